// auto-generated by cutlass_sweep.conv — config: {"arch": "sm_100", "cluster_m": 2, "cluster_n": 1, "conv_kind": "wgrad", "dtype": "e4m3", "ndim": 3, "tile_k": 32, "tile_m": 256, "tile_n": 128}
#include "cutlass/cutlass.h"
#include "cute/tensor.hpp"
#include "cutlass/kernel_hardware_info.hpp"
#include "cutlass/conv/convolution.h"
#include "cutlass/conv/dispatch_policy.hpp"
#include "cutlass/conv/collective/collective_builder.hpp"
#include "cutlass/conv/kernel/conv_universal.hpp"
#include "cutlass/conv/device/conv_universal_adapter.hpp"
#include "cutlass/epilogue/collective/collective_builder.hpp"

using namespace cute;
using Elem = cutlass::float_e4m3_t;
using Acc  = float;
using LayoutAB = cutlass::layout::TensorNDHWC;
using LayoutC  = cutlass::layout::TensorKCSRT;
constexpr auto ConvOp = cutlass::conv::Operator::kWgrad;
using TileShape    = Shape<_256, Shape<_128>, Shape<_32>>;
using ClusterShape = Shape<_2, _1, _1>;

using CollectiveEpilogue = typename cutlass::epilogue::collective::CollectiveBuilder<
    cutlass::arch::Sm100, cutlass::arch::OpClassTensorOp,
    TileShape, ClusterShape,
    cutlass::epilogue::collective::EpilogueTileAuto,
    Acc, Acc,
    Elem, LayoutC, 128 / cutlass::sizeof_bits<Elem>::value,
    Elem, LayoutC, 128 / cutlass::sizeof_bits<Elem>::value,
    cutlass::epilogue::collective::EpilogueScheduleAuto
  >::CollectiveOp;

using CollectiveMainloop = typename cutlass::conv::collective::CollectiveBuilder<
    cutlass::arch::Sm100, cutlass::arch::OpClassTensorOp, ConvOp,
    Elem, LayoutAB, 128 / cutlass::sizeof_bits<Elem>::value,
    Elem, LayoutAB, 128 / cutlass::sizeof_bits<Elem>::value,
    Acc,
    TileShape, ClusterShape,
    cutlass::conv::collective::StageCountAutoCarveout<
        static_cast<int>(sizeof(typename CollectiveEpilogue::SharedStorage))>,
    cutlass::conv::collective::KernelScheduleAuto
  >::CollectiveOp;

using ProblemShape = cutlass::conv::ConvProblemShape<
    ConvOp, CollectiveMainloop::DispatchPolicy::NumSpatialDimensions>;
using ConvKernel = cutlass::conv::kernel::ConvUniversal<
    ProblemShape, CollectiveMainloop, CollectiveEpilogue>;
using Conv = cutlass::conv::device::ConvUniversalAdapter<ConvKernel>;

auto* _anchor = &cutlass::device_kernel<ConvKernel>;


// ===== COMPILED SASS (sm_100a) =====

	.target	sm_100a

	.elftype	@"ET_EXEC"


//--------------------- .note.nv.tkinfo           --------------------------
	.section	.note.nv.tkinfo,"",@"SHT_NOTE"
	.sectionflags	@"SHF_NOTE_NV_TKINFO"
	.tkinfo
        /*0018*/ 	.word	0x00000002
        /*0030*/ 	.string	""
        /*0030*/ 	.string	"ptxas"
        /*0030*/ 	.string	"Cuda compilation tools, release 13.0, V13.0.88"
        /*0030*/ 	.string	"Build cuda_13.0.r13.0/compiler.36424714_0"
        /*0030*/ 	.string	"-arch sm_100a -m 64 "



//--------------------- .note.nv.cuinfo           --------------------------
	.section	.note.nv.cuinfo,"",@"SHT_NOTE"
	.sectionflags	@"SHF_NOTE_NV_CUINFO"
        /*0018*/ 	.short	0x0002
        /*001a*/ 	.short	0x0064
        /*001c*/ 	.short	0x0082
	.zero		2


//--------------------- .nv.info                  --------------------------
	.section	.nv.info,"",@"SHT_CUDA_INFO"
	.align	4


	//----- nvinfo : EIATTR_REGCOUNT
	.align		4
        /*0000*/ 	.byte	0x04, 0x2f
        /*0002*/ 	.short	(.L_19 - .L_18)
	.align		4
.L_18:
        /*0004*/ 	.word	index@(_ZN7cutlass13device_kernelINS_4conv6kernel13ConvUniversalINS1_16ConvProblemShapeILNS1_8OperatorE2ELi3EEENS1_10collective14CollectiveConvINS1_47MainloopSm100TmaUmmaWarpSpecializedImplicitGemmILS5_2ELi32ELi3ELi1ELi2EN4cute5tupleIJNSA_1CILi2EEENSC_ILi1EEESE_EEEEENSB_IJNSC_ILi256EEENSB_IJNSC_ILi128EEEEEENSB_IJNSC_ILi32EEEEEEEEENS_12float_e4m3_tESN_NSA_8TiledMMAINSA_8MMA_AtomIJNSA_10MMA_TraitsINSA_25SM100_MMA_F8F6F4_2x1SM_SSEJSN_SN_fSH_SI_NSA_17integral_constantINSA_4UMMA5MajorELSU_1EEESV_NSS_INST_7ScaleInELSW_0EEESX_EEEEEENSA_6LayoutINSB_IJSE_SE_SE_EEENSB_IJNSC_ILi0EEES12_S12_EEEEENSB_IJNSA_10UnderscoreES15_S15_EEEEENS7_6detail27Sm100ImplicitGemmTileTraitsINSA_18SM100_TMA_2SM_LOADENSA_14ComposedLayoutINSA_7SwizzleILi3ELi4ELi3EEENSA_18smem_ptr_flag_bitsILi8EEENS10_INSB_IJSI_NSC_ILi8EEEEEENSB_IJSE_SI_EEEEEEEvEENS19_INSA_25SM100_TMA_2SM_LOAD_IM2COLENS1B_INS1C_ILi2ELi4ELi3EEES1F_NS10_INSB_IJNSC_ILi64EEES1G_EEENSB_IJSE_S1O_EEEEEEEvEEEENS_8epilogue10collective18CollectiveEpilogueINS1V_23Sm100TmaWarpSpecializedILi2ELi2ELi64ELb0ELb0EEEJNSB_IJSI_SJ_SL_EEENSB_IJNS10_ISI_SE_EENS10_IS1O_SE_EEEEESN_NSB_IJlNSB_IJSE_lllEEES12_EEESN_S25_NS1V_6fusion15FusionCallbacksIS1Z_NS26_17LinearCombinationISN_fSN_fLNS_15FloatRoundStyleE2EEES20_S23_JEEENSA_5SM1004TMEM4LOAD26SM100_TMEM_LOAD_32dp32b64xENSA_13SM90_TMA_LOADENS1B_IS1N_S1F_NS10_INSB_IJS1G_S1O_EEENSB_IJS1O_SE_EEEEEEENSA_39AutoVectorizingCopyWithAssumedAlignmentILi128EEENSA_14SM90_TMA_STOREES2K_S2M_S2M_EEEvvEEEEvNT_6ParamsE)
        /*0008*/ 	.word	0x000000cb


	//----- nvinfo : EIATTR_FRAME_SIZE
	.align		4
.L_19:
        /*000c*/ 	.byte	0x04, 0x11
        /*000e*/ 	.short	(.L_21 - .L_20)
	.align		4
.L_20:
        /*0010*/ 	.word	index@($__internal_2_$__cuda_sm10x_tcgen05_guardrail_trap_unallocated_columns_being_dealloced)
        /*0014*/ 	.word	0x00000008


	//----- nvinfo : EIATTR_FRAME_SIZE
	.align		4
.L_21:
        /*0018*/ 	.byte	0x04, 0x11
        /*001a*/ 	.short	(.L_23 - .L_22)
	.align		4
.L_22:
        /*001c*/ 	.word	index@($__internal_1_$__cuda_sm10x_tcgen05_guardrail_trap_phase_invalid_during_alloc)
        /*0020*/ 	.word	0x00000008


	//----- nvinfo : EIATTR_FRAME_SIZE
	.align		4
.L_23:
        /*0024*/ 	.byte	0x04, 0x11
        /*0026*/ 	.short	(.L_25 - .L_24)
	.align		4
.L_24:
        /*0028*/ 	.word	index@($__internal_0_$__cuda_sm10x_tcgen05_guardrail_trap_col_being_dealloced_not_returned_by_alloc)
        /*002c*/ 	.word	0x00000008


	//----- nvinfo : EIATTR_FRAME_SIZE
	.align		4
.L_25:
        /*0030*/ 	.byte	0x04, 0x11
        /*0032*/ 	.short	(.L_27 - .L_26)
	.align		4
.L_26:
        /*0034*/ 	.word	index@(_ZN7cutlass13device_kernelINS_4conv6kernel13ConvUniversalINS1_16ConvProblemShapeILNS1_8OperatorE2ELi3EEENS1_10collective14CollectiveConvINS1_47MainloopSm100TmaUmmaWarpSpecializedImplicitGemmILS5_2ELi32ELi3ELi1ELi2EN4cute5tupleIJNSA_1CILi2EEENSC_ILi1EEESE_EEEEENSB_IJNSC_ILi256EEENSB_IJNSC_ILi128EEEEEENSB_IJNSC_ILi32EEEEEEEEENS_12float_e4m3_tESN_NSA_8TiledMMAINSA_8MMA_AtomIJNSA_10MMA_TraitsINSA_25SM100_MMA_F8F6F4_2x1SM_SSEJSN_SN_fSH_SI_NSA_17integral_constantINSA_4UMMA5MajorELSU_1EEESV_NSS_INST_7ScaleInELSW_0EEESX_EEEEEENSA_6LayoutINSB_IJSE_SE_SE_EEENSB_IJNSC_ILi0EEES12_S12_EEEEENSB_IJNSA_10UnderscoreES15_S15_EEEEENS7_6detail27Sm100ImplicitGemmTileTraitsINSA_18SM100_TMA_2SM_LOADENSA_14ComposedLayoutINSA_7SwizzleILi3ELi4ELi3EEENSA_18smem_ptr_flag_bitsILi8EEENS10_INSB_IJSI_NSC_ILi8EEEEEENSB_IJSE_SI_EEEEEEEvEENS19_INSA_25SM100_TMA_2SM_LOAD_IM2COLENS1B_INS1C_ILi2ELi4ELi3EEES1F_NS10_INSB_IJNSC_ILi64EEES1G_EEENSB_IJSE_S1O_EEEEEEEvEEEENS_8epilogue10collective18CollectiveEpilogueINS1V_23Sm100TmaWarpSpecializedILi2ELi2ELi64ELb0ELb0EEEJNSB_IJSI_SJ_SL_EEENSB_IJNS10_ISI_SE_EENS10_IS1O_SE_EEEEESN_NSB_IJlNSB_IJSE_lllEEES12_EEESN_S25_NS1V_6fusion15FusionCallbacksIS1Z_NS26_17LinearCombinationISN_fSN_fLNS_15FloatRoundStyleE2EEES20_S23_JEEENSA_5SM1004TMEM4LOAD26SM100_TMEM_LOAD_32dp32b64xENSA_13SM90_TMA_LOADENS1B_IS1N_S1F_NS10_INSB_IJS1G_S1O_EEENSB_IJS1O_SE_EEEEEEENSA_39AutoVectorizingCopyWithAssumedAlignmentILi128EEENSA_14SM90_TMA_STOREES2K_S2M_S2M_EEEvvEEEEvNT_6ParamsE)
        /*0038*/ 	.word	0x00000008


	//----- nvinfo : EIATTR_MIN_STACK_SIZE
	.align		4
.L_27:
        /*003c*/ 	.byte	0x04, 0x12
        /*003e*/ 	.short	(.L_29 - .L_28)
	.align		4
.L_28:
        /*0040*/ 	.word	index@(_ZN7cutlass13device_kernelINS_4conv6kernel13ConvUniversalINS1_16ConvProblemShapeILNS1_8OperatorE2ELi3EEENS1_10collective14CollectiveConvINS1_47MainloopSm100TmaUmmaWarpSpecializedImplicitGemmILS5_2ELi32ELi3ELi1ELi2EN4cute5tupleIJNSA_1CILi2EEENSC_ILi1EEESE_EEEEENSB_IJNSC_ILi256EEENSB_IJNSC_ILi128EEEEEENSB_IJNSC_ILi32EEEEEEEEENS_12float_e4m3_tESN_NSA_8TiledMMAINSA_8MMA_AtomIJNSA_10MMA_TraitsINSA_25SM100_MMA_F8F6F4_2x1SM_SSEJSN_SN_fSH_SI_NSA_17integral_constantINSA_4UMMA5MajorELSU_1EEESV_NSS_INST_7ScaleInELSW_0EEESX_EEEEEENSA_6LayoutINSB_IJSE_SE_SE_EEENSB_IJNSC_ILi0EEES12_S12_EEEEENSB_IJNSA_10UnderscoreES15_S15_EEEEENS7_6detail27Sm100ImplicitGemmTileTraitsINSA_18SM100_TMA_2SM_LOADENSA_14ComposedLayoutINSA_7SwizzleILi3ELi4ELi3EEENSA_18smem_ptr_flag_bitsILi8EEENS10_INSB_IJSI_NSC_ILi8EEEEEENSB_IJSE_SI_EEEEEEEvEENS19_INSA_25SM100_TMA_2SM_LOAD_IM2COLENS1B_INS1C_ILi2ELi4ELi3EEES1F_NS10_INSB_IJNSC_ILi64EEES1G_EEENSB_IJSE_S1O_EEEEEEEvEEEENS_8epilogue10collective18CollectiveEpilogueINS1V_23Sm100TmaWarpSpecializedILi2ELi2ELi64ELb0ELb0EEEJNSB_IJSI_SJ_SL_EEENSB_IJNS10_ISI_SE_EENS10_IS1O_SE_EEEEESN_NSB_IJlNSB_IJSE_lllEEES12_EEESN_S25_NS1V_6fusion15FusionCallbacksIS1Z_NS26_17LinearCombinationISN_fSN_fLNS_15FloatRoundStyleE2EEES20_S23_JEEENSA_5SM1004TMEM4LOAD26SM100_TMEM_LOAD_32dp32b64xENSA_13SM90_TMA_LOADENS1B_IS1N_S1F_NS10_INSB_IJS1G_S1O_EEENSB_IJS1O_SE_EEEEEEENSA_39AutoVectorizingCopyWithAssumedAlignmentILi128EEENSA_14SM90_TMA_STOREES2K_S2M_S2M_EEEvvEEEEvNT_6ParamsE)
        /*0044*/ 	.word	0x00000008
.L_29:


//--------------------- .nv.compat                --------------------------
	.section	.nv.compat,"",@"SHT_CUDA_COMPAT_INFO"
	.align	4
        /*0000*/ 	.byte	0x02, 0x09, 0x01, 0x00, 0x02, 0x02, 0x02, 0x00, 0x02, 0x05, 0x05, 0x00, 0x03, 0x07, 0x01, 0x01
        /*0010*/ 	.byte	0x02, 0x03, 0x01, 0x00, 0x02, 0x06, 0x01, 0x00, 0x04, 0x0b, 0x08, 0x00, 0x09, 0x00, 0x00, 0x00
        /*0020*/ 	.byte	0x00, 0x00, 0x00, 0x00


//--------------------- .nv.info._ZN7cutlass13device_kernelINS_4conv6kernel13ConvUniversalINS1_16ConvProblemShapeILNS1_8OperatorE2ELi3EEENS1_10collective14CollectiveConvINS1_47MainloopSm100TmaUmmaWarpSpecializedImplicitGemmILS5_2ELi32ELi3ELi1ELi2EN4cute5tupleIJNSA_1CILi2EEENSC_ILi1EEESE_EEEEENSB_IJNSC_ILi256EEENSB_IJNSC_ILi128EEEEEENSB_IJNSC_ILi32EEEEEEEEENS_12float_e4m3_tESN_NSA_8TiledMMAINSA_8MMA_AtomIJNSA_10MMA_TraitsINSA_25SM100_MMA_F8F6F4_2x1SM_SSEJSN_SN_fSH_SI_NSA_17integral_constantINSA_4UMMA5MajorELSU_1EEESV_NSS_INST_7ScaleInELSW_0EEESX_EEEEEENSA_6LayoutINSB_IJSE_SE_SE_EEENSB_IJNSC_ILi0EEES12_S12_EEEEENSB_IJNSA_10UnderscoreES15_S15_EEEEENS7_6detail27Sm100ImplicitGemmTileTraitsINSA_18SM100_TMA_2SM_LOADENSA_14ComposedLayoutINSA_7SwizzleILi3ELi4ELi3EEENSA_18smem_ptr_flag_bitsILi8EEENS10_INSB_IJSI_NSC_ILi8EEEEEENSB_IJSE_SI_EEEEEEEvEENS19_INSA_25SM100_TMA_2SM_LOAD_IM2COLENS1B_INS1C_ILi2ELi4ELi3EEES1F_NS10_INSB_IJNSC_ILi64EEES1G_EEENSB_IJSE_S1O_EEEEEEEvEEEENS_8epilogue10collective18CollectiveEpilogueINS1V_23Sm100TmaWarpSpecializedILi2ELi2ELi64ELb0ELb0EEEJNSB_IJSI_SJ_SL_EEENSB_IJNS10_ISI_SE_EENS10_IS1O_SE_EEEEESN_NSB_IJlNSB_IJSE_lllEEES12_EEESN_S25_NS1V_6fusion15FusionCallbacksIS1Z_NS26_17LinearCombinationISN_fSN_fLNS_15FloatRoundStyleE2EEES20_S23_JEEENSA_5SM1004TMEM4LOAD26SM100_TMEM_LOAD_32dp32b64xENSA_13SM90_TMA_LOADENS1B_IS1N_S1F_NS10_INSB_IJS1G_S1O_EEENSB_IJS1O_SE_EEEEEEENSA_39AutoVectorizingCopyWithAssumedAlignmentILi128EEENSA_14SM90_TMA_STOREES2K_S2M_S2M_EEEvvEEEEvNT_6ParamsE --------------------------
	.section	.nv.info._ZN7cutlass13device_kernelINS_4conv6kernel13ConvUniversalINS1_16ConvProblemShapeILNS1_8OperatorE2ELi3EEENS1_10collective14CollectiveConvINS1_47MainloopSm100TmaUmmaWarpSpecializedImplicitGemmILS5_2ELi32ELi3ELi1ELi2EN4cute5tupleIJNSA_1CILi2EEENSC_ILi1EEESE_EEEEENSB_IJNSC_ILi256EEENSB_IJNSC_ILi128EEEEEENSB_IJNSC_ILi32EEEEEEEEENS_12float_e4m3_tESN_NSA_8TiledMMAINSA_8MMA_AtomIJNSA_10MMA_TraitsINSA_25SM100_MMA_F8F6F4_2x1SM_SSEJSN_SN_fSH_SI_NSA_17integral_constantINSA_4UMMA5MajorELSU_1EEESV_NSS_INST_7ScaleInELSW_0EEESX_EEEEEENSA_6LayoutINSB_IJSE_SE_SE_EEENSB_IJNSC_ILi0EEES12_S12_EEEEENSB_IJNSA_10UnderscoreES15_S15_EEEEENS7_6detail27Sm100ImplicitGemmTileTraitsINSA_18SM100_TMA_2SM_LOADENSA_14ComposedLayoutINSA_7SwizzleILi3ELi4ELi3EEENSA_18smem_ptr_flag_bitsILi8EEENS10_INSB_IJSI_NSC_ILi8EEEEEENSB_IJSE_SI_EEEEEEEvEENS19_INSA_25SM100_TMA_2SM_LOAD_IM2COLENS1B_INS1C_ILi2ELi4ELi3EEES1F_NS10_INSB_IJNSC_ILi64EEES1G_EEENSB_IJSE_S1O_EEEEEEEvEEEENS_8epilogue10collective18CollectiveEpilogueINS1V_23Sm100TmaWarpSpecializedILi2ELi2ELi64ELb0ELb0EEEJNSB_IJSI_SJ_SL_EEENSB_IJNS10_ISI_SE_EENS10_IS1O_SE_EEEEESN_NSB_IJlNSB_IJSE_lllEEES12_EEESN_S25_NS1V_6fusion15FusionCallbacksIS1Z_NS26_17LinearCombinationISN_fSN_fLNS_15FloatRoundStyleE2EEES20_S23_JEEENSA_5SM1004TMEM4LOAD26SM100_TMEM_LOAD_32dp32b64xENSA_13SM90_TMA_LOADENS1B_IS1N_S1F_NS10_INSB_IJS1G_S1O_EEENSB_IJS1O_SE_EEEEEEENSA_39AutoVectorizingCopyWithAssumedAlignmentILi128EEENSA_14SM90_TMA_STOREES2K_S2M_S2M_EEEvvEEEEvNT_6ParamsE,"",@"SHT_CUDA_INFO"
	.sectionflags	@""
	.align	4


	//----- nvinfo : EIATTR_CUDA_API_VERSION
	.align		4
        /*0000*/ 	.byte	0x04, 0x37
        /*0002*/ 	.short	(.L_31 - .L_30)
.L_30:
        /*0004*/ 	.word	0x00000082


	//----- nvinfo : EIATTR_KPARAM_INFO
	.align		4
.L_31:
        /*0008*/ 	.byte	0x04, 0x17
        /*000a*/ 	.short	(.L_33 - .L_32)
.L_32:
        /*000c*/ 	.word	0x00000000
        /*0010*/ 	.short	0x0000
        /*0012*/ 	.short	0x0000
        /*0014*/ 	.byte	0x00, 0xf0, 0x01, 0x24


	//----- nvinfo : EIATTR_AT_ENTRY_FRAGMENTS
	.align		4
.L_33:
        /*0018*/ 	.byte	0x04, 0x4f
        /*001a*/ 	.short	(.L_35 - .L_34)


	//   ....[0]....
.L_34:
        /*001c*/ 	.word	0x00000007


	//----- nvinfo : EIATTR_RESERVED_SMEM_USED
	.align		4
.L_35:
        /*0020*/ 	.byte	0x01, 0x41
	.zero		2


	//----- nvinfo : EIATTR_SPARSE_MMA_MASK
	.align		4
        /*0024*/ 	.byte	0x03, 0x50
        /*0026*/ 	.short	0x0000


	//----- nvinfo : EIATTR_TCGEN05_2CTA_USED
	.align		4
        /*0028*/ 	.byte	0x01, 0x52
	.zero		2


	//----- nvinfo : EIATTR_MAXREG_COUNT
	.align		4
        /*002c*/ 	.byte	0x03, 0x1b
        /*002e*/ 	.short	0x00ff


	//----- nvinfo : EIATTR_NUM_BARRIERS
	.align		4
        /*0030*/ 	.byte	0x02, 0x4c
        /*0032*/ 	.byte	0x07
	.zero		1


	//----- nvinfo : EIATTR_EXTERNS
	.align		4
        /*0034*/ 	.byte	0x04, 0x0f
        /*0036*/ 	.short	(.L_37 - .L_36)


	//   ....[0]....
	.align		4
.L_36:
        /*0038*/ 	.word	index@(__assertfail)


	//----- nvinfo : EIATTR_MERCURY_ISA_VERSION
	.align		4
.L_37:
        /*003c*/ 	.byte	0x03, 0x5f
        /*003e*/ 	.short	0x0101


	//----- nvinfo : EIATTR_INT_WARP_WIDE_INSTR_OFFSETS
	.align		4
        /*0040*/ 	.byte	0x04, 0x31
        /*0042*/ 	.short	(.L_39 - .L_38)


	//   ....[0]....
.L_38:
        /*0044*/ 	.word	0x00000f60


	//   ....[1]....
        /*0048*/ 	.word	0x00001000


	//   ....[2]....
        /*004c*/ 	.word	0x00005b10


	//   ....[3]....
        /*0050*/ 	.word	0x00005b30


	//   ....[4]....
        /*0054*/ 	.word	0x00005b60


	//   ....[5]....
        /*0058*/ 	.word	0x00006d70


	//   ....[6]....
        /*005c*/ 	.word	0x00006de0


	//   ....[7]....
        /*0060*/ 	.word	0x00006ef0


	//   ....[8]....
        /*0064*/ 	.word	0x00006fb0


	//----- nvinfo : EIATTR_COOP_GROUP_MASK_REGIDS
	.align		4
.L_39:
        /*0068*/ 	.byte	0x04, 0x29
        /*006a*/ 	.short	(.L_41 - .L_40)


	//   ....[0]....
.L_40:
        /*006c*/ 	.word	0xffffffff


	//   ....[1]....
        /*0070*/ 	.word	0xffffffff


	//   ....[2]....
        /*0074*/ 	.word	0xffffffff


	//   ....[3]....
        /*0078*/ 	.word	0xffffffff


	//   ....[4]....
        /*007c*/ 	.word	0xffffffff


	//   ....[5]....
        /*0080*/ 	.word	0xffffffff


	//   ....[6]....
        /*0084*/ 	.word	0xffffffff


	//   ....[7]....
        /*0088*/ 	.word	0xffffffff


	//   ....[8]....
        /*008c*/ 	.word	0xffffffff


	//   ....[9]....
        /*0090*/ 	.word	0xffffffff


	//   ....[10]....
        /*0094*/ 	.word	0xffffffff


	//   ....[11]....
        /*0098*/ 	.word	0xffffffff


	//   ....[12]....
        /*009c*/ 	.word	0xffffffff


	//----- nvinfo : EIATTR_COOP_GROUP_INSTR_OFFSETS
	.align		4
.L_41:
        /*00a0*/ 	.byte	0x04, 0x28
        /*00a2*/ 	.short	(.L_43 - .L_42)


	//   ....[0]....
.L_42:
        /*00a4*/ 	.word	0x000000d0


	//   ....[1]....
        /*00a8*/ 	.word	0x00000540


	//   ....[2]....
        /*00ac*/ 	.word	0x00000a80


	//   ....[3]....
        /*00b0*/ 	.word	0x00000bd0


	//   ....[4]....
        /*00b4*/ 	.word	0x00000cc0


	//   ....[5]....
        /*00b8*/ 	.word	0x00000e00


	//   ....[6]....
        /*00bc*/ 	.word	0x00001080


	//   ....[7]....
        /*00c0*/ 	.word	0x00002e00


	//   ....[8]....
        /*00c4*/ 	.word	0x00004b90


	//   ....[9]....
        /*00c8*/ 	.word	0x00005060


	//   ....[10]....
        /*00cc*/ 	.word	0x00005090


	//   ....[11]....
        /*00d0*/ 	.word	0x00005a30


	//   ....[12]....
        /*00d4*/ 	.word	0x00005c30


	//----- nvinfo : EIATTR_VRC_CTA_INIT_COUNT
	.align		4
.L_43:
        /*00d8*/ 	.byte	0x02, 0x4a
        /*00da*/ 	.byte	0x80
	.zero		1


	//----- nvinfo : EIATTR_SYSCALL_OFFSETS
	.align		4
        /*00dc*/ 	.byte	0x04, 0x46
        /*00de*/ 	.short	(.L_45 - .L_44)


	//   ....[0]....
.L_44:
        /*00e0*/ 	.word	0x000081c0


	//   ....[1]....
        /*00e4*/ 	.word	0x00008300


	//   ....[2]....
        /*00e8*/ 	.word	0x00008bc0


	//   ....[3]....
        /*00ec*/ 	.word	0x0000a1d0


	//----- nvinfo : EIATTR_MBARRIER_INSTR_OFFSETS
	.align		4
.L_45:
        /*00f0*/ 	.byte	0x04, 0x39
        /*00f2*/ 	.short	(.L_47 - .L_46)


	//   ....[0]....
.L_46:
        /*00f4*/ 	.word	0x00000660
        /*00f8*/ 	.word	0x000000ff
        /*00fc*/ 	.word	0x00000000
        /*0100*/ 	.short	0x0100
        /*0102*/ 	.byte	0x04
	.zero		1


	//   ....[1]....
        /*0104*/ 	.word	0x00000670
        /*0108*/ 	.word	0x000000ff
        /*010c*/ 	.word	0x00000100
        /*0110*/ 	.short	0x0100
        /*0112*/ 	.byte	0x04
	.zero		1


	//   ....[2]....
        /*0114*/ 	.word	0x00000680
        /*0118*/ 	.word	0x000000ff
        /*011c*/ 	.word	0x00000008
        /*0120*/ 	.short	0x0100
        /*0122*/ 	.byte	0x04
	.zero		1


	//   ....[3]....
        /*0124*/ 	.word	0x00000690
        /*0128*/ 	.word	0x000000ff
        /*012c*/ 	.word	0x00000108
        /*0130*/ 	.short	0x0100
        /*0132*/ 	.byte	0x04
	.zero		1


	//   ....[4]....
        /*0134*/ 	.word	0x000006a0
        /*0138*/ 	.word	0x000000ff
        /*013c*/ 	.word	0x00000010
        /*0140*/ 	.short	0x0100
        /*0142*/ 	.byte	0x04
	.zero		1


	//   ....[5]....
        /*0144*/ 	.word	0x000006b0
        /*0148*/ 	.word	0x000000ff
        /*014c*/ 	.word	0x00000110
        /*0150*/ 	.short	0x0100
        /*0152*/ 	.byte	0x04
	.zero		1


	//   ....[6]....
        /*0154*/ 	.word	0x000006c0
        /*0158*/ 	.word	0x000000ff
        /*015c*/ 	.word	0x00000018
        /*0160*/ 	.short	0x0100
        /*0162*/ 	.byte	0x04
	.zero		1


	//   ....[7]....
        /*0164*/ 	.word	0x000006d0
        /*0168*/ 	.word	0x000000ff
        /*016c*/ 	.word	0x00000118
        /*0170*/ 	.short	0x0100
        /*0172*/ 	.byte	0x04
	.zero		1


	//   ....[8]....
        /*0174*/ 	.word	0x000006e0
        /*0178*/ 	.word	0x000000ff
        /*017c*/ 	.word	0x00000020
        /*0180*/ 	.short	0x0100
        /*0182*/ 	.byte	0x04
	.zero		1


	//   ....[9]....
        /*0184*/ 	.word	0x000006f0
        /*0188*/ 	.word	0x000000ff
        /*018c*/ 	.word	0x00000120
        /*0190*/ 	.short	0x0100
        /*0192*/ 	.byte	0x04
	.zero		1


	//   ....[10]....
        /*0194*/ 	.word	0x00000700
        /*0198*/ 	.word	0x000000ff
        /*019c*/ 	.word	0x00000028
        /*01a0*/ 	.short	0x0100
        /*01a2*/ 	.byte	0x04
	.zero		1


	//   ....[11]....
        /*01a4*/ 	.word	0x00000710
        /*01a8*/ 	.word	0x000000ff
        /*01ac*/ 	.word	0x00000128
        /*01b0*/ 	.short	0x0100
        /*01b2*/ 	.byte	0x04
	.zero		1


	//   ....[12]....
        /*01b4*/ 	.word	0x00000720
        /*01b8*/ 	.word	0x000000ff
        /*01bc*/ 	.word	0x00000030
        /*01c0*/ 	.short	0x0100
        /*01c2*/ 	.byte	0x04
	.zero		1


	//   ....[13]....
        /*01c4*/ 	.word	0x00000730
        /*01c8*/ 	.word	0x000000ff
        /*01cc*/ 	.word	0x00000130
        /*01d0*/ 	.short	0x0100
        /*01d2*/ 	.byte	0x04
	.zero		1


	//   ....[14]....
        /*01d4*/ 	.word	0x00000740
        /*01d8*/ 	.word	0x000000ff
        /*01dc*/ 	.word	0x00000038
        /*01e0*/ 	.short	0x0100
        /*01e2*/ 	.byte	0x04
	.zero		1


	//   ....[15]....
        /*01e4*/ 	.word	0x00000750
        /*01e8*/ 	.word	0x000000ff
        /*01ec*/ 	.word	0x00000138
        /*01f0*/ 	.short	0x0100
        /*01f2*/ 	.byte	0x04
	.zero		1


	//   ....[16]....
        /*01f4*/ 	.word	0x00000760
        /*01f8*/ 	.word	0x000000ff
        /*01fc*/ 	.word	0x00000040
        /*0200*/ 	.short	0x0100
        /*0202*/ 	.byte	0x04
	.zero		1


	//   ....[17]....
        /*0204*/ 	.word	0x00000770
        /*0208*/ 	.word	0x000000ff
        /*020c*/ 	.word	0x00000140
        /*0210*/ 	.short	0x0100
        /*0212*/ 	.byte	0x04
	.zero		1


	//   ....[18]....
        /*0214*/ 	.word	0x00000780
        /*0218*/ 	.word	0x000000ff
        /*021c*/ 	.word	0x00000048
        /*0220*/ 	.short	0x0100
        /*0222*/ 	.byte	0x04
	.zero		1


	//   ....[19]....
        /*0224*/ 	.word	0x00000790
        /*0228*/ 	.word	0x000000ff
        /*022c*/ 	.word	0x00000148
        /*0230*/ 	.short	0x0100
        /*0232*/ 	.byte	0x04
	.zero		1


	//   ....[20]....
        /*0234*/ 	.word	0x000007a0
        /*0238*/ 	.word	0x000000ff
        /*023c*/ 	.word	0x00000050
        /*0240*/ 	.short	0x0100
        /*0242*/ 	.byte	0x04
	.zero		1


	//   ....[21]....
        /*0244*/ 	.word	0x000007b0
        /*0248*/ 	.word	0x000000ff
        /*024c*/ 	.word	0x00000150
        /*0250*/ 	.short	0x0100
        /*0252*/ 	.byte	0x04
	.zero		1


	//   ....[22]....
        /*0254*/ 	.word	0x000007c0
        /*0258*/ 	.word	0x000000ff
        /*025c*/ 	.word	0x00000058
        /*0260*/ 	.short	0x0100
        /*0262*/ 	.byte	0x04
	.zero		1


	//   ....[23]....
        /*0264*/ 	.word	0x000007d0
        /*0268*/ 	.word	0x000000ff
        /*026c*/ 	.word	0x00000158
        /*0270*/ 	.short	0x0100
        /*0272*/ 	.byte	0x04
	.zero		1


	//   ....[24]....
        /*0274*/ 	.word	0x000007e0
        /*0278*/ 	.word	0x000000ff
        /*027c*/ 	.word	0x00000060
        /*0280*/ 	.short	0x0100
        /*0282*/ 	.byte	0x04
	.zero		1


	//   ....[25]....
        /*0284*/ 	.word	0x000007f0
        /*0288*/ 	.word	0x000000ff
        /*028c*/ 	.word	0x00000160
        /*0290*/ 	.short	0x0100
        /*0292*/ 	.byte	0x04
	.zero		1


	//   ....[26]....
        /*0294*/ 	.word	0x00000800
        /*0298*/ 	.word	0x000000ff
        /*029c*/ 	.word	0x00000068
        /*02a0*/ 	.short	0x0100
        /*02a2*/ 	.byte	0x04
	.zero		1


	//   ....[27]....
        /*02a4*/ 	.word	0x00000810
        /*02a8*/ 	.word	0x000000ff
        /*02ac*/ 	.word	0x00000168
        /*02b0*/ 	.short	0x0100
        /*02b2*/ 	.byte	0x04
	.zero		1


	//   ....[28]....
        /*02b4*/ 	.word	0x00000820
        /*02b8*/ 	.word	0x000000ff
        /*02bc*/ 	.word	0x00000070
        /*02c0*/ 	.short	0x0100
        /*02c2*/ 	.byte	0x04
	.zero		1


	//   ....[29]....
        /*02c4*/ 	.word	0x00000830
        /*02c8*/ 	.word	0x000000ff
        /*02cc*/ 	.word	0x00000170
        /*02d0*/ 	.short	0x0100
        /*02d2*/ 	.byte	0x04
	.zero		1


	//   ....[30]....
        /*02d4*/ 	.word	0x00000840
        /*02d8*/ 	.word	0x000000ff
        /*02dc*/ 	.word	0x00000078
        /*02e0*/ 	.short	0x0100
        /*02e2*/ 	.byte	0x04
	.zero		1


	//   ....[31]....
        /*02e4*/ 	.word	0x00000850
        /*02e8*/ 	.word	0x000000ff
        /*02ec*/ 	.word	0x00000178
        /*02f0*/ 	.short	0x0100
        /*02f2*/ 	.byte	0x04
	.zero		1


	//   ....[32]....
        /*02f4*/ 	.word	0x00000860
        /*02f8*/ 	.word	0x000000ff
        /*02fc*/ 	.word	0x00000080
        /*0300*/ 	.short	0x0100
        /*0302*/ 	.byte	0x04
	.zero		1


	//   ....[33]....
        /*0304*/ 	.word	0x00000870
        /*0308*/ 	.word	0x000000ff
        /*030c*/ 	.word	0x00000180
        /*0310*/ 	.short	0x0100
        /*0312*/ 	.byte	0x04
	.zero		1


	//   ....[34]....
        /*0314*/ 	.word	0x00000880
        /*0318*/ 	.word	0x000000ff
        /*031c*/ 	.word	0x00000088
        /*0320*/ 	.short	0x0100
        /*0322*/ 	.byte	0x04
	.zero		1


	//   ....[35]....
        /*0324*/ 	.word	0x00000890
        /*0328*/ 	.word	0x000000ff
        /*032c*/ 	.word	0x00000188
        /*0330*/ 	.short	0x0100
        /*0332*/ 	.byte	0x04
	.zero		1


	//   ....[36]....
        /*0334*/ 	.word	0x000008a0
        /*0338*/ 	.word	0x000000ff
        /*033c*/ 	.word	0x00000090
        /*0340*/ 	.short	0x0100
        /*0342*/ 	.byte	0x04
	.zero		1


	//   ....[37]....
        /*0344*/ 	.word	0x000008b0
        /*0348*/ 	.word	0x000000ff
        /*034c*/ 	.word	0x00000190
        /*0350*/ 	.short	0x0100
        /*0352*/ 	.byte	0x04
	.zero		1


	//   ....[38]....
        /*0354*/ 	.word	0x000008c0
        /*0358*/ 	.word	0x000000ff
        /*035c*/ 	.word	0x00000098
        /*0360*/ 	.short	0x0100
        /*0362*/ 	.byte	0x04
	.zero		1


	//   ....[39]....
        /*0364*/ 	.word	0x000008d0
        /*0368*/ 	.word	0x000000ff
        /*036c*/ 	.word	0x00000198
        /*0370*/ 	.short	0x0100
        /*0372*/ 	.byte	0x04
	.zero		1


	//   ....[40]....
        /*0374*/ 	.word	0x000008e0
        /*0378*/ 	.word	0x000000ff
        /*037c*/ 	.word	0x000000a0
        /*0380*/ 	.short	0x0100
        /*0382*/ 	.byte	0x04
	.zero		1


	//   ....[41]....
        /*0384*/ 	.word	0x000008f0
        /*0388*/ 	.word	0x000000ff
        /*038c*/ 	.word	0x000001a0
        /*0390*/ 	.short	0x0100
        /*0392*/ 	.byte	0x04
	.zero		1


	//   ....[42]....
        /*0394*/ 	.word	0x00000900
        /*0398*/ 	.word	0x000000ff
        /*039c*/ 	.word	0x000000a8
        /*03a0*/ 	.short	0x0100
        /*03a2*/ 	.byte	0x04
	.zero		1


	//   ....[43]....
        /*03a4*/ 	.word	0x00000910
        /*03a8*/ 	.word	0x000000ff
        /*03ac*/ 	.word	0x000001a8
        /*03b0*/ 	.short	0x0100
        /*03b2*/ 	.byte	0x04
	.zero		1


	//   ....[44]....
        /*03b4*/ 	.word	0x00000920
        /*03b8*/ 	.word	0x000000ff
        /*03bc*/ 	.word	0x000000b0
        /*03c0*/ 	.short	0x0100
        /*03c2*/ 	.byte	0x04
	.zero		1


	//   ....[45]....
        /*03c4*/ 	.word	0x00000930
        /*03c8*/ 	.word	0x000000ff
        /*03cc*/ 	.word	0x000001b0
        /*03d0*/ 	.short	0x0100
        /*03d2*/ 	.byte	0x04
	.zero		1


	//   ....[46]....
        /*03d4*/ 	.word	0x00000940
        /*03d8*/ 	.word	0x000000ff
        /*03dc*/ 	.word	0x000000b8
        /*03e0*/ 	.short	0x0100
        /*03e2*/ 	.byte	0x04
	.zero		1


	//   ....[47]....
        /*03e4*/ 	.word	0x00000950
        /*03e8*/ 	.word	0x000000ff
        /*03ec*/ 	.word	0x000001b8
        /*03f0*/ 	.short	0x0100
        /*03f2*/ 	.byte	0x04
	.zero		1


	//   ....[48]....
        /*03f4*/ 	.word	0x00000960
        /*03f8*/ 	.word	0x000000ff
        /*03fc*/ 	.word	0x000000c0
        /*0400*/ 	.short	0x0100
        /*0402*/ 	.byte	0x04
	.zero		1


	//   ....[49]....
        /*0404*/ 	.word	0x00000970
        /*0408*/ 	.word	0x000000ff
        /*040c*/ 	.word	0x000001c0
        /*0410*/ 	.short	0x0100
        /*0412*/ 	.byte	0x04
	.zero		1


	//   ....[50]....
        /*0414*/ 	.word	0x00000980
        /*0418*/ 	.word	0x000000ff
        /*041c*/ 	.word	0x000000c8
        /*0420*/ 	.short	0x0100
        /*0422*/ 	.byte	0x04
	.zero		1


	//   ....[51]....
        /*0424*/ 	.word	0x00000990
        /*0428*/ 	.word	0x000000ff
        /*042c*/ 	.word	0x000001c8
        /*0430*/ 	.short	0x0100
        /*0432*/ 	.byte	0x04
	.zero		1


	//   ....[52]....
        /*0434*/ 	.word	0x000009a0
        /*0438*/ 	.word	0x000000ff
        /*043c*/ 	.word	0x000000d0
        /*0440*/ 	.short	0x0100
        /*0442*/ 	.byte	0x04
	.zero		1


	//   ....[53]....
        /*0444*/ 	.word	0x000009b0
        /*0448*/ 	.word	0x000000ff
        /*044c*/ 	.word	0x000001d0
        /*0450*/ 	.short	0x0100
        /*0452*/ 	.byte	0x04
	.zero		1


	//   ....[54]....
        /*0454*/ 	.word	0x000009c0
        /*0458*/ 	.word	0x000000ff
        /*045c*/ 	.word	0x000000d8
        /*0460*/ 	.short	0x0100
        /*0462*/ 	.byte	0x04
	.zero		1


	//   ....[55]....
        /*0464*/ 	.word	0x000009d0
        /*0468*/ 	.word	0x000000ff
        /*046c*/ 	.word	0x000001d8
        /*0470*/ 	.short	0x0100
        /*0472*/ 	.byte	0x04
	.zero		1


	//   ....[56]....
        /*0474*/ 	.word	0x000009e0
        /*0478*/ 	.word	0x000000ff
        /*047c*/ 	.word	0x000000e0
        /*0480*/ 	.short	0x0100
        /*0482*/ 	.byte	0x04
	.zero		1


	//   ....[57]....
        /*0484*/ 	.word	0x000009f0
        /*0488*/ 	.word	0x000000ff
        /*048c*/ 	.word	0x000001e0
        /*0490*/ 	.short	0x0100
        /*0492*/ 	.byte	0x04
	.zero		1


	//   ....[58]....
        /*0494*/ 	.word	0x00000a00
        /*0498*/ 	.word	0x000000ff
        /*049c*/ 	.word	0x000000e8
        /*04a0*/ 	.short	0x0100
        /*04a2*/ 	.byte	0x04
	.zero		1


	//   ....[59]....
        /*04a4*/ 	.word	0x00000a10
        /*04a8*/ 	.word	0x000000ff
        /*04ac*/ 	.word	0x000001e8
        /*04b0*/ 	.short	0x0100
        /*04b2*/ 	.byte	0x04
	.zero		1


	//   ....[60]....
        /*04b4*/ 	.word	0x00000a20
        /*04b8*/ 	.word	0x000000ff
        /*04bc*/ 	.word	0x000000f0
        /*04c0*/ 	.short	0x0100
        /*04c2*/ 	.byte	0x04
	.zero		1


	//   ....[61]....
        /*04c4*/ 	.word	0x00000a30
        /*04c8*/ 	.word	0x000000ff
        /*04cc*/ 	.word	0x000001f0
        /*04d0*/ 	.short	0x0100
        /*04d2*/ 	.byte	0x04
	.zero		1


	//   ....[62]....
        /*04d4*/ 	.word	0x00000a40
        /*04d8*/ 	.word	0x000000ff
        /*04dc*/ 	.word	0x000000f8
        /*04e0*/ 	.short	0x0100
        /*04e2*/ 	.byte	0x04
	.zero		1


	//   ....[63]....
        /*04e4*/ 	.word	0x00000a50
        /*04e8*/ 	.word	0x000000ff
        /*04ec*/ 	.word	0x000001f8
        /*04f0*/ 	.short	0x0100
        /*04f2*/ 	.byte	0x04
	.zero		1


	//   ....[64]....
        /*04f4*/ 	.word	0x00000b80
        /*04f8*/ 	.word	0x000000ff
        /*04fc*/ 	.word	0x00000200
        /*0500*/ 	.short	0x0100
        /*0502*/ 	.byte	0x04
	.zero		1


	//   ....[65]....
        /*0504*/ 	.word	0x00000b90
        /*0508*/ 	.word	0x000000ff
        /*050c*/ 	.word	0x00000210
        /*0510*/ 	.short	0x0100
        /*0512*/ 	.byte	0x04
	.zero		1


	//   ....[66]....
        /*0514*/ 	.word	0x00000ba0
        /*0518*/ 	.word	0x000000ff
        /*051c*/ 	.word	0x00000208
        /*0520*/ 	.short	0x0100
        /*0522*/ 	.byte	0x04
	.zero		1


	//   ....[67]....
        /*0524*/ 	.word	0x00000bb0
        /*0528*/ 	.word	0x000000ff
        /*052c*/ 	.word	0x00000218
        /*0530*/ 	.short	0x0100
        /*0532*/ 	.byte	0x04
	.zero		1


	//   ....[68]....
        /*0534*/ 	.word	0x00000c90
        /*0538*/ 	.word	0x000000ff
        /*053c*/ 	.word	0x00000220
        /*0540*/ 	.short	0x0100
        /*0542*/ 	.byte	0x04
	.zero		1


	//   ....[69]....
        /*0544*/ 	.word	0x00000ca0
        /*0548*/ 	.word	0x000000ff
        /*054c*/ 	.word	0x00000228
        /*0550*/ 	.short	0x0100
        /*0552*/ 	.byte	0x04
	.zero		1


	//   ....[70]....
        /*0554*/ 	.word	0x00000dd0
        /*0558*/ 	.word	0x000000ff
        /*055c*/ 	.word	0x00000230
        /*0560*/ 	.short	0x0100
        /*0562*/ 	.byte	0x06
	.zero		1


	//   ....[71]....
        /*0564*/ 	.word	0x00000de0
        /*0568*/ 	.word	0x000000ff
        /*056c*/ 	.word	0x00000238
        /*0570*/ 	.short	0x0100
        /*0572*/ 	.byte	0x06
	.zero		1


	//   ....[72]....
        /*0574*/ 	.word	0x00000f10
        /*0578*/ 	.word	0x000000ff
        /*057c*/ 	.word	0x00000240
        /*0580*/ 	.short	0x0100
        /*0582*/ 	.byte	0x04
	.zero		1


	//   ....[73]....
        /*0584*/ 	.word	0x00000f20
        /*0588*/ 	.word	0x000000ff
        /*058c*/ 	.word	0x00000250
        /*0590*/ 	.short	0x0100
        /*0592*/ 	.byte	0x04
	.zero		1


	//   ....[74]....
        /*0594*/ 	.word	0x00000f30
        /*0598*/ 	.word	0x000000ff
        /*059c*/ 	.word	0x00000248
        /*05a0*/ 	.short	0x0100
        /*05a2*/ 	.byte	0x04
	.zero		1


	//   ....[75]....
        /*05a4*/ 	.word	0x00000f40
        /*05a8*/ 	.word	0x000000ff
        /*05ac*/ 	.word	0x00000258
        /*05b0*/ 	.short	0x0100
        /*05b2*/ 	.byte	0x04
	.zero		1


	//   ....[76]....
        /*05b4*/ 	.word	0x00001040
        /*05b8*/ 	.word	0x000000ff
        /*05bc*/ 	.word	0x00000260
        /*05c0*/ 	.short	0x0100
        /*05c2*/ 	.byte	0x06
	.zero		1


	//   ....[77]....
        /*05c4*/ 	.word	0x00001f70
        /*05c8*/ 	.word	0x000000ff
        /*05cc*/ 	.word	0x00000100
        /*05d0*/ 	.short	0x010a
        /*05d2*/ 	.byte	0x06
	.zero		1


	//   ....[78]....
        /*05d4*/ 	.word	0x000023d0
        /*05d8*/ 	.word	0x000000ff
        /*05dc*/ 	.word	0x00000100
        /*05e0*/ 	.short	0x010a
        /*05e2*/ 	.byte	0x0b
	.zero		1


	//   ....[79]....
        /*05e4*/ 	.word	0x00002580
        /*05e8*/ 	.word	0x000000ff
        /*05ec*/ 	.word	0x00000100
        /*05f0*/ 	.short	0x010a
        /*05f2*/ 	.byte	0x08
	.zero		1


	//   ....[80]....
        /*05f4*/ 	.word	0x00002800
        /*05f8*/ 	.word	0x000000ff
        /*05fc*/ 	.word	0x00000228
        /*0600*/ 	.short	0x0101
        /*0602*/ 	.byte	0x1e
	.zero		1


	//   ....[81]....
        /*0604*/ 	.word	0x00002830
        /*0608*/ 	.word	0x000000ff
        /*060c*/ 	.word	0x00000100
        /*0610*/ 	.short	0x010a
        /*0612*/ 	.byte	0x04
	.zero		1


	//   ....[82]....
        /*0614*/ 	.word	0x000029f0
        /*0618*/ 	.word	0x000000ff
        /*061c*/ 	.word	0x00000100
        /*0620*/ 	.short	0x010a
        /*0622*/ 	.byte	0x1c
	.zero		1


	//   ....[83]....
        /*0624*/ 	.word	0x00002ba0
        /*0628*/ 	.word	0x000000ff
        /*062c*/ 	.word	0x00000100
        /*0630*/ 	.short	0x010a
        /*0632*/ 	.byte	0x08
	.zero		1


	//   ....[84]....
        /*0634*/ 	.word	0x00002e10
        /*0638*/ 	.word	0x000000ff
        /*063c*/ 	.word	0x00000230
        /*0640*/ 	.short	0x010a
        /*0642*/ 	.byte	0x1e
	.zero		1


	//   ....[85]....
        /*0644*/ 	.word	0x00002ed0
        /*0648*/ 	.word	0x000000ff
        /*064c*/ 	.word	0x00000000
        /*0650*/ 	.short	0x0101
        /*0652*/ 	.byte	0x04
	.zero		1


	//   ....[86]....
        /*0654*/ 	.word	0x000034c0
        /*0658*/ 	.word	0x000000ff
        /*065c*/ 	.word	0x00000000
        /*0660*/ 	.short	0x010a
        /*0662*/ 	.byte	0x04
	.zero		1


	//   ....[87]....
        /*0664*/ 	.word	0x00003560
        /*0668*/ 	.word	0x000000ff
        /*066c*/ 	.word	0x00000000
        /*0670*/ 	.short	0x010a
        /*0672*/ 	.byte	0x05
	.zero		1


	//   ....[88]....
        /*0674*/ 	.word	0x00003600
        /*0678*/ 	.word	0x000000ff
        /*067c*/ 	.word	0x00000000
        /*0680*/ 	.short	0x010a
        /*0682*/ 	.byte	0x05
	.zero		1


	//   ....[89]....
        /*0684*/ 	.word	0x000036a0
        /*0688*/ 	.word	0x000000ff
        /*068c*/ 	.word	0x00000000
        /*0690*/ 	.short	0x010a
        /*0692*/ 	.byte	0x05
	.zero		1


	//   ....[90]....
        /*0694*/ 	.word	0x00003740
        /*0698*/ 	.word	0x000000ff
        /*069c*/ 	.word	0x00000000
        /*06a0*/ 	.short	0x010a
        /*06a2*/ 	.byte	0x05
	.zero		1


	//   ....[91]....
        /*06a4*/ 	.word	0x000037e0
        /*06a8*/ 	.word	0x000000ff
        /*06ac*/ 	.word	0x00000000
        /*06b0*/ 	.short	0x010a
        /*06b2*/ 	.byte	0x05
	.zero		1


	//   ....[92]....
        /*06b4*/ 	.word	0x00003880
        /*06b8*/ 	.word	0x000000ff
        /*06bc*/ 	.word	0x00000000
        /*06c0*/ 	.short	0x010a
        /*06c2*/ 	.byte	0x05
	.zero		1


	//   ....[93]....
        /*06c4*/ 	.word	0x00003920
        /*06c8*/ 	.word	0x000000ff
        /*06cc*/ 	.word	0x00000000
        /*06d0*/ 	.short	0x010a
        /*06d2*/ 	.byte	0x05
	.zero		1


	//   ....[94]....
        /*06d4*/ 	.word	0x000039c0
        /*06d8*/ 	.word	0x000000ff
        /*06dc*/ 	.word	0x00000000
        /*06e0*/ 	.short	0x010a
        /*06e2*/ 	.byte	0x05
	.zero		1


	//   ....[95]....
        /*06e4*/ 	.word	0x00003a60
        /*06e8*/ 	.word	0x000000ff
        /*06ec*/ 	.word	0x00000000
        /*06f0*/ 	.short	0x010a
        /*06f2*/ 	.byte	0x05
	.zero		1


	//   ....[96]....
        /*06f4*/ 	.word	0x00003b00
        /*06f8*/ 	.word	0x000000ff
        /*06fc*/ 	.word	0x00000000
        /*0700*/ 	.short	0x010a
        /*0702*/ 	.byte	0x05
	.zero		1


	//   ....[97]....
        /*0704*/ 	.word	0x00003ba0
        /*0708*/ 	.word	0x000000ff
        /*070c*/ 	.word	0x00000000
        /*0710*/ 	.short	0x010a
        /*0712*/ 	.byte	0x05
	.zero		1


	//   ....[98]....
        /*0714*/ 	.word	0x00003c40
        /*0718*/ 	.word	0x000000ff
        /*071c*/ 	.word	0x00000000
        /*0720*/ 	.short	0x010a
        /*0722*/ 	.byte	0x05
	.zero		1


	//   ....[99]....
        /*0724*/ 	.word	0x00003ce0
        /*0728*/ 	.word	0x000000ff
        /*072c*/ 	.word	0x00000000
        /*0730*/ 	.short	0x010a
        /*0732*/ 	.byte	0x05
	.zero		1


	//   ....[100]....
        /*0734*/ 	.word	0x00003d80
        /*0738*/ 	.word	0x000000ff
        /*073c*/ 	.word	0x00000000
        /*0740*/ 	.short	0x010a
        /*0742*/ 	.byte	0x05
	.zero		1


	//   ....[101]....
        /*0744*/ 	.word	0x00003e20
        /*0748*/ 	.word	0x000000ff
        /*074c*/ 	.word	0x00000000
        /*0750*/ 	.short	0x010a
        /*0752*/ 	.byte	0x05
	.zero		1


	//   ....[102]....
        /*0754*/ 	.word	0x00003ec0
        /*0758*/ 	.word	0x000000ff
        /*075c*/ 	.word	0x00000000
        /*0760*/ 	.short	0x010a
        /*0762*/ 	.byte	0x05
	.zero		1


	//   ....[103]....
        /*0764*/ 	.word	0x00003f60
        /*0768*/ 	.word	0x000000ff
        /*076c*/ 	.word	0x00000000
        /*0770*/ 	.short	0x010a
        /*0772*/ 	.byte	0x05
	.zero		1


	//   ....[104]....
        /*0774*/ 	.word	0x00004000
        /*0778*/ 	.word	0x000000ff
        /*077c*/ 	.word	0x00000000
        /*0780*/ 	.short	0x010a
        /*0782*/ 	.byte	0x05
	.zero		1


	//   ....[105]....
        /*0784*/ 	.word	0x000040a0
        /*0788*/ 	.word	0x000000ff
        /*078c*/ 	.word	0x00000000
        /*0790*/ 	.short	0x010a
        /*0792*/ 	.byte	0x05
	.zero		1


	//   ....[106]....
        /*0794*/ 	.word	0x00004140
        /*0798*/ 	.word	0x000000ff
        /*079c*/ 	.word	0x00000000
        /*07a0*/ 	.short	0x010a
        /*07a2*/ 	.byte	0x05
	.zero		1


	//   ....[107]....
        /*07a4*/ 	.word	0x000041e0
        /*07a8*/ 	.word	0x000000ff
        /*07ac*/ 	.word	0x00000000
        /*07b0*/ 	.short	0x010a
        /*07b2*/ 	.byte	0x05
	.zero		1


	//   ....[108]....
        /*07b4*/ 	.word	0x00004280
        /*07b8*/ 	.word	0x000000ff
        /*07bc*/ 	.word	0x00000000
        /*07c0*/ 	.short	0x010a
        /*07c2*/ 	.byte	0x05
	.zero		1


	//   ....[109]....
        /*07c4*/ 	.word	0x00004320
        /*07c8*/ 	.word	0x000000ff
        /*07cc*/ 	.word	0x00000000
        /*07d0*/ 	.short	0x010a
        /*07d2*/ 	.byte	0x05
	.zero		1


	//   ....[110]....
        /*07d4*/ 	.word	0x000043c0
        /*07d8*/ 	.word	0x000000ff
        /*07dc*/ 	.word	0x00000000
        /*07e0*/ 	.short	0x010a
        /*07e2*/ 	.byte	0x05
	.zero		1


	//   ....[111]....
        /*07e4*/ 	.word	0x00004460
        /*07e8*/ 	.word	0x000000ff
        /*07ec*/ 	.word	0x00000000
        /*07f0*/ 	.short	0x010a
        /*07f2*/ 	.byte	0x05
	.zero		1


	//   ....[112]....
        /*07f4*/ 	.word	0x00004500
        /*07f8*/ 	.word	0x000000ff
        /*07fc*/ 	.word	0x00000000
        /*0800*/ 	.short	0x010a
        /*0802*/ 	.byte	0x05
	.zero		1


	//   ....[113]....
        /*0804*/ 	.word	0x000045a0
        /*0808*/ 	.word	0x000000ff
        /*080c*/ 	.word	0x00000000
        /*0810*/ 	.short	0x010a
        /*0812*/ 	.byte	0x05
	.zero		1


	//   ....[114]....
        /*0814*/ 	.word	0x00004640
        /*0818*/ 	.word	0x000000ff
        /*081c*/ 	.word	0x00000000
        /*0820*/ 	.short	0x010a
        /*0822*/ 	.byte	0x05
	.zero		1


	//   ....[115]....
        /*0824*/ 	.word	0x000046e0
        /*0828*/ 	.word	0x000000ff
        /*082c*/ 	.word	0x00000000
        /*0830*/ 	.short	0x010a
        /*0832*/ 	.byte	0x05
	.zero		1


	//   ....[116]....
        /*0834*/ 	.word	0x00004780
        /*0838*/ 	.word	0x000000ff
        /*083c*/ 	.word	0x00000000
        /*0840*/ 	.short	0x010a
        /*0842*/ 	.byte	0x05
	.zero		1


	//   ....[117]....
        /*0844*/ 	.word	0x00004830
        /*0848*/ 	.word	0x00000000
        /*084c*/ 	.word	0x00000000
        /*0850*/ 	.short	0x010a
        /*0852*/ 	.byte	0xff
	.zero		1


	//   ....[118]....
        /*0854*/ 	.word	0x00004960
        /*0858*/ 	.word	0x000000ff
        /*085c*/ 	.word	0x00000238
        /*0860*/ 	.short	0x010a
        /*0862*/ 	.byte	0x04
	.zero		1


	//   ....[119]....
        /*0864*/ 	.word	0x00004a00
        /*0868*/ 	.word	0x000000ff
        /*086c*/ 	.word	0x00000230
        /*0870*/ 	.short	0x010a
        /*0872*/ 	.byte	0x04
	.zero		1


	//   ....[120]....
        /*0874*/ 	.word	0x00004aa0
        /*0878*/ 	.word	0x000000ff
        /*087c*/ 	.word	0x00000000
        /*0880*/ 	.short	0x0101
        /*0882*/ 	.byte	0x05
	.zero		1


	//   ....[121]....
        /*0884*/ 	.word	0x00004ae0
        /*0888*/ 	.word	0x000000ff
        /*088c*/ 	.word	0x00000238
        /*0890*/ 	.short	0x0106
        /*0892*/ 	.byte	0x04
	.zero		1


	//   ....[122]....
        /*0894*/ 	.word	0x00004b20
        /*0898*/ 	.word	0x00000000
        /*089c*/ 	.word	0x00000238
        /*08a0*/ 	.short	0x010a
        /*08a2*/ 	.byte	0xff
	.zero		1


	//   ....[123]....
        /*08a4*/ 	.word	0x00004d60
        /*08a8*/ 	.word	0x000000ff
        /*08ac*/ 	.word	0x00000008
        /*08b0*/ 	.short	0x010a
        /*08b2*/ 	.byte	0x05
	.zero		1


	//   ....[124]....
        /*08b4*/ 	.word	0x00004d80
        /*08b8*/ 	.word	0x000000ff
        /*08bc*/ 	.word	0x00000008
        /*08c0*/ 	.short	0x010a
        /*08c2*/ 	.byte	0x05
	.zero		1


	//   ....[125]....
        /*08c4*/ 	.word	0x00004f10
        /*08c8*/ 	.word	0x000000ff
        /*08cc*/ 	.word	0x00000008
        /*08d0*/ 	.short	0x010a
        /*08d2*/ 	.byte	0x05
	.zero		1


	//   ....[126]....
        /*08d4*/ 	.word	0x00004f30
        /*08d8*/ 	.word	0x000000ff
        /*08dc*/ 	.word	0x00000008
        /*08e0*/ 	.short	0x010a
        /*08e2*/ 	.byte	0x05
	.zero		1


	//   ....[127]....
        /*08e4*/ 	.word	0x00004ff0
        /*08e8*/ 	.word	0x000000ff
        /*08ec*/ 	.word	0x00000000
        /*08f0*/ 	.short	0x0101
        /*08f2*/ 	.byte	0x04
	.zero		1


	//   ....[128]....
        /*08f4*/ 	.word	0x000052e0
        /*08f8*/ 	.word	0x000000ff
        /*08fc*/ 	.word	0x00000230
        /*0900*/ 	.short	0x010a
        /*0902*/ 	.byte	0x0f
	.zero		1


	//   ....[129]....
        /*0904*/ 	.word	0x00005380
        /*0908*/ 	.word	0x000000ff
        /*090c*/ 	.word	0x00000000
        /*0910*/ 	.short	0x0101
        /*0912*/ 	.byte	0x18
	.zero		1


	//   ....[130]....
        /*0914*/ 	.word	0x000053c0
        /*0918*/ 	.word	0x000000ff
        /*091c*/ 	.word	0x00000250
        /*0920*/ 	.short	0x010a
        /*0922*/ 	.byte	0x14
	.zero		1


	//   ....[131]....
        /*0924*/ 	.word	0x00005490
        /*0928*/ 	.word	0x000000ff
        /*092c*/ 	.word	0x00000000
        /*0930*/ 	.short	0x010a
        /*0932*/ 	.byte	0x04
	.zero		1


	//   ....[132]....
        /*0934*/ 	.word	0x00005500
        /*0938*/ 	.word	0x000000ff
        /*093c*/ 	.word	0x00000000
        /*0940*/ 	.short	0x010a
        /*0942*/ 	.byte	0x0a
	.zero		1


	//   ....[133]....
        /*0944*/ 	.word	0x00005620
        /*0948*/ 	.word	0x000000ff
        /*094c*/ 	.word	0x00000000
        /*0950*/ 	.short	0x010a
        /*0952*/ 	.byte	0x05
	.zero		1


	//   ....[134]....
        /*0954*/ 	.word	0x00005820
        /*0958*/ 	.word	0x000000ff
        /*095c*/ 	.word	0x00000000
        /*0960*/ 	.short	0x010a
        /*0962*/ 	.byte	0x04
	.zero		1


	//   ....[135]....
        /*0964*/ 	.word	0x000058c0
        /*0968*/ 	.word	0x00000000
        /*096c*/ 	.word	0x00000000
        /*0970*/ 	.short	0x010a
        /*0972*/ 	.byte	0xff
	.zero		1


	//   ....[136]....
        /*0974*/ 	.word	0x00005900
        /*0978*/ 	.word	0x00000000
        /*097c*/ 	.word	0x00000000
        /*0980*/ 	.short	0x010a
        /*0982*/ 	.byte	0xff
	.zero		1


	//   ....[137]....
        /*0984*/ 	.word	0x00005970
        /*0988*/ 	.word	0x000000ff
        /*098c*/ 	.word	0x00000000
        /*0990*/ 	.short	0x0101
        /*0992*/ 	.byte	0x04
	.zero		1


	//   ....[138]....
        /*0994*/ 	.word	0x000059b0
        /*0998*/ 	.word	0x000000ff
        /*099c*/ 	.word	0x00000260
        /*09a0*/ 	.short	0x010a
        /*09a2*/ 	.byte	0x0f
	.zero		1


	//   ....[139]....
        /*09a4*/ 	.word	0x00005a20
        /*09a8*/ 	.word	0x000000ff
        /*09ac*/ 	.word	0x00000000
        /*09b0*/ 	.short	0x0101
        /*09b2*/ 	.byte	0x04
	.zero		1


	//   ....[140]....
        /*09b4*/ 	.word	0x00006150
        /*09b8*/ 	.word	0x000000ff
        /*09bc*/ 	.word	0x00000230
        /*09c0*/ 	.short	0x010a
        /*09c2*/ 	.byte	0x16
	.zero		1


	//   ....[141]....
        /*09c4*/ 	.word	0x000061f0
        /*09c8*/ 	.word	0x000000ff
        /*09cc*/ 	.word	0x00000000
        /*09d0*/ 	.short	0x0101
        /*09d2*/ 	.byte	0x2c
	.zero		1


	//   ....[142]....
        /*09d4*/ 	.word	0x00006720
        /*09d8*/ 	.word	0x000000ff
        /*09dc*/ 	.word	0x00000228
        /*09e0*/ 	.short	0x010a
        /*09e2*/ 	.byte	0x16
	.zero		1


	//   ....[143]....
        /*09e4*/ 	.word	0x00006d10
        /*09e8*/ 	.word	0x000000ff
        /*09ec*/ 	.word	0x00000210
        /*09f0*/ 	.short	0x010a
        /*09f2*/ 	.byte	0x16
	.zero		1


	//   ....[144]....
        /*09f4*/ 	.word	0x00006ea0
        /*09f8*/ 	.word	0x000000ff
        /*09fc*/ 	.word	0x00000200
        /*0a00*/ 	.short	0x010b
        /*0a02*/ 	.byte	0x16
	.zero		1


	//   ....[145]....
        /*0a04*/ 	.word	0x00006eb0
        /*0a08*/ 	.word	0x000000ff
        /*0a0c*/ 	.word	0x00000000
        /*0a10*/ 	.short	0x0101
        /*0a12*/ 	.byte	0x2f
	.zero		1


	//   ....[146]....
        /*0a14*/ 	.word	0x00006ec0
        /*0a18*/ 	.word	0x000000ff
        /*0a1c*/ 	.word	0x00000218
        /*0a20*/ 	.short	0x010a
        /*0a22*/ 	.byte	0x16
	.zero		1


	//   ....[147]....
        /*0a24*/ 	.word	0x00007060
        /*0a28*/ 	.word	0x000000ff
        /*0a2c*/ 	.word	0x00000208
        /*0a30*/ 	.short	0x010b
        /*0a32*/ 	.byte	0x16
	.zero		1


	//   ....[148]....
        /*0a34*/ 	.word	0x00007070
        /*0a38*/ 	.word	0x000000ff
        /*0a3c*/ 	.word	0x00000000
        /*0a40*/ 	.short	0x0101
        /*0a42*/ 	.byte	0x2e
	.zero		1


	//   ....[149]....
        /*0a44*/ 	.word	0x000070a0
        /*0a48*/ 	.word	0x000000ff
        /*0a4c*/ 	.word	0x00000210
        /*0a50*/ 	.short	0x010a
        /*0a52*/ 	.byte	0x16
	.zero		1


	//   ....[150]....
        /*0a54*/ 	.word	0x000070e0
        /*0a58*/ 	.word	0x00000000
        /*0a5c*/ 	.word	0x00000218
        /*0a60*/ 	.short	0x010a
        /*0a62*/ 	.byte	0xff
	.zero		1


	//   ....[151]....
        /*0a64*/ 	.word	0x00007450
        /*0a68*/ 	.word	0x000000ff
        /*0a6c*/ 	.word	0x00000230
        /*0a70*/ 	.short	0x010a
        /*0a72*/ 	.byte	0x32
	.zero		1


	//   ....[152]....
        /*0a74*/ 	.word	0x00007510
        /*0a78*/ 	.word	0x000000ff
        /*0a7c*/ 	.word	0x00000000
        /*0a80*/ 	.short	0x0101
        /*0a82*/ 	.byte	0x04
	.zero		1


	//   ....[153]....
        /*0a84*/ 	.word	0x00008760
        /*0a88*/ 	.word	0x00000000
        /*0a8c*/ 	.word	0x00000200
        /*0a90*/ 	.short	0x010a
        /*0a92*/ 	.byte	0xff
	.zero		1


	//   ....[154]....
        /*0a94*/ 	.word	0x000087a0
        /*0a98*/ 	.word	0x000000b4
        /*0a9c*/ 	.word	0x00000240
        /*0aa0*/ 	.short	0x010a
        /*0aa2*/ 	.byte	0xff
	.zero		1


	//   ....[155]....
        /*0aa4*/ 	.word	0x000088e0
        /*0aa8*/ 	.word	0x00000000
        /*0aac*/ 	.word	0x00000200
        /*0ab0*/ 	.short	0x010a
        /*0ab2*/ 	.byte	0xff
	.zero		1


	//   ....[156]....
        /*0ab4*/ 	.word	0x00008a30
        /*0ab8*/ 	.word	0x00000002
        /*0abc*/ 	.word	0x00000000
        /*0ac0*/ 	.short	0x0101
        /*0ac2*/ 	.byte	0xff
	.zero		1


	//   ....[157]....
        /*0ac4*/ 	.word	0x00008a90
        /*0ac8*/ 	.word	0x000000b4
        /*0acc*/ 	.word	0x00000240
        /*0ad0*/ 	.short	0x010a
        /*0ad2*/ 	.byte	0xff
	.zero		1


	//   ....[158]....
        /*0ad4*/ 	.word	0x00009e40
        /*0ad8*/ 	.word	0x000000bb
        /*0adc*/ 	.word	0x00000200
        /*0ae0*/ 	.short	0x010a
        /*0ae2*/ 	.byte	0xff
	.zero		1


	//   ....[159]....
        /*0ae4*/ 	.word	0x00009f20
        /*0ae8*/ 	.word	0x000000bb
        /*0aec*/ 	.word	0x00000200
        /*0af0*/ 	.short	0x010a
        /*0af2*/ 	.byte	0xff
	.zero		1


	//   ....[160]....
        /*0af4*/ 	.word	0x0000a050
        /*0af8*/ 	.word	0x00000000
        /*0afc*/ 	.word	0x00000000
        /*0b00*/ 	.short	0x0101
        /*0b02*/ 	.byte	0xff
	.zero		1


	//   ....[161]....
        /*0b04*/ 	.word	0x0000a480
        /*0b08*/ 	.word	0x000000b4
        /*0b0c*/ 	.word	0x00000000
        /*0b10*/ 	.short	0x0101
        /*0b12*/ 	.byte	0xff
	.zero		1


	//   ....[162]....
        /*0b14*/ 	.word	0x0000b4c0
        /*0b18*/ 	.word	0x00000000
        /*0b1c*/ 	.word	0x00000100
        /*0b20*/ 	.short	0x010a
        /*0b22*/ 	.byte	0xff
	.zero		1


	//   ....[163]....
        /*0b24*/ 	.word	0x0000b520
        /*0b28*/ 	.word	0x00000000
        /*0b2c*/ 	.word	0x00000100
        /*0b30*/ 	.short	0x010a
        /*0b32*/ 	.byte	0xff
	.zero		1


	//   ....[164]....
        /*0b34*/ 	.word	0x0000b580
        /*0b38*/ 	.word	0x00000000
        /*0b3c*/ 	.word	0x00000230
        /*0b40*/ 	.short	0x010a
        /*0b42*/ 	.byte	0xff
	.zero		1


	//   ....[165]....
        /*0b44*/ 	.word	0x0000b5e0
        /*0b48*/ 	.word	0x00000000
        /*0b4c*/ 	.word	0x00000000
        /*0b50*/ 	.short	0x010a
        /*0b52*/ 	.byte	0xff
	.zero		1


	//   ....[166]....
        /*0b54*/ 	.word	0x0000b640
        /*0b58*/ 	.word	0x00000000
        /*0b5c*/ 	.word	0x00000000
        /*0b60*/ 	.short	0x010a
        /*0b62*/ 	.byte	0xff
	.zero		1


	//   ....[167]....
        /*0b64*/ 	.word	0x0000b6a0
        /*0b68*/ 	.word	0x00000000
        /*0b6c*/ 	.word	0x00000000
        /*0b70*/ 	.short	0x010a
        /*0b72*/ 	.byte	0xff
	.zero		1


	//   ....[168]....
        /*0b74*/ 	.word	0x0000b700
        /*0b78*/ 	.word	0x00000000
        /*0b7c*/ 	.word	0x00000000
        /*0b80*/ 	.short	0x010a
        /*0b82*/ 	.byte	0xff
	.zero		1


	//   ....[169]....
        /*0b84*/ 	.word	0x0000b760
        /*0b88*/ 	.word	0x00000000
        /*0b8c*/ 	.word	0x00000000
        /*0b90*/ 	.short	0x010a
        /*0b92*/ 	.byte	0xff
	.zero		1


	//   ....[170]....
        /*0b94*/ 	.word	0x0000b7c0
        /*0b98*/ 	.word	0x00000000
        /*0b9c*/ 	.word	0x00000000
        /*0ba0*/ 	.short	0x010a
        /*0ba2*/ 	.byte	0xff
	.zero		1


	//   ....[171]....
        /*0ba4*/ 	.word	0x0000b820
        /*0ba8*/ 	.word	0x00000000
        /*0bac*/ 	.word	0x00000000
        /*0bb0*/ 	.short	0x010a
        /*0bb2*/ 	.byte	0xff
	.zero		1


	//   ....[172]....
        /*0bb4*/ 	.word	0x0000b880
        /*0bb8*/ 	.word	0x00000000
        /*0bbc*/ 	.word	0x00000000
        /*0bc0*/ 	.short	0x010a
        /*0bc2*/ 	.byte	0xff
	.zero		1


	//   ....[173]....
        /*0bc4*/ 	.word	0x0000b8e0
        /*0bc8*/ 	.word	0x00000000
        /*0bcc*/ 	.word	0x00000000
        /*0bd0*/ 	.short	0x010a
        /*0bd2*/ 	.byte	0xff
	.zero		1


	//   ....[174]....
        /*0bd4*/ 	.word	0x0000b940
        /*0bd8*/ 	.word	0x00000000
        /*0bdc*/ 	.word	0x00000000
        /*0be0*/ 	.short	0x010a
        /*0be2*/ 	.byte	0xff
	.zero		1


	//   ....[175]....
        /*0be4*/ 	.word	0x0000b9a0
        /*0be8*/ 	.word	0x00000000
        /*0bec*/ 	.word	0x00000000
        /*0bf0*/ 	.short	0x010a
        /*0bf2*/ 	.byte	0xff
	.zero		1


	//   ....[176]....
        /*0bf4*/ 	.word	0x0000ba00
        /*0bf8*/ 	.word	0x00000000
        /*0bfc*/ 	.word	0x00000000
        /*0c00*/ 	.short	0x010a
        /*0c02*/ 	.byte	0xff
	.zero		1


	//   ....[177]....
        /*0c04*/ 	.word	0x0000ba60
        /*0c08*/ 	.word	0x00000000
        /*0c0c*/ 	.word	0x00000000
        /*0c10*/ 	.short	0x010a
        /*0c12*/ 	.byte	0xff
	.zero		1


	//   ....[178]....
        /*0c14*/ 	.word	0x0000bac0
        /*0c18*/ 	.word	0x00000000
        /*0c1c*/ 	.word	0x00000000
        /*0c20*/ 	.short	0x010a
        /*0c22*/ 	.byte	0xff
	.zero		1


	//   ....[179]....
        /*0c24*/ 	.word	0x0000bb20
        /*0c28*/ 	.word	0x00000000
        /*0c2c*/ 	.word	0x00000000
        /*0c30*/ 	.short	0x010a
        /*0c32*/ 	.byte	0xff
	.zero		1


	//   ....[180]....
        /*0c34*/ 	.word	0x0000bb80
        /*0c38*/ 	.word	0x00000000
        /*0c3c*/ 	.word	0x00000000
        /*0c40*/ 	.short	0x010a
        /*0c42*/ 	.byte	0xff
	.zero		1


	//   ....[181]....
        /*0c44*/ 	.word	0x0000bbe0
        /*0c48*/ 	.word	0x00000000
        /*0c4c*/ 	.word	0x00000000
        /*0c50*/ 	.short	0x010a
        /*0c52*/ 	.byte	0xff
	.zero		1


	//   ....[182]....
        /*0c54*/ 	.word	0x0000bc40
        /*0c58*/ 	.word	0x00000000
        /*0c5c*/ 	.word	0x00000000
        /*0c60*/ 	.short	0x010a
        /*0c62*/ 	.byte	0xff
	.zero		1


	//   ....[183]....
        /*0c64*/ 	.word	0x0000bca0
        /*0c68*/ 	.word	0x00000000
        /*0c6c*/ 	.word	0x00000000
        /*0c70*/ 	.short	0x010a
        /*0c72*/ 	.byte	0xff
	.zero		1


	//   ....[184]....
        /*0c74*/ 	.word	0x0000bd00
        /*0c78*/ 	.word	0x00000000
        /*0c7c*/ 	.word	0x00000000
        /*0c80*/ 	.short	0x010a
        /*0c82*/ 	.byte	0xff
	.zero		1


	//   ....[185]....
        /*0c84*/ 	.word	0x0000bd60
        /*0c88*/ 	.word	0x00000000
        /*0c8c*/ 	.word	0x00000000
        /*0c90*/ 	.short	0x010a
        /*0c92*/ 	.byte	0xff
	.zero		1


	//   ....[186]....
        /*0c94*/ 	.word	0x0000bdc0
        /*0c98*/ 	.word	0x00000000
        /*0c9c*/ 	.word	0x00000000
        /*0ca0*/ 	.short	0x010a
        /*0ca2*/ 	.byte	0xff
	.zero		1


	//   ....[187]....
        /*0ca4*/ 	.word	0x0000be20
        /*0ca8*/ 	.word	0x00000000
        /*0cac*/ 	.word	0x00000000
        /*0cb0*/ 	.short	0x010a
        /*0cb2*/ 	.byte	0xff
	.zero		1


	//   ....[188]....
        /*0cb4*/ 	.word	0x0000be80
        /*0cb8*/ 	.word	0x00000000
        /*0cbc*/ 	.word	0x00000000
        /*0cc0*/ 	.short	0x010a
        /*0cc2*/ 	.byte	0xff
	.zero		1


	//   ....[189]....
        /*0cc4*/ 	.word	0x0000bee0
        /*0cc8*/ 	.word	0x00000000
        /*0ccc*/ 	.word	0x00000000
        /*0cd0*/ 	.short	0x010a
        /*0cd2*/ 	.byte	0xff
	.zero		1


	//   ....[190]....
        /*0cd4*/ 	.word	0x0000bf40
        /*0cd8*/ 	.word	0x00000000
        /*0cdc*/ 	.word	0x00000000
        /*0ce0*/ 	.short	0x010a
        /*0ce2*/ 	.byte	0xff
	.zero		1


	//   ....[191]....
        /*0ce4*/ 	.word	0x0000bfa0
        /*0ce8*/ 	.word	0x00000000
        /*0cec*/ 	.word	0x00000000
        /*0cf0*/ 	.short	0x010a
        /*0cf2*/ 	.byte	0xff
	.zero		1


	//   ....[192]....
        /*0cf4*/ 	.word	0x0000c000
        /*0cf8*/ 	.word	0x00000000
        /*0cfc*/ 	.word	0x00000000
        /*0d00*/ 	.short	0x010a
        /*0d02*/ 	.byte	0xff
	.zero		1


	//   ....[193]....
        /*0d04*/ 	.word	0x0000c060
        /*0d08*/ 	.word	0x00000000
        /*0d0c*/ 	.word	0x00000000
        /*0d10*/ 	.short	0x010a
        /*0d12*/ 	.byte	0xff
	.zero		1


	//   ....[194]....
        /*0d14*/ 	.word	0x0000c0c0
        /*0d18*/ 	.word	0x00000000
        /*0d1c*/ 	.word	0x00000000
        /*0d20*/ 	.short	0x010a
        /*0d22*/ 	.byte	0xff
	.zero		1


	//   ....[195]....
        /*0d24*/ 	.word	0x0000c120
        /*0d28*/ 	.word	0x00000000
        /*0d2c*/ 	.word	0x00000000
        /*0d30*/ 	.short	0x010a
        /*0d32*/ 	.byte	0xff
	.zero		1


	//   ....[196]....
        /*0d34*/ 	.word	0x0000c180
        /*0d38*/ 	.word	0x00000004
        /*0d3c*/ 	.word	0x00000238
        /*0d40*/ 	.short	0x010a
        /*0d42*/ 	.byte	0xff
	.zero		1


	//   ....[197]....
        /*0d44*/ 	.word	0x0000c1e0
        /*0d48*/ 	.word	0x00000004
        /*0d4c*/ 	.word	0x00000230
        /*0d50*/ 	.short	0x010a
        /*0d52*/ 	.byte	0xff
	.zero		1


	//   ....[198]....
        /*0d54*/ 	.word	0x0000c240
        /*0d58*/ 	.word	0x00000005
        /*0d5c*/ 	.word	0x00000008
        /*0d60*/ 	.short	0x010a
        /*0d62*/ 	.byte	0xff
	.zero		1


	//   ....[199]....
        /*0d64*/ 	.word	0x0000c330
        /*0d68*/ 	.word	0x00000003
        /*0d6c*/ 	.word	0x00000008
        /*0d70*/ 	.short	0x010a
        /*0d72*/ 	.byte	0xff
	.zero		1


	//   ....[200]....
        /*0d74*/ 	.word	0x0000c390
        /*0d78*/ 	.word	0x00000004
        /*0d7c*/ 	.word	0x00000230
        /*0d80*/ 	.short	0x010a
        /*0d82*/ 	.byte	0xff
	.zero		1


	//   ....[201]....
        /*0d84*/ 	.word	0x0000c3f0
        /*0d88*/ 	.word	0x00000004
        /*0d8c*/ 	.word	0x00000250
        /*0d90*/ 	.short	0x010a
        /*0d92*/ 	.byte	0xff
	.zero		1


	//   ....[202]....
        /*0d94*/ 	.word	0x0000c450
        /*0d98*/ 	.word	0x00000004
        /*0d9c*/ 	.word	0x00000000
        /*0da0*/ 	.short	0x010a
        /*0da2*/ 	.byte	0xff
	.zero		1


	//   ....[203]....
        /*0da4*/ 	.word	0x0000c4b0
        /*0da8*/ 	.word	0x00000000
        /*0dac*/ 	.word	0x00000000
        /*0db0*/ 	.short	0x010a
        /*0db2*/ 	.byte	0xff
	.zero		1


	//   ....[204]....
        /*0db4*/ 	.word	0x0000c510
        /*0db8*/ 	.word	0x00000000
        /*0dbc*/ 	.word	0x00000260
        /*0dc0*/ 	.short	0x010a
        /*0dc2*/ 	.byte	0xff
	.zero		1


	//   ....[205]....
        /*0dc4*/ 	.word	0x0000c570
        /*0dc8*/ 	.word	0x00000000
        /*0dcc*/ 	.word	0x00000230
        /*0dd0*/ 	.short	0x010a
        /*0dd2*/ 	.byte	0xff
	.zero		1


	//   ....[206]....
        /*0dd4*/ 	.word	0x0000c5d0
        /*0dd8*/ 	.word	0x00000003
        /*0ddc*/ 	.word	0x00000228
        /*0de0*/ 	.short	0x010a
        /*0de2*/ 	.byte	0xff
	.zero		1


	//   ....[207]....
        /*0de4*/ 	.word	0x0000c630
        /*0de8*/ 	.word	0x00000000
        /*0dec*/ 	.word	0x00000210
        /*0df0*/ 	.short	0x010a
        /*0df2*/ 	.byte	0xff
	.zero		1


	//   ....[208]....
        /*0df4*/ 	.word	0x0000c690
        /*0df8*/ 	.word	0x00000000
        /*0dfc*/ 	.word	0x00000218
        /*0e00*/ 	.short	0x010a
        /*0e02*/ 	.byte	0xff
	.zero		1


	//   ....[209]....
        /*0e04*/ 	.word	0x0000c6f0
        /*0e08*/ 	.word	0x00000000
        /*0e0c*/ 	.word	0x00000210
        /*0e10*/ 	.short	0x010a
        /*0e12*/ 	.byte	0xff
	.zero		1


	//   ....[210]....
        /*0e14*/ 	.word	0x0000c750
        /*0e18*/ 	.word	0x00000000
        /*0e1c*/ 	.word	0x00000230
        /*0e20*/ 	.short	0x010a
        /*0e22*/ 	.byte	0xff
	.zero		1


	//   ....[211]....
        /*0e24*/ 	.word	0x0000c7a0
        /*0e28*/ 	.word	0x00000000
        /*0e2c*/ 	.word	0x00000200
        /*0e30*/ 	.short	0x010a
        /*0e32*/ 	.byte	0xff
	.zero		1


	//   ....[212]....
        /*0e34*/ 	.word	0x0000c7f0
        /*0e38*/ 	.word	0x000000b4
        /*0e3c*/ 	.word	0x00000240
        /*0e40*/ 	.short	0x010a
        /*0e42*/ 	.byte	0xff
	.zero		1


	//   ....[213]....
        /*0e44*/ 	.word	0x0000c840
        /*0e48*/ 	.word	0x000000bb
        /*0e4c*/ 	.word	0x00000200
        /*0e50*/ 	.short	0x010a
        /*0e52*/ 	.byte	0xff
	.zero		1


	//----- nvinfo : EIATTR_NUM_MBARRIERS
	.align		4
.L_47:
        /*0e54*/ 	.byte	0x03, 0x38
        /*0e56*/ 	.short	0x004d


	//----- nvinfo : EIATTR_EXIT_INSTR_OFFSETS
	.align		4
        /*0e58*/ 	.byte	0x04, 0x1c
        /*0e5a*/ 	.short	(.L_49 - .L_48)


	//   ....[0]....
.L_48:
        /*0e5c*/ 	.word	0x00004860


	//   ....[1]....
        /*0e60*/ 	.word	0x00004af0


	//   ....[2]....
        /*0e64*/ 	.word	0x00004b50


	//   ....[3]....
        /*0e68*/ 	.word	0x00005c40


	//   ....[4]....
        /*0e6c*/ 	.word	0x00007110


	//   ....[5]....
        /*0e70*/ 	.word	0x00007150


	//   ....[6]....
        /*0e74*/ 	.word	0x0000b4a0


	//----- nvinfo : EIATTR_MAX_THREADS
	.align		4
.L_49:
        /*0e78*/ 	.byte	0x04, 0x05
        /*0e7a*/ 	.short	(.L_51 - .L_50)
.L_50:
        /*0e7c*/ 	.word	0x00000100
        /*0e80*/ 	.word	0x00000001
        /*0e84*/ 	.word	0x00000001


	//----- nvinfo : EIATTR_CRS_STACK_SIZE
	.align		4
.L_51:
        /*0e88*/ 	.byte	0x04, 0x1e
        /*0e8a*/ 	.short	(.L_53 - .L_52)
.L_52:
        /*0e8c*/ 	.word	0x00000000


	//----- nvinfo : EIATTR_CBANK_PARAM_SIZE
	.align		4
.L_53:
        /*0e90*/ 	.byte	0x03, 0x19
        /*0e92*/ 	.short	0x0900


	//----- nvinfo : EIATTR_PARAM_CBANK
	.align		4
        /*0e94*/ 	.byte	0x04, 0x0a
        /*0e96*/ 	.short	(.L_55 - .L_54)
	.align		4
.L_54:
        /*0e98*/ 	.word	index@(.nv.constant0._ZN7cutlass13device_kernelINS_4conv6kernel13ConvUniversalINS1_16ConvProblemShapeILNS1_8OperatorE2ELi3EEENS1_10collective14CollectiveConvINS1_47MainloopSm100TmaUmmaWarpSpecializedImplicitGemmILS5_2ELi32ELi3ELi1ELi2EN4cute5tupleIJNSA_1CILi2EEENSC_ILi1EEESE_EEEEENSB_IJNSC_ILi256EEENSB_IJNSC_ILi128EEEEEENSB_IJNSC_ILi32EEEEEEEEENS_12float_e4m3_tESN_NSA_8TiledMMAINSA_8MMA_AtomIJNSA_10MMA_TraitsINSA_25SM100_MMA_F8F6F4_2x1SM_SSEJSN_SN_fSH_SI_NSA_17integral_constantINSA_4UMMA5MajorELSU_1EEESV_NSS_INST_7ScaleInELSW_0EEESX_EEEEEENSA_6LayoutINSB_IJSE_SE_SE_EEENSB_IJNSC_ILi0EEES12_S12_EEEEENSB_IJNSA_10UnderscoreES15_S15_EEEEENS7_6detail27Sm100ImplicitGemmTileTraitsINSA_18SM100_TMA_2SM_LOADENSA_14ComposedLayoutINSA_7SwizzleILi3ELi4ELi3EEENSA_18smem_ptr_flag_bitsILi8EEENS10_INSB_IJSI_NSC_ILi8EEEEEENSB_IJSE_SI_EEEEEEEvEENS19_INSA_25SM100_TMA_2SM_LOAD_IM2COLENS1B_INS1C_ILi2ELi4ELi3EEES1F_NS10_INSB_IJNSC_ILi64EEES1G_EEENSB_IJSE_S1O_EEEEEEEvEEEENS_8epilogue10collective18CollectiveEpilogueINS1V_23Sm100TmaWarpSpecializedILi2ELi2ELi64ELb0ELb0EEEJNSB_IJSI_SJ_SL_EEENSB_IJNS10_ISI_SE_EENS10_IS1O_SE_EEEEESN_NSB_IJlNSB_IJSE_lllEEES12_EEESN_S25_NS1V_6fusion15FusionCallbacksIS1Z_NS26_17LinearCombinationISN_fSN_fLNS_15FloatRoundStyleE2EEES20_S23_JEEENSA_5SM1004TMEM4LOAD26SM100_TMEM_LOAD_32dp32b64xENSA_13SM90_TMA_LOADENS1B_IS1N_S1F_NS10_INSB_IJS1G_S1O_EEENSB_IJS1O_SE_EEEEEEENSA_39AutoVectorizingCopyWithAssumedAlignmentILi128EEENSA_14SM90_TMA_STOREES2K_S2M_S2M_EEEvvEEEEvNT_6ParamsE)
        /*0e9c*/ 	.short	0x0380
        /*0e9e*/ 	.short	0x0900


	//----- nvinfo : EIATTR_SW_WAR
	.align		4
.L_55:
        /*0ea0*/ 	.byte	0x04, 0x36
        /*0ea2*/ 	.short	(.L_57 - .L_56)
.L_56:
        /*0ea4*/ 	.word	0x00000008
.L_57:


//--------------------- .nv.callgraph             --------------------------
	.section	.nv.callgraph,"",@"SHT_CUDA_CALLGRAPH"
	.align	4
	.sectionentsize	8
	.align		4
        /*0000*/ 	.word	0x00000000
	.align		4
        /*0004*/ 	.word	0xffffffff
	.align		4
        /*0008*/ 	.word	index@(_ZN7cutlass13device_kernelINS_4conv6kernel13ConvUniversalINS1_16ConvProblemShapeILNS1_8OperatorE2ELi3EEENS1_10collective14CollectiveConvINS1_47MainloopSm100TmaUmmaWarpSpecializedImplicitGemmILS5_2ELi32ELi3ELi1ELi2EN4cute5tupleIJNSA_1CILi2EEENSC_ILi1EEESE_EEEEENSB_IJNSC_ILi256EEENSB_IJNSC_ILi128EEEEEENSB_IJNSC_ILi32EEEEEEEEENS_12float_e4m3_tESN_NSA_8TiledMMAINSA_8MMA_AtomIJNSA_10MMA_TraitsINSA_25SM100_MMA_F8F6F4_2x1SM_SSEJSN_SN_fSH_SI_NSA_17integral_constantINSA_4UMMA5MajorELSU_1EEESV_NSS_INST_7ScaleInELSW_0EEESX_EEEEEENSA_6LayoutINSB_IJSE_SE_SE_EEENSB_IJNSC_ILi0EEES12_S12_EEEEENSB_IJNSA_10UnderscoreES15_S15_EEEEENS7_6detail27Sm100ImplicitGemmTileTraitsINSA_18SM100_TMA_2SM_LOADENSA_14ComposedLayoutINSA_7SwizzleILi3ELi4ELi3EEENSA_18smem_ptr_flag_bitsILi8EEENS10_INSB_IJSI_NSC_ILi8EEEEEENSB_IJSE_SI_EEEEEEEvEENS19_INSA_25SM100_TMA_2SM_LOAD_IM2COLENS1B_INS1C_ILi2ELi4ELi3EEES1F_NS10_INSB_IJNSC_ILi64EEES1G_EEENSB_IJSE_S1O_EEEEEEEvEEEENS_8epilogue10collective18CollectiveEpilogueINS1V_23Sm100TmaWarpSpecializedILi2ELi2ELi64ELb0ELb0EEEJNSB_IJSI_SJ_SL_EEENSB_IJNS10_ISI_SE_EENS10_IS1O_SE_EEEEESN_NSB_IJlNSB_IJSE_lllEEES12_EEESN_S25_NS1V_6fusion15FusionCallbacksIS1Z_NS26_17LinearCombinationISN_fSN_fLNS_15FloatRoundStyleE2EEES20_S23_JEEENSA_5SM1004TMEM4LOAD26SM100_TMEM_LOAD_32dp32b64xENSA_13SM90_TMA_LOADENS1B_IS1N_S1F_NS10_INSB_IJS1G_S1O_EEENSB_IJS1O_SE_EEEEEEENSA_39AutoVectorizingCopyWithAssumedAlignmentILi128EEENSA_14SM90_TMA_STOREES2K_S2M_S2M_EEEvvEEEEvNT_6ParamsE)
	.align		4
        /*000c*/ 	.word	index@(__assertfail)
	.align		4
        /*0010*/ 	.word	0x00000000
	.align		4
        /*0014*/ 	.word	0xfffffffe
	.align		4
        /*0018*/ 	.word	0x00000000
	.align		4
        /*001c*/ 	.word	0xfffffffd
	.align		4
        /*0020*/ 	.word	0x00000000
	.align		4
        /*0024*/ 	.word	0xfffffffc


//--------------------- .nv.constant4             --------------------------
	.section	.nv.constant4,"a",@progbits
	.align	8
	.align		8
.nv.constant4:
        /*0000*/ 	.dword	__assertfail
	.align		8
        /*0008*/ 	.dword	__unnamed_1
	.align		8
        /*0010*/ 	.dword	__unnamed_2
	.align		8
        /*0018*/ 	.dword	_ZN39_INTERNAL_b9e56ee1_4_k_cu_c3d4dd3e_32464cuda3std3__45__cpo5beginE
	.align		8
        /*0020*/ 	.dword	_ZN39_INTERNAL_b9e56ee1_4_k_cu_c3d4dd3e_32464cuda3std3__45__cpo3endE
	.align		8
        /*0028*/ 	.dword	_ZN39_INTERNAL_b9e56ee1_4_k_cu_c3d4dd3e_32464cuda3std3__45__cpo6cbeginE
	.align		8
        /*0030*/ 	.dword	_ZN39_INTERNAL_b9e56ee1_4_k_cu_c3d4dd3e_32464cuda3std3__45__cpo4cendE
	.align		8
        /*0038*/ 	.dword	_ZN39_INTERNAL_b9e56ee1_4_k_cu_c3d4dd3e_32464cuda3std3__441_GLOBAL__N__b9e56ee1_4_k_cu_c3d4dd3e_32466ignoreE
	.align		8
        /*0040*/ 	.dword	_ZN39_INTERNAL_b9e56ee1_4_k_cu_c3d4dd3e_32464cuda3std3__419piecewise_constructE
	.align		8
        /*0048*/ 	.dword	_ZN39_INTERNAL_b9e56ee1_4_k_cu_c3d4dd3e_32464cuda3std3__48in_placeE
	.align		8
        /*0050*/ 	.dword	_ZN39_INTERNAL_b9e56ee1_4_k_cu_c3d4dd3e_32464cuda3std6ranges3__45__cpo4swapE
	.align		8
        /*0058*/ 	.dword	_ZN39_INTERNAL_b9e56ee1_4_k_cu_c3d4dd3e_32464cuda3std6ranges3__45__cpo9iter_moveE
	.align		8
        /*0060*/ 	.dword	_ZN39_INTERNAL_b9e56ee1_4_k_cu_c3d4dd3e_32464cute7productE
	.align		8
        /*0068*/ 	.dword	_ZN39_INTERNAL_b9e56ee1_4_k_cu_c3d4dd3e_32464cute1_E
	.align		8
        /*0070*/ 	.dword	$str$27
	.align		8
        /*0078*/ 	.dword	$str$28
	.align		8
        /*0080*/ 	.dword	$str$29
	.align		8
        /*0088*/ 	.dword	$str$30


//--------------------- .text._ZN7cutlass13device_kernelINS_4conv6kernel13ConvUniversalINS1_16ConvProblemShapeILNS1_8OperatorE2ELi3EEENS1_10collective14CollectiveConvINS1_47MainloopSm100TmaUmmaWarpSpecializedImplicitGemmILS5_2ELi32ELi3ELi1ELi2EN4cute5tupleIJNSA_1CILi2EEENSC_ILi1EEESE_EEEEENSB_IJNSC_ILi256EEENSB_IJNSC_ILi128EEEEEENSB_IJNSC_ILi32EEEEEEEEENS_12float_e4m3_tESN_NSA_8TiledMMAINSA_8MMA_AtomIJNSA_10MMA_TraitsINSA_25SM100_MMA_F8F6F4_2x1SM_SSEJSN_SN_fSH_SI_NSA_17integral_constantINSA_4UMMA5MajorELSU_1EEESV_NSS_INST_7ScaleInELSW_0EEESX_EEEEEENSA_6LayoutINSB_IJSE_SE_SE_EEENSB_IJNSC_ILi0EEES12_S12_EEEEENSB_IJNSA_10UnderscoreES15_S15_EEEEENS7_6detail27Sm100ImplicitGemmTileTraitsINSA_18SM100_TMA_2SM_LOADENSA_14ComposedLayoutINSA_7SwizzleILi3ELi4ELi3EEENSA_18smem_ptr_flag_bitsILi8EEENS10_INSB_IJSI_NSC_ILi8EEEEEENSB_IJSE_SI_EEEEEEEvEENS19_INSA_25SM100_TMA_2SM_LOAD_IM2COLENS1B_INS1C_ILi2ELi4ELi3EEES1F_NS10_INSB_IJNSC_ILi64EEES1G_EEENSB_IJSE_S1O_EEEEEEEvEEEENS_8epilogue10collective18CollectiveEpilogueINS1V_23Sm100TmaWarpSpecializedILi2ELi2ELi64ELb0ELb0EEEJNSB_IJSI_SJ_SL_EEENSB_IJNS10_ISI_SE_EENS10_IS1O_SE_EEEEESN_NSB_IJlNSB_IJSE_lllEEES12_EEESN_S25_NS1V_6fusion15FusionCallbacksIS1Z_NS26_17LinearCombinationISN_fSN_fLNS_15FloatRoundStyleE2EEES20_S23_JEEENSA_5SM1004TMEM4LOAD26SM100_TMEM_LOAD_32dp32b64xENSA_13SM90_TMA_LOADENS1B_IS1N_S1F_NS10_INSB_IJS1G_S1O_EEENSB_IJS1O_SE_EEEEEEENSA_39AutoVectorizingCopyWithAssumedAlignmentILi128EEENSA_14SM90_TMA_STOREES2K_S2M_S2M_EEEvvEEEEvNT_6ParamsE --------------------------
	.section	.text._ZN7cutlass13device_kernelINS_4conv6kernel13ConvUniversalINS1_16ConvProblemShapeILNS1_8OperatorE2ELi3EEENS1_10collective14CollectiveConvINS1_47MainloopSm100TmaUmmaWarpSpecializedImplicitGemmILS5_2ELi32ELi3ELi1ELi2EN4cute5tupleIJNSA_1CILi2EEENSC_ILi1EEESE_EEEEENSB_IJNSC_ILi256EEENSB_IJNSC_ILi128EEEEEENSB_IJNSC_ILi32EEEEEEEEENS_12float_e4m3_tESN_NSA_8TiledMMAINSA_8MMA_AtomIJNSA_10MMA_TraitsINSA_25SM100_MMA_F8F6F4_2x1SM_SSEJSN_SN_fSH_SI_NSA_17integral_constantINSA_4UMMA5MajorELSU_1EEESV_NSS_INST_7ScaleInELSW_0EEESX_EEEEEENSA_6LayoutINSB_IJSE_SE_SE_EEENSB_IJNSC_ILi0EEES12_S12_EEEEENSB_IJNSA_10UnderscoreES15_S15_EEEEENS7_6detail27Sm100ImplicitGemmTileTraitsINSA_18SM100_TMA_2SM_LOADENSA_14ComposedLayoutINSA_7SwizzleILi3ELi4ELi3EEENSA_18smem_ptr_flag_bitsILi8EEENS10_INSB_IJSI_NSC_ILi8EEEEEENSB_IJSE_SI_EEEEEEEvEENS19_INSA_25SM100_TMA_2SM_LOAD_IM2COLENS1B_INS1C_ILi2ELi4ELi3EEES1F_NS10_INSB_IJNSC_ILi64EEES1G_EEENSB_IJSE_S1O_EEEEEEEvEEEENS_8epilogue10collective18CollectiveEpilogueINS1V_23Sm100TmaWarpSpecializedILi2ELi2ELi64ELb0ELb0EEEJNSB_IJSI_SJ_SL_EEENSB_IJNS10_ISI_SE_EENS10_IS1O_SE_EEEEESN_NSB_IJlNSB_IJSE_lllEEES12_EEESN_S25_NS1V_6fusion15FusionCallbacksIS1Z_NS26_17LinearCombinationISN_fSN_fLNS_15FloatRoundStyleE2EEES20_S23_JEEENSA_5SM1004TMEM4LOAD26SM100_TMEM_LOAD_32dp32b64xENSA_13SM90_TMA_LOADENS1B_IS1N_S1F_NS10_INSB_IJS1G_S1O_EEENSB_IJS1O_SE_EEEEEEENSA_39AutoVectorizingCopyWithAssumedAlignmentILi128EEENSA_14SM90_TMA_STOREES2K_S2M_S2M_EEEvvEEEEvNT_6ParamsE,"ax",@progbits
	.align	128
.text._ZN7cutlass13device_kernelINS_4conv6kernel13ConvUniversalINS1_16ConvProblemShapeILNS1_8OperatorE2ELi3EEENS1_10collective14CollectiveConvINS1_47MainloopSm100TmaUmmaWarpSpecializedImplicitGemmILS5_2ELi32ELi3ELi1ELi2EN4cute5tupleIJNSA_1CILi2EEENSC_ILi1EEESE_EEEEENSB_IJNSC_ILi256EEENSB_IJNSC_ILi128EEEEEENSB_IJNSC_ILi32EEEEEEEEENS_12float_e4m3_tESN_NSA_8TiledMMAINSA_8MMA_AtomIJNSA_10MMA_TraitsINSA_25SM100_MMA_F8F6F4_2x1SM_SSEJSN_SN_fSH_SI_NSA_17integral_constantINSA_4UMMA5MajorELSU_1EEESV_NSS_INST_7ScaleInELSW_0EEESX_EEEEEENSA_6LayoutINSB_IJSE_SE_SE_EEENSB_IJNSC_ILi0EEES12_S12_EEEEENSB_IJNSA_10UnderscoreES15_S15_EEEEENS7_6detail27Sm100ImplicitGemmTileTraitsINSA_18SM100_TMA_2SM_LOADENSA_14ComposedLayoutINSA_7SwizzleILi3ELi4ELi3EEENSA_18smem_ptr_flag_bitsILi8EEENS10_INSB_IJSI_NSC_ILi8EEEEEENSB_IJSE_SI_EEEEEEEvEENS19_INSA_25SM100_TMA_2SM_LOAD_IM2COLENS1B_INS1C_ILi2ELi4ELi3EEES1F_NS10_INSB_IJNSC_ILi64EEES1G_EEENSB_IJSE_S1O_EEEEEEEvEEEENS_8epilogue10collective18CollectiveEpilogueINS1V_23Sm100TmaWarpSpecializedILi2ELi2ELi64ELb0ELb0EEEJNSB_IJSI_SJ_SL_EEENSB_IJNS10_ISI_SE_EENS10_IS1O_SE_EEEEESN_NSB_IJlNSB_IJSE_lllEEES12_EEESN_S25_NS1V_6fusion15FusionCallbacksIS1Z_NS26_17LinearCombinationISN_fSN_fLNS_15FloatRoundStyleE2EEES20_S23_JEEENSA_5SM1004TMEM4LOAD26SM100_TMEM_LOAD_32dp32b64xENSA_13SM90_TMA_LOADENS1B_IS1N_S1F_NS10_INSB_IJS1G_S1O_EEENSB_IJS1O_SE_EEEEEEENSA_39AutoVectorizingCopyWithAssumedAlignmentILi128EEENSA_14SM90_TMA_STOREES2K_S2M_S2M_EEEvvEEEEvNT_6ParamsE:
        .type           _ZN7cutlass13device_kernelINS_4conv6kernel13ConvUniversalINS1_16ConvProblemShapeILNS1_8OperatorE2ELi3EEENS1_10collective14CollectiveConvINS1_47MainloopSm100TmaUmmaWarpSpecializedImplicitGemmILS5_2ELi32ELi3ELi1ELi2EN4cute5tupleIJNSA_1CILi2EEENSC_ILi1EEESE_EEEEENSB_IJNSC_ILi256EEENSB_IJNSC_ILi128EEEEEENSB_IJNSC_ILi32EEEEEEEEENS_12float_e4m3_tESN_NSA_8TiledMMAINSA_8MMA_AtomIJNSA_10MMA_TraitsINSA_25SM100_MMA_F8F6F4_2x1SM_SSEJSN_SN_fSH_SI_NSA_17integral_constantINSA_4UMMA5MajorELSU_1EEESV_NSS_INST_7ScaleInELSW_0EEESX_EEEEEENSA_6LayoutINSB_IJSE_SE_SE_EEENSB_IJNSC_ILi0EEES12_S12_EEEEENSB_IJNSA_10UnderscoreES15_S15_EEEEENS7_6detail27Sm100ImplicitGemmTileTraitsINSA_18SM100_TMA_2SM_LOADENSA_14ComposedLayoutINSA_7SwizzleILi3ELi4ELi3EEENSA_18smem_ptr_flag_bitsILi8EEENS10_INSB_IJSI_NSC_ILi8EEEEEENSB_IJSE_SI_EEEEEEEvEENS19_INSA_25SM100_TMA_2SM_LOAD_IM2COLENS1B_INS1C_ILi2ELi4ELi3EEES1F_NS10_INSB_IJNSC_ILi64EEES1G_EEENSB_IJSE_S1O_EEEEEEEvEEEENS_8epilogue10collective18CollectiveEpilogueINS1V_23Sm100TmaWarpSpecializedILi2ELi2ELi64ELb0ELb0EEEJNSB_IJSI_SJ_SL_EEENSB_IJNS10_ISI_SE_EENS10_IS1O_SE_EEEEESN_NSB_IJlNSB_IJSE_lllEEES12_EEESN_S25_NS1V_6fusion15FusionCallbacksIS1Z_NS26_17LinearCombinationISN_fSN_fLNS_15FloatRoundStyleE2EEES20_S23_JEEENSA_5SM1004TMEM4LOAD26SM100_TMEM_LOAD_32dp32b64xENSA_13SM90_TMA_LOADENS1B_IS1N_S1F_NS10_INSB_IJS1G_S1O_EEENSB_IJS1O_SE_EEEEEEENSA_39AutoVectorizingCopyWithAssumedAlignmentILi128EEENSA_14SM90_TMA_STOREES2K_S2M_S2M_EEEvvEEEEvNT_6ParamsE,@function
        .size           _ZN7cutlass13device_kernelINS_4conv6kernel13ConvUniversalINS1_16ConvProblemShapeILNS1_8OperatorE2ELi3EEENS1_10collective14CollectiveConvINS1_47MainloopSm100TmaUmmaWarpSpecializedImplicitGemmILS5_2ELi32ELi3ELi1ELi2EN4cute5tupleIJNSA_1CILi2EEENSC_ILi1EEESE_EEEEENSB_IJNSC_ILi256EEENSB_IJNSC_ILi128EEEEEENSB_IJNSC_ILi32EEEEEEEEENS_12float_e4m3_tESN_NSA_8TiledMMAINSA_8MMA_AtomIJNSA_10MMA_TraitsINSA_25SM100_MMA_F8F6F4_2x1SM_SSEJSN_SN_fSH_SI_NSA_17integral_constantINSA_4UMMA5MajorELSU_1EEESV_NSS_INST_7ScaleInELSW_0EEESX_EEEEEENSA_6LayoutINSB_IJSE_SE_SE_EEENSB_IJNSC_ILi0EEES12_S12_EEEEENSB_IJNSA_10UnderscoreES15_S15_EEEEENS7_6detail27Sm100ImplicitGemmTileTraitsINSA_18SM100_TMA_2SM_LOADENSA_14ComposedLayoutINSA_7SwizzleILi3ELi4ELi3EEENSA_18smem_ptr_flag_bitsILi8EEENS10_INSB_IJSI_NSC_ILi8EEEEEENSB_IJSE_SI_EEEEEEEvEENS19_INSA_25SM100_TMA_2SM_LOAD_IM2COLENS1B_INS1C_ILi2ELi4ELi3EEES1F_NS10_INSB_IJNSC_ILi64EEES1G_EEENSB_IJSE_S1O_EEEEEEEvEEEENS_8epilogue10collective18CollectiveEpilogueINS1V_23Sm100TmaWarpSpecializedILi2ELi2ELi64ELb0ELb0EEEJNSB_IJSI_SJ_SL_EEENSB_IJNS10_ISI_SE_EENS10_IS1O_SE_EEEEESN_NSB_IJlNSB_IJSE_lllEEES12_EEESN_S25_NS1V_6fusion15FusionCallbacksIS1Z_NS26_17LinearCombinationISN_fSN_fLNS_15FloatRoundStyleE2EEES20_S23_JEEENSA_5SM1004TMEM4LOAD26SM100_TMEM_LOAD_32dp32b64xENSA_13SM90_TMA_LOADENS1B_IS1N_S1F_NS10_INSB_IJS1G_S1O_EEENSB_IJS1O_SE_EEEEEEENSA_39AutoVectorizingCopyWithAssumedAlignmentILi128EEENSA_14SM90_TMA_STOREES2K_S2M_S2M_EEEvvEEEEvNT_6ParamsE,(.L_x_239 - _ZN7cutlass13device_kernelINS_4conv6kernel13ConvUniversalINS1_16ConvProblemShapeILNS1_8OperatorE2ELi3EEENS1_10collective14CollectiveConvINS1_47MainloopSm100TmaUmmaWarpSpecializedImplicitGemmILS5_2ELi32ELi3ELi1ELi2EN4cute5tupleIJNSA_1CILi2EEENSC_ILi1EEESE_EEEEENSB_IJNSC_ILi256EEENSB_IJNSC_ILi128EEEEEENSB_IJNSC_ILi32EEEEEEEEENS_12float_e4m3_tESN_NSA_8TiledMMAINSA_8MMA_AtomIJNSA_10MMA_TraitsINSA_25SM100_MMA_F8F6F4_2x1SM_SSEJSN_SN_fSH_SI_NSA_17integral_constantINSA_4UMMA5MajorELSU_1EEESV_NSS_INST_7ScaleInELSW_0EEESX_EEEEEENSA_6LayoutINSB_IJSE_SE_SE_EEENSB_IJNSC_ILi0EEES12_S12_EEEEENSB_IJNSA_10UnderscoreES15_S15_EEEEENS7_6detail27Sm100ImplicitGemmTileTraitsINSA_18SM100_TMA_2SM_LOADENSA_14ComposedLayoutINSA_7SwizzleILi3ELi4ELi3EEENSA_18smem_ptr_flag_bitsILi8EEENS10_INSB_IJSI_NSC_ILi8EEEEEENSB_IJSE_SI_EEEEEEEvEENS19_INSA_25SM100_TMA_2SM_LOAD_IM2COLENS1B_INS1C_ILi2ELi4ELi3EEES1F_NS10_INSB_IJNSC_ILi64EEES1G_EEENSB_IJSE_S1O_EEEEEEEvEEEENS_8epilogue10collective18CollectiveEpilogueINS1V_23Sm100TmaWarpSpecializedILi2ELi2ELi64ELb0ELb0EEEJNSB_IJSI_SJ_SL_EEENSB_IJNS10_ISI_SE_EENS10_IS1O_SE_EEEEESN_NSB_IJlNSB_IJSE_lllEEES12_EEESN_S25_NS1V_6fusion15FusionCallbacksIS1Z_NS26_17LinearCombinationISN_fSN_fLNS_15FloatRoundStyleE2EEES20_S23_JEEENSA_5SM1004TMEM4LOAD26SM100_TMEM_LOAD_32dp32b64xENSA_13SM90_TMA_LOADENS1B_IS1N_S1F_NS10_INSB_IJS1G_S1O_EEENSB_IJS1O_SE_EEEEEEENSA_39AutoVectorizingCopyWithAssumedAlignmentILi128EEENSA_14SM90_TMA_STOREES2K_S2M_S2M_EEEvvEEEEvNT_6ParamsE)
        .other          _ZN7cutlass13device_kernelINS_4conv6kernel13ConvUniversalINS1_16ConvProblemShapeILNS1_8OperatorE2ELi3EEENS1_10collective14CollectiveConvINS1_47MainloopSm100TmaUmmaWarpSpecializedImplicitGemmILS5_2ELi32ELi3ELi1ELi2EN4cute5tupleIJNSA_1CILi2EEENSC_ILi1EEESE_EEEEENSB_IJNSC_ILi256EEENSB_IJNSC_ILi128EEEEEENSB_IJNSC_ILi32EEEEEEEEENS_12float_e4m3_tESN_NSA_8TiledMMAINSA_8MMA_AtomIJNSA_10MMA_TraitsINSA_25SM100_MMA_F8F6F4_2x1SM_SSEJSN_SN_fSH_SI_NSA_17integral_constantINSA_4UMMA5MajorELSU_1EEESV_NSS_INST_7ScaleInELSW_0EEESX_EEEEEENSA_6LayoutINSB_IJSE_SE_SE_EEENSB_IJNSC_ILi0EEES12_S12_EEEEENSB_IJNSA_10UnderscoreES15_S15_EEEEENS7_6detail27Sm100ImplicitGemmTileTraitsINSA_18SM100_TMA_2SM_LOADENSA_14ComposedLayoutINSA_7SwizzleILi3ELi4ELi3EEENSA_18smem_ptr_flag_bitsILi8EEENS10_INSB_IJSI_NSC_ILi8EEEEEENSB_IJSE_SI_EEEEEEEvEENS19_INSA_25SM100_TMA_2SM_LOAD_IM2COLENS1B_INS1C_ILi2ELi4ELi3EEES1F_NS10_INSB_IJNSC_ILi64EEES1G_EEENSB_IJSE_S1O_EEEEEEEvEEEENS_8epilogue10collective18CollectiveEpilogueINS1V_23Sm100TmaWarpSpecializedILi2ELi2ELi64ELb0ELb0EEEJNSB_IJSI_SJ_SL_EEENSB_IJNS10_ISI_SE_EENS10_IS1O_SE_EEEEESN_NSB_IJlNSB_IJSE_lllEEES12_EEESN_S25_NS1V_6fusion15FusionCallbacksIS1Z_NS26_17LinearCombinationISN_fSN_fLNS_15FloatRoundStyleE2EEES20_S23_JEEENSA_5SM1004TMEM4LOAD26SM100_TMEM_LOAD_32dp32b64xENSA_13SM90_TMA_LOADENS1B_IS1N_S1F_NS10_INSB_IJS1G_S1O_EEENSB_IJS1O_SE_EEEEEEENSA_39AutoVectorizingCopyWithAssumedAlignmentILi128EEENSA_14SM90_TMA_STOREES2K_S2M_S2M_EEEvvEEEEvNT_6ParamsE,@"STO_CUDA_ENTRY STV_DEFAULT"
_ZN7cutlass13device_kernelINS_4conv6kernel13ConvUniversalINS1_16ConvProblemShapeILNS1_8OperatorE2ELi3EEENS1_10collective14CollectiveConvINS1_47MainloopSm100TmaUmmaWarpSpecializedImplicitGemmILS5_2ELi32ELi3ELi1ELi2EN4cute5tupleIJNSA_1CILi2EEENSC_ILi1EEESE_EEEEENSB_IJNSC_ILi256EEENSB_IJNSC_ILi128EEEEEENSB_IJNSC_ILi32EEEEEEEEENS_12float_e4m3_tESN_NSA_8TiledMMAINSA_8MMA_AtomIJNSA_10MMA_TraitsINSA_25SM100_MMA_F8F6F4_2x1SM_SSEJSN_SN_fSH_SI_NSA_17integral_constantINSA_4UMMA5MajorELSU_1EEESV_NSS_INST_7ScaleInELSW_0EEESX_EEEEEENSA_6LayoutINSB_IJSE_SE_SE_EEENSB_IJNSC_ILi0EEES12_S12_EEEEENSB_IJNSA_10UnderscoreES15_S15_EEEEENS7_6detail27Sm100ImplicitGemmTileTraitsINSA_18SM100_TMA_2SM_LOADENSA_14ComposedLayoutINSA_7SwizzleILi3ELi4ELi3EEENSA_18smem_ptr_flag_bitsILi8EEENS10_INSB_IJSI_NSC_ILi8EEEEEENSB_IJSE_SI_EEEEEEEvEENS19_INSA_25SM100_TMA_2SM_LOAD_IM2COLENS1B_INS1C_ILi2ELi4ELi3EEES1F_NS10_INSB_IJNSC_ILi64EEES1G_EEENSB_IJSE_S1O_EEEEEEEvEEEENS_8epilogue10collective18CollectiveEpilogueINS1V_23Sm100TmaWarpSpecializedILi2ELi2ELi64ELb0ELb0EEEJNSB_IJSI_SJ_SL_EEENSB_IJNS10_ISI_SE_EENS10_IS1O_SE_EEEEESN_NSB_IJlNSB_IJSE_lllEEES12_EEESN_S25_NS1V_6fusion15FusionCallbacksIS1Z_NS26_17LinearCombinationISN_fSN_fLNS_15FloatRoundStyleE2EEES20_S23_JEEENSA_5SM1004TMEM4LOAD26SM100_TMEM_LOAD_32dp32b64xENSA_13SM90_TMA_LOADENS1B_IS1N_S1F_NS10_INSB_IJS1G_S1O_EEENSB_IJS1O_SE_EEEEEEENSA_39AutoVectorizingCopyWithAssumedAlignmentILi128EEENSA_14SM90_TMA_STOREES2K_S2M_S2M_EEEvvEEEEvNT_6ParamsE:
[----:B------:R-:W1:Y:S01]  /*0000*/  LDC R1, c[0x0][0x37c] ;  /* 0x0000df00ff017b82 */ /* 0x000e620000000800 */
[----:B------:R-:W2:Y:S01]  /*0010*/  S2R R164, SR_TID.X ;  /* 0x0000000000a47919 */ /* 0x000ea20000002100 */
[----:B------:R-:W3:Y:S06]  /*0020*/  LDCU.64 UR8, c[0x0][0x990] ;  /* 0x00013200ff0877ac */ /* 0x000eec0008000a00 */
[----:B------:R-:W4:Y:S01]  /*0030*/  S2UR UR24, SR_CgaCtaId ;  /* 0x00000000001879c3 */ /* 0x000f220000008800 */
[----:B-1----:R-:W-:Y:S01]  /*0040*/  VIADD R1, R1, 0xfffffff8 ;  /* 0xfffffff801017836 */ /* 0x002fe20000000000 */
[----:B------:R-:W-:-:S02]  /*0050*/  PRMT R167, RZ, 0x7610, R167 ;  /* 0x00007610ffa77816 */ /* 0x000fc400000000a7 */
[----:B------:R-:W-:Y:S02]  /*0060*/  ELECT P1, URZ, PT ;  /* 0x0000000000ff782f */ /* 0x000fe40003820000 */
[----:B------:R-:W-:Y:S01]  /*0070*/  R2UR UR49, R1 ;  /* 0x00000000013172ca */ /* 0x000fe200000e0000 */
[----:B---3--:R-:W-:-:S04]  /*0080*/  UISETP.NE.U32.AND UP0, UPT, UR8, URZ, UPT ;  /* 0x000000ff0800728c */ /* 0x008fc8000bf05070 */
[----:B------:R-:W-:Y:S02]  /*0090*/  UISETP.NE.AND.EX UP0, UPT, UR9, URZ, UPT, UP0 ;  /* 0x000000ff0900728c */ /* 0x000fe4000bf05300 */
[----:B----4-:R-:W-:Y:S02]  /*00a0*/  ULOP3.LUT UR29, UR24, 0x1, URZ, 0xc0, !UPT ;  /* 0x00000001181d7892 */ /* 0x010fe4000f8ec0ff */
[----:B------:R-:W-:Y:S01]  /*00b0*/  ULOP3.LUT UR27, UR24, 0x1, URZ, 0x3c, !UPT ;  /* 0x00000001181b7892 */ /* 0x000fe2000f8e3cff */
[----:B--2---:R-:W-:-:S05]  /*00c0*/  SHF.R.U32.HI R168, RZ, 0x5, R164 ;  /* 0x00000005ffa87819 */ /* 0x004fca00000116a4 */
[----:B------:R-:W1:Y:S02]  /*00d0*/  SHFL.IDX PT, R0, R168, RZ, 0x1f ;  /* 0x00001fffa8007589 */ /* 0x000e6400000e0000 */
[----:B-1----:R-:W-:Y:S01]  /*00e0*/  R2UR UR18, R0 ;  /* 0x00000000001272ca */ /* 0x002fe200000e0000 */
[----:B------:R-:W-:-:S14]  /*00f0*/  BRA.U UP0, `(.L_x_0) ;  /* 0x0000000100307547 */ /* 0x000fdc000b800000 */
[----:B------:R-:W1:Y:S02]  /*0100*/  LDCU.64 UR4, c[0x0][0x988] ;  /* 0x00013100ff0477ac */ /* 0x000e640008000a00 */
[----:B-1----:R-:W-:-:S04]  /*0110*/  UISETP.NE.U32.AND UP0, UPT, UR4, URZ, UPT ;  /* 0x000000ff0400728c */ /* 0x002fc8000bf05070 */
[----:B------:R-:W-:-:S09]  /*0120*/  UISETP.NE.AND.EX UP0, UPT, UR5, URZ, UPT, UP0 ;  /* 0x000000ff0500728c */ /* 0x000fd2000bf05300 */
[----:B------:R-:W-:Y:S05]  /*0130*/  BRA.U !UP0, `(.L_x_1) ;  /* 0x0000000108147547 */ /* 0x000fea000b800000 */
[----:B------:R-:W1:Y:S01]  /*0140*/  LDC.64 R2, c[0x0][0x988] ;  /* 0x00026200ff027b82 */ /* 0x000e620000000a00 */
[----:B------:R-:W1:Y:S02]  /*0150*/  LDCU.64 UR4, c[0x0][0x358] ;  /* 0x00006b00ff0477ac */ /* 0x000e640008000a00 */
[----:B-1----:R1:W5:Y:S01]  /*0160*/  LDG.E R73, desc[UR4][R2.64] ;  /* 0x0000000402497981 */ /* 0x002362000c1e1900 */
[----:B------:R-:W-:Y:S01]  /*0170*/  HFMA2 R167, -RZ, RZ, 0, 5.9604644775390625e-08 ;  /* 0x00000001ffa77431 */ /* 0x000fe200000001ff */
[----:B------:R-:W-:Y:S05]  /*0180*/  BRA `(.L_x_0) ;  /* 0x00000000000c7947 */ /* 0x000fea0003800000 */
.L_x_1:
[----:B------:R-:W1:Y:S01]  /*0190*/  LDCU UR4, c[0x0][0x980] ;  /* 0x00013000ff0477ac */ /* 0x000e620008000800 */
[----:B------:R-:W-:Y:S01]  /*01a0*/  HFMA2 R167, -RZ, RZ, 0, 5.9604644775390625e-08 ;  /* 0x00000001ffa77431 */ /* 0x000fe200000001ff */
[----:B-1----:R-:W-:-:S07]  /*01b0*/  MOV R73, UR4 ;  /* 0x0000000400497c02 */ /* 0x002fce0008000f00 */
.L_x_0:
[----:B------:R-:W2:Y:S02]  /*01c0*/  LDCU.64 UR4, c[0x0][0x9b0] ;  /* 0x00013600ff0477ac */ /* 0x000ea40008000a00 */
[----:B--2---:R-:W-:-:S04]  /*01d0*/  UISETP.NE.U32.AND UP0, UPT, UR4, URZ, UPT ;  /* 0x000000ff0400728c */ /* 0x004fc8000bf05070 */
[----:B------:R-:W-:-:S09]  /*01e0*/  UISETP.NE.AND.EX UP0, UPT, UR5, URZ, UPT, UP0 ;  /* 0x000000ff0500728c */ /* 0x000fd2000bf05300 */
[----:B------:R-:W-:Y:S05]  /*01f0*/  BRA.U UP0, `(.L_x_2) ;  /* 0x0000000100287547 */ /* 0x000fea000b800000 */
[----:B------:R-:W2:Y:S02]  /*0200*/  LDCU.64 UR4, c[0x0][0x9a8] ;  /* 0x00013500ff0477ac */ /* 0x000ea40008000a00 */
[----:B--2---:R-:W-:-:S04]  /*0210*/  UISETP.NE.U32.AND UP0, UPT, UR4, URZ, UPT ;  /* 0x000000ff0400728c */ /* 0x004fc8000bf05070 */
[----:B------:R-:W-:-:S09]  /*0220*/  UISETP.NE.AND.EX UP0, UPT, UR5, URZ, UPT, UP0 ;  /* 0x000000ff0500728c */ /* 0x000fd2000bf05300 */
[----:B------:R-:W-:Y:S05]  /*0230*/  BRA.U !UP0, `(.L_x_3) ;  /* 0x0000000108107547 */ /* 0x000fea000b800000 */
[----:B------:R-:W2:Y:S01]  /*0240*/  LDC.64 R70, c[0x0][0x9a8] ;  /* 0x00026a00ff467b82 */ /* 0x000ea20000000a00 */
[----:B------:R-:W2:Y:S02]  /*0250*/  LDCU.64 UR4, c[0x0][0x358] ;  /* 0x00006b00ff0477ac */ /* 0x000ea40008000a00 */
[----:B--2---:R2:W5:Y:S01]  /*0260*/  LDG.E R70, desc[UR4][R70.64] ;  /* 0x0000000446467981 */ /* 0x004562000c1e1900 */
[----:B------:R-:W-:Y:S05]  /*0270*/  BRA `(.L_x_2) ;  /* 0x0000000000087947 */ /* 0x000fea0003800000 */
.L_x_3:
[----:B------:R-:W2:Y:S02]  /*0280*/  LDCU UR4, c[0x0][0x9a0] ;  /* 0x00013400ff0477ac */ /* 0x000ea40008000800 */
[----:B--2---:R-:W-:Y:S02]  /*0290*/  MOV R70, UR4 ;  /* 0x0000000400467c02 */ /* 0x004fe40008000f00 */
.L_x_2:
[----:B------:R-:W-:Y:S01]  /*02a0*/  IMAD.U32 R0, RZ, RZ, UR18 ;  /* 0x00000012ff007e24 */ /* 0x000fe2000f8e00ff */
[----:B------:R-:W-:Y:S04]  /*02b0*/  BSSY.RECONVERGENT B0, `(.L_x_4) ;  /* 0x000000c000007945 */ /* 0x000fe80003800200 */
[C---:B------:R-:W-:Y:S02]  /*02c0*/  ISETP.NE.OR P2, PT, R0.reuse, 0x1, !P1 ;  /* 0x000000010000780c */ /* 0x040fe40004f45670 */
[----:B------:R-:W-:-:S11]  /*02d0*/  ISETP.NE.OR P0, PT, R0, 0x3, !P1 ;  /* 0x000000030000780c */ /* 0x000fd60004f05670 */
[----:B------:R-:W-:Y:S05]  /*02e0*/  @P2 BRA `(.L_x_5) ;  /* 0x0000000000202947 */ /* 0x000fea0003800000 */
[----:B------:R-:W3:Y:S02]  /*02f0*/  LDCU.64 UR4, c[0x0][0x348] ;  /* 0x00006900ff0477ac */ /* 0x000ee40008000a00 */
[----:B---3--:R-:W-:Y:S02]  /*0300*/  UIADD3 UR6, UP1, UPT, UR4, 0x80, URZ ;  /* 0x0000008004067890 */ /* 0x008fe4000ff3e0ff */
[----:B------:R-:W-:Y:S02]  /*0310*/  UIADD3 UR4, UP0, UPT, UR4, 0x180, URZ ;  /* 0x0000018004047890 */ /* 0x000fe4000ff1e0ff */
[----:B------:R-:W-:Y:S02]  /*0320*/  UIADD3.X UR7, UPT, UPT, URZ, UR5, URZ, UP1, !UPT ;  /* 0x00000005ff077290 */ /* 0x000fe40008ffe4ff */
[----:B------:R-:W-:-:S07]  /*0330*/  UIADD3.X UR5, UPT, UPT, URZ, UR5, URZ, UP0, !UPT ;  /* 0x00000005ff057290 */ /* 0x000fce00087fe4ff */
[----:B------:R3:W-:Y:S02]  /*0340*/  UTMACCTL.PF [UR6] ;  /* 0x00000000060079b9 */ /* 0x0007e40008040000 */
[----:B------:R3:W-:Y:S02]  /*0350*/  UTMACCTL.PF [UR4] ;  /* 0x00000000040079b9 */ /* 0x0007e40008040000 */
[----:B---3--:R-:W-:Y:S01]  /*0360*/  NOP ;  /* 0x0000000000007918 */ /* 0x008fe20000000000 */
.L_x_5:
[----:B------:R-:W-:Y:S05]  /*0370*/  BSYNC.RECONVERGENT B0 ;  /* 0x0000000000007941 */ /* 0x000fea0003800200 */
.L_x_4:
[----:B------:R-:W-:Y:S04]  /*0380*/  BSSY.RECONVERGENT B0, `(.L_x_6) ;  /* 0x000000a000007945 */ /* 0x000fe80003800200 */
        /* <DEDUP_REMOVED lines=9> */
.L_x_7:
[----:B------:R-:W-:Y:S05]  /*0420*/  BSYNC.RECONVERGENT B0 ;  /* 0x0000000000007941 */ /* 0x000fea0003800200 */
.L_x_6:
[----:B------:R-:W3:Y:S01]  /*0430*/  LDCU.64 UR4, c[0x0][0x988] ;  /* 0x00013100ff0477ac */ /* 0x000ee20008000a00 */
[----:B------:R-:W-:Y:S02]  /*0440*/  UISETP.EQ.U32.AND UP2, UPT, UR8, URZ, UPT ;  /* 0x000000ff0800728c */ /* 0x000fe4000bf42070 */
[----:B------:R-:W-:Y:S02]  /*0450*/  UPLOP3.LUT UP3, UPT, UPT, UPT, UPT, 0x80, 0x8 ;  /* 0x000000000008789c */ /* 0x000fe40003f6f070 */
[----:B---3--:R-:W-:-:S04]  /*0460*/  UISETP.NE.U32.AND UP0, UPT, UR4, URZ, UPT ;  /* 0x000000ff0400728c */ /* 0x008fc8000bf05070 */
[----:B------:R-:W-:-:S04]  /*0470*/  UISETP.NE.AND.EX UP1, UPT, UR5, URZ, UPT, UP0 ;  /* 0x000000ff0500728c */ /* 0x000fc8000bf25300 */
[----:B------:R-:W-:-:S04]  /*0480*/  UISETP.EQ.OR.EX UP4, UPT, UR9, URZ, !UP1, UP2 ;  /* 0x000000ff0900728c */ /* 0x000fc8000cf82720 */
[----:B------:R-:W-:-:S06]  /*0490*/  UP2UR UR4, UPR, URZ, 0x10 ;  /* 0x00000010ff047883 */ /* 0x000fcc0008000000 */
[----:B------:R-:W-:Y:S01]  /*04a0*/  MOV R173, UR4 ;  /* 0x0000000400ad7c02 */ /* 0x000fe20008000f00 */
[----:B------:R-:W-:Y:S06]  /*04b0*/  BRA.U !UP4, `(.L_x_8) ;  /* 0x000000010c207547 */ /* 0x000fec000b800000 */
[----:B------:R-:W-:Y:S01]  /*04c0*/  UISETP.NE.U32.AND UP2, UPT, UR8, URZ, UPT ;  /* 0x000000ff0800728c */ /* 0x000fe2000bf45070 */
[----:B-----5:R-:W-:Y:S01]  /*04d0*/  FSETP.NEU.AND P0, PT, R73, RZ, PT ;  /* 0x000000ff4900720b */ /* 0x020fe20003f0d000 */
[----:B------:R-:W-:Y:S02]  /*04e0*/  USEL UR4, URZ, 0xffffffff, UP1 ;  /* 0xffffffffff047887 */ /* 0x000fe40008800000 */
[----:B------:R-:W-:-:S10]  /*04f0*/  UISETP.NE.AND.EX UP2, UPT, UR9, URZ, UPT, UP2 ;  /* 0x000000ff0900728c */ /* 0x000fd4000bf45320 */
[----:B------:R-:W-:Y:S01]  /*0500*/  VOTEU.ANY UP0, P0 ;  /* 0x0000000000ff7886 */ /* 0x000fe20000000100 */
[----:B------:R-:W-:-:S04]  /*0510*/  @!UP2 USEL UR4, URZ, 0xffffffff, UP0 ;  /* 0xffffffffff04a887 */ /* 0x000fc80008000000 */
[----:B------:R-:W-:-:S04]  /*0520*/  ULOP3.LUT UR4, UR4, 0x1, URZ, 0xc0, !UPT ;  /* 0x0000000104047892 */ /* 0x000fc8000f8ec0ff */
[----:B------:R-:W-:-:S11]  /*0530*/  UISETP.NE.U32.AND UP3, UPT, UR4, 0x1, UPT ;  /* 0x000000010400788c */ /* 0x000fd6000bf65070 */
.L_x_8:
[----:B------:R-:W3:Y:S01]  /*0540*/  SHFL.IDX PT, R0, R168, RZ, 0x1f ;  /* 0x00001fffa8007589 */ /* 0x000ee200000e0000 */
[----:B------:R-:W-:Y:S02]  /*0550*/  UISETP.NE.AND UP5, UPT, UR18, 0x2, UPT ;  /* 0x000000021200788c */ /* 0x000fe4000bfa5270 */
[----:B------:R-:W-:Y:S02]  /*0560*/  UISETP.NE.AND UP0, UPT, UR18, 0x2, UPT ;  /* 0x000000021200788c */ /* 0x000fe4000bf05270 */
[----:B------:R-:W-:Y:S02]  /*0570*/  UISETP.NE.OR UP2, UPT, UR29, URZ, UP5 ;  /* 0x000000ff1d00728c */ /* 0x000fe4000af45670 */
[----:B------:R-:W-:-:S04]  /*0580*/  USEL UR53, URZ, 0x1, UP0 ;  /* 0x00000001ff357887 */ /* 0x000fc80008000000 */
[----:B------:R-:W-:Y:S02]  /*0590*/  PLOP3.LUT P3, PT, P1, PT, UP2, 0xae, 0xea ;  /* 0x0000000000ea781c */ /* 0x000fe40000f6f52e */
[----:B---3--:R-:W-:-:S13]  /*05a0*/  ISETP.NE.AND P0, PT, R0, RZ, PT ;  /* 0x000000ff0000720c */ /* 0x008fda0003f05270 */
[----:B------:R-:W-:Y:S05]  /*05b0*/  @P0 BRA `(.L_x_9) ;  /* 0x0000000400300947 */ /* 0x000fea0003800000 */
[----:B------:R-:W-:Y:S01]  /*05c0*/  ELECT P0, URZ, PT ;  /* 0x0000000000ff782f */ /* 0x000fe20003800000 */
[----:B------:R-:W-:-:S12]  /*05d0*/  BSSY.RECONVERGENT B0, `(.L_x_9) ;  /* 0x000004a000007945 */ /* 0x000fd80003800200 */
[----:B------:R-:W-:Y:S05]  /*05e0*/  @!P0 BRA `(.L_x_10) ;  /* 0x0000000400208947 */ /* 0x000fea0003800000 */
[----:B------:R-:W-:Y:S01]  /*05f0*/  UMOV UR4, 0x400 ;  /* 0x0000040000047882 */ /* 0x000fe20000000000 */
[----:B------:R-:W-:Y:S01]  /*0600*/  UMOV UR6, 0x1 ;  /* 0x0000000100067882 */ /* 0x000fe20000000000 */
[----:B------:R-:W-:Y:S02]  /*0610*/  ULEA UR4, UR24, UR4, 0x18 ;  /* 0x0000000418047291 */ /* 0x000fe4000f8ec0ff */
[----:B------:R-:W-:-:S04]  /*0620*/  UIADD3 UR6, UPT, UPT, -UR6, 0x100000, URZ ;  /* 0x0010000006067890 */ /* 0x000fc8000fffe1ff */
[----:B------:R-:W-:Y:S02]  /*0630*/  USHF.L.U32 UR7, UR6, 0xb, URZ ;  /* 0x0000000b06077899 */ /* 0x000fe400080006ff */
[----:B------:R-:W-:Y:S01]  /*0640*/  USHF.L.U32 UR6, UR6, 0x1, URZ ;  /* 0x0000000106067899 */ /* 0x000fe200080006ff */
[----:B------:R-:W3:Y:S11]  /*0650*/  FENCE.VIEW.ASYNC.S ;  /* 0x00000000000073c6 */ /* 0x000ef60000000000 */
[----:B---3--:R3:W4:Y:S01]  /*0660*/  SYNCS.EXCH.64 URZ, [UR4], UR6 ;  /* 0x0000000604ff75b2 */ /* 0x0087220008000100 */
[----:B------:R3:W1:Y:S01]  /*0670*/  SYNCS.EXCH.64 URZ, [UR4+0x100], UR6 ;  /* 0x0001000604ff75b2 */ /* 0x0006620008000100 */
        /* <DEDUP_REMOVED lines=61> */
[----:B------:R3:W1:Y:S02]  /*0a50*/  SYNCS.EXCH.64 URZ, [UR4+0x1f8], UR6 ;  /* 0x0001f80604ff75b2 */ /* 0x0006640008000100 */
[----:B---34-:R-:W-:Y:S01]  /*0a60*/  NOP ;  /* 0x0000000000007918 */ /* 0x018fe20000000000 */
.L_x_10:
[----:B------:R-:W-:Y:S05]  /*0a70*/  BSYNC.RECONVERGENT B0 ;  /* 0x0000000000007941 */ /* 0x000fea0003800200 */
.L_x_9:
[----:B------:R-:W3:Y:S01]  /*0a80*/  SHFL.IDX PT, R0, R168, RZ, 0x1f ;  /* 0x00001fffa8007589 */ /* 0x000ee200000e0000 */
[----:B------:R-:W-:Y:S01]  /*0a90*/  NOP ;  /* 0x0000000000007918 */ /* 0x000fe20000000000 */
[----:B---3--:R-:W-:-:S13]  /*0aa0*/  ISETP.NE.AND P0, PT, R0, 0x1, PT ;  /* 0x000000010000780c */ /* 0x008fda0003f05270 */
[----:B------:R-:W-:Y:S05]  /*0ab0*/  @P0 BRA `(.L_x_11) ;  /* 0x0000000000440947 */ /* 0x000fea0003800000 */
[----:B------:R-:W-:Y:S01]  /*0ac0*/  UMOV UR4, 0x400 ;  /* 0x0000040000047882 */ /* 0x000fe20000000000 */
[----:B------:R-:W-:Y:S01]  /*0ad0*/  UMOV UR8, 0x20 ;  /* 0x0000002000087882 */ /* 0x000fe20000000000 */
[----:B------:R-:W-:Y:S01]  /*0ae0*/  UMOV UR6, 0x80 ;  /* 0x0000008000067882 */ /* 0x000fe20000000000 */
[----:B------:R-:W-:Y:S02]  /*0af0*/  ULEA UR4, UR24, UR4, 0x18 ;  /* 0x0000000418047291 */ /* 0x000fe4000f8ec0ff */
[----:B------:R-:W-:-:S04]  /*0b00*/  UIADD3 UR8, UPT, UPT, -UR8, 0x100000, URZ ;  /* 0x0010000008087890 */ /* 0x000fc8000fffe1ff */
[----:B------:R-:W-:Y:S02]  /*0b10*/  USHF.L.U32 UR9, UR8, 0xb, URZ ;  /* 0x0000000b08097899 */ /* 0x000fe400080006ff */
[----:B------:R-:W-:Y:S02]  /*0b20*/  USHF.L.U32 UR8, UR8, 0x1, URZ ;  /* 0x0000000108087899 */ /* 0x000fe400080006ff */
[----:B------:R-:W-:-:S04]  /*0b30*/  UIADD3 UR6, UPT, UPT, -UR6, 0x100000, URZ ;  /* 0x0010000006067890 */ /* 0x000fc8000fffe1ff */
[----:B------:R-:W-:Y:S02]  /*0b40*/  USHF.L.U32 UR7, UR6, 0xb, URZ ;  /* 0x0000000b06077899 */ /* 0x000fe400080006ff */
[----:B------:R-:W-:Y:S01]  /*0b50*/  USHF.L.U32 UR6, UR6, 0x1, URZ ;  /* 0x0000000106067899 */ /* 0x000fe200080006ff */
[----:B------:R-:W-:Y:S01]  /*0b60*/  ELECT P0, URZ, PT ;  /* 0x0000000000ff782f */ /* 0x000fe20003800000 */
[----:B------:R-:W3:Y:S02]  /*0b70*/  FENCE.VIEW.ASYNC.S ;  /* 0x00000000000073c6 */ /* 0x000ee40000000000 */
[----:B---3--:R3:W4:Y:S08]  /*0b80*/  SYNCS.EXCH.64 URZ, [UR4+0x200], UR8 ;  /* 0x0002000804ff75b2 */ /* 0x0087300008000100 */
[----:B------:R3:W1:Y:S01]  /*0b90*/  SYNCS.EXCH.64 URZ, [UR4+0x210], UR6 ;  /* 0x0002100604ff75b2 */ /* 0x0006620008000100 */
[----:B------:R3:W1:Y:S01]  /*0ba0*/  SYNCS.EXCH.64 URZ, [UR4+0x208], UR8 ;  /* 0x0002080804ff75b2 */ /* 0x0006620008000100 */
[----:B------:R3:W1:Y:S01]  /*0bb0*/  SYNCS.EXCH.64 URZ, [UR4+0x218], UR6 ;  /* 0x0002180604ff75b2 */ /* 0x0006620008000100 */
[----:B------:R-:W-:Y:S01]  /*0bc0*/  NOP ;  /* 0x0000000000007918 */ /* 0x000fe20000000000 */
.L_x_11:
[----:B------:R-:W2:Y:S01]  /*0bd0*/  SHFL.IDX PT, R0, R168, RZ, 0x1f ;  /* 0x00001fffa8007589 */ /* 0x000ea200000e0000 */
[----:B------:R-:W-:Y:S01]  /*0be0*/  NOP ;  /* 0x0000000000007918 */ /* 0x000fe20000000000 */
[----:B--2---:R-:W-:-:S13]  /*0bf0*/  ISETP.NE.AND P0, PT, R0, 0x3, PT ;  /* 0x000000030000780c */ /* 0x004fda0003f05270 */
[----:B------:R-:W-:Y:S05]  /*0c00*/  @P0 BRA `(.L_x_12) ;  /* 0x00000000002c0947 */ /* 0x000fea0003800000 */
[----:B---3--:R-:W-:Y:S01]  /*0c10*/  UMOV UR4, 0x400 ;  /* 0x0000040000047882 */ /* 0x008fe20000000000 */
[----:B------:R-:W-:Y:S01]  /*0c20*/  UMOV UR6, 0x20 ;  /* 0x0000002000067882 */ /* 0x000fe20000000000 */
[----:B------:R-:W-:Y:S02]  /*0c30*/  ULEA UR4, UR24, UR4, 0x18 ;  /* 0x0000000418047291 */ /* 0x000fe4000f8ec0ff */
[----:B------:R-:W-:-:S04]  /*0c40*/  UIADD3 UR6, UPT, UPT, -UR6, 0x100000, URZ ;  /* 0x0010000006067890 */ /* 0x000fc8000fffe1ff */
[----:B------:R-:W-:Y:S02]  /*0c50*/  USHF.L.U32 UR7, UR6, 0xb, URZ ;  /* 0x0000000b06077899 */ /* 0x000fe400080006ff */
[----:B------:R-:W-:Y:S01]  /*0c60*/  USHF.L.U32 UR6, UR6, 0x1, URZ ;  /* 0x0000000106067899 */ /* 0x000fe200080006ff */
[----:B------:R-:W-:Y:S01]  /*0c70*/  ELECT P0, URZ, PT ;  /* 0x0000000000ff782f */ /* 0x000fe20003800000 */
[----:B------:R-:W2:Y:S10]  /*0c80*/  FENCE.VIEW.ASYNC.S ;  /* 0x00000000000073c6 */ /* 0x000eb40000000000 */
[----:B--2---:R2:W3:Y:S01]  /*0c90*/  SYNCS.EXCH.64 URZ, [UR4+0x220], UR6 ;  /* 0x0002200604ff75b2 */ /* 0x0044e20008000100 */
[----:B------:R2:W1:Y:S01]  /*0ca0*/  SYNCS.EXCH.64 URZ, [UR4+0x228], UR6 ;  /* 0x0002280604ff75b2 */ /* 0x0004620008000100 */
[----:B------:R-:W-:Y:S01]  /*0cb0*/  NOP ;  /* 0x0000000000007918 */ /* 0x000fe20000000000 */
.L_x_12:
[----:B------:R-:W4:Y:S01]  /*0cc0*/  SHFL.IDX PT, R0, R168, RZ, 0x1f ;  /* 0x00001fffa8007589 */ /* 0x000f2200000e0000 */
[----:B------:R-:W-:Y:S01]  /*0cd0*/  NOP ;  /* 0x0000000000007918 */ /* 0x000fe20000000000 */
[----:B----4-:R-:W-:-:S13]  /*0ce0*/  ISETP.NE.AND P0, PT, R0, 0x4, PT ;  /* 0x000000040000780c */ /* 0x010fda0003f05270 */
[----:B------:R-:W-:Y:S05]  /*0cf0*/  @P0 BRA `(.L_x_13) ;  /* 0x0000000000400947 */ /* 0x000fea0003800000 */
[----:B--23--:R-:W-:Y:S01]  /*0d00*/  UMOV UR4, 0x1e0 ;  /* 0x000001e000047882 */ /* 0x00cfe20000000000 */
[----:B------:R-:W-:Y:S01]  /*0d10*/  UMOV UR6, 0x400 ;  /* 0x0000040000067882 */ /* 0x000fe20000000000 */
[----:B------:R-:W-:Y:S01]  /*0d20*/  USEL UR4, UR4, 0x1a0, UP3 ;  /* 0x000001a004047887 */ /* 0x000fe20009800000 */
        /* <DEDUP_REMOVED lines=9> */
[----:B------:R-:W2:Y:S02]  /*0dc0*/  FENCE.VIEW.ASYNC.S ;  /* 0x00000000000073c6 */ /* 0x000ea40000000000 */
[----:B--2---:R4:W2:Y:S08]  /*0dd0*/  SYNCS.EXCH.64 URZ, [UR6+0x230], UR8 ;  /* 0x0002300806ff75b2 */ /* 0x0048b00008000100 */
[----:B------:R4:W3:Y:S02]  /*0de0*/  SYNCS.EXCH.64 URZ, [UR6+0x238], UR4 ;  /* 0x0002380406ff75b2 */ /* 0x0008e40008000100 */
[----:B----4-:R-:W-:Y:S01]  /*0df0*/  NOP ;  /* 0x0000000000007918 */ /* 0x010fe20000000000 */
.L_x_13:
[----:B------:R-:W4:Y:S01]  /*0e00*/  SHFL.IDX PT, R0, R168, RZ, 0x1f ;  /* 0x00001fffa8007589 */ /* 0x000f2200000e0000 */
[----:B------:R-:W-:Y:S01]  /*0e10*/  ISETP.NE.OR P1, PT, RZ, UR18, !P1 ;  /* 0x00000012ff007c0c */ /* 0x000fe2000cf25670 */
[----:B------:R-:W-:Y:S01]  /*0e20*/  NOP ;  /* 0x0000000000007918 */ /* 0x000fe20000000000 */
[----:B----4-:R-:W-:-:S13]  /*0e30*/  ISETP.NE.AND P0, PT, R0, 0x5, PT ;  /* 0x000000050000780c */ /* 0x010fda0003f05270 */
[----:B------:R-:W-:Y:S05]  /*0e40*/  @P0 BRA `(.L_x_14) ;  /* 0x0000000000440947 */ /* 0x000fea0003800000 */
[----:B--23--:R-:W-:Y:S01]  /*0e50*/  UMOV UR4, 0x400 ;  /* 0x0000040000047882 */ /* 0x00cfe20000000000 */
        /* <DEDUP_REMOVED lines=12> */
[----:B------:R4:W3:Y:S01]  /*0f20*/  SYNCS.EXCH.64 URZ, [UR4+0x250], UR8 ;  /* 0x0002500804ff75b2 */ /* 0x0008e20008000100 */
[----:B------:R4:W1:Y:S01]  /*0f30*/  SYNCS.EXCH.64 URZ, [UR4+0x248], UR6 ;  /* 0x0002480604ff75b2 */ /* 0x0008620008000100 */
[----:B------:R4:W1:Y:S02]  /*0f40*/  SYNCS.EXCH.64 URZ, [UR4+0x258], UR8 ;  /* 0x0002580804ff75b2 */ /* 0x0008640008000100 */
[----:B----4-:R-:W-:Y:S01]  /*0f50*/  NOP ;  /* 0x0000000000007918 */ /* 0x010fe20000000000 */
.L_x_14:
[----:B------:R-:W-:Y:S01]  /*0f60*/  VOTEU.ALL UP0, P1 ;  /* 0x0000000000ff7886 */ /* 0x000fe20000800000 */
[----:B--23--:R-:W-:Y:S01]  /*0f70*/  UMOV UR4, 0x20 ;  /* 0x0000002000047882 */ /* 0x00cfe20000000000 */
[----:B------:R-:W2:Y:S01]  /*0f80*/  LDCU UR7, c[0x0][0x36c] ;  /* 0x00006d80ff0777ac */ /* 0x000ea20008000800 */
[----:B------:R-:W-:Y:S01]  /*0f90*/  NOP ;  /* 0x0000000000007918 */ /* 0x000fe20000000000 */
[----:B-1----:R-:W-:Y:S01]  /*0fa0*/  LOP3.LUT R3, R164, 0x1f, RZ, 0xc0, !PT ;  /* 0x0000001fa4037812 */ /* 0x002fe200078ec0ff */
[----:B------:R-:W-:Y:S01]  /*0fb0*/  @!UP0 UMOV UR6, 0x400 ;  /* 0x0000040000068882 */ /* 0x000fe20000000000 */
[----:B------:R-:W-:-:S04]  /*0fc0*/  @!UP0 UIADD3 UR4, UPT, UPT, -UR4, 0x100000, URZ ;  /* 0x0010000004048890 */ /* 0x000fc8000fffe1ff */
[----:B------:R-:W-:Y:S02]  /*0fd0*/  @!UP0 USHF.L.U32 UR5, UR4, 0xb, URZ ;  /* 0x0000000b04058899 */ /* 0x000fe400080006ff */
[----:B------:R-:W-:Y:S02]  /*0fe0*/  @!UP0 USHF.L.U32 UR4, UR4, 0x1, URZ ;  /* 0x0000000104048899 */ /* 0x000fe400080006ff */
[----:B------:R-:W-:Y:S01]  /*0ff0*/  @!UP0 ULEA UR6, UR24, UR6, 0x18 ;  /* 0x0000000618068291 */ /* 0x000fe2000f8ec0ff */
[----:B------:R-:W-:Y:S01]  /*1000*/  VOTEU.ALL UP0, P1 ;  /* 0x0000000000ff7886 */ /* 0x000fe20000800000 */
[----:B------:R-:W-:Y:S02]  /*1010*/  UISETP.NE.AND UP4, UPT, UR18, URZ, UPT ;  /* 0x000000ff1200728c */ /* 0x000fe4000bf85270 */
[----:B--2---:R-:W-:Y:S01]  /*1020*/  UISETP.EQ.U32.AND UP6, UPT, UR7, 0x1, UPT ;  /* 0x000000010700788c */ /* 0x004fe2000bfc2070 */
[----:B------:R-:W1:Y:S07]  /*1030*/  FENCE.VIEW.ASYNC.S ;  /* 0x00000000000073c6 */ /* 0x000e6e0000000000 */
[----:B-1----:R1:W2:Y:S01]  /*1040*/  @!UP0 SYNCS.EXCH.64 URZ, [UR6+0x260], UR4 ;  /* 0x0002600406ff85b2 */ /* 0x0022a20008000100 */
[----:B------:R-:W-:Y:S05]  /*1050*/  BRA.U !UP6, `(.L_x_15) ;  /* 0x000000010e087547 */ /* 0x000fea000b800000 */
[----:B--2---:R-:W-:Y:S01]  /*1060*/  UCGABAR_ARV ;  /* 0x00000000000079c7 */ /* 0x004fe20008000000 */
[----:B------:R-:W-:Y:S05]  /*1070*/  BRA `(.L_x_16) ;  /* 0x0000000000047947 */ /* 0x000fea0003800000 */
.L_x_15:
[----:B--2---:R-:W-:Y:S01]  /*1080*/  NOP ;  /* 0x0000000000007918 */ /* 0x004fe20000000000 */
.L_x_16:
[----:B------:R-:W2:Y:S01]  /*1090*/  S2UR UR20, SR_CTAID.X ;  /* 0x00000000001479c3 */ /* 0x000ea20000002500 */
[----:B------:R-:W-:-:S05]  /*10a0*/  CS2R.32 R172, SR_CgaSize ;  /* 0x0000000000ac7805 */ /* 0x000fca0000008a00 */
[----:B------:R-:W-:-:S05]  /*10b0*/  IMAD R172, R172, -0xa0, RZ ;  /* 0xffffff60acac7824 */ /* 0x000fca00078e02ff */
[----:B-1----:R-:W-:-:S14]  /*10c0*/  R2UR UR5, R172 ;  /* 0x00000000ac0572ca */ /* 0x002fdc00000e0000 */
[----:B------:R-:W1:Y:S01]  /*10d0*/  LDCU UR5, c[0x0][UR5+0x2b0] ;  /* 0x00005600050577ac */ /* 0x000e620008000800 */
[----:B------:R-:W-:-:S05]  /*10e0*/  CS2R.32 R172, SR_CgaSize ;  /* 0x0000000000ac7805 */ /* 0x000fca0000008a00 */
[----:B------:R-:W-:-:S05]  /*10f0*/  IMAD R172, R172, -0xa0, RZ ;  /* 0xffffff60acac7824 */ /* 0x000fca00078e02ff */
[----:B------:R-:W-:-:S14]  /*1100*/  R2UR UR4, R172 ;  /* 0x00000000ac0472ca */ /* 0x000fdc00000e0000 */
[----:B------:R-:W3:Y:S01]  /*1110*/  LDCU UR4, c[0x0][UR4+0x2b4] ;  /* 0x00005680040477ac */ /* 0x000ee20008000800 */
[----:B------:R-:W4:Y:S01]  /*1120*/  S2UR UR23, SR_CTAID.Y ;  /* 0x00000000001779c3 */ /* 0x000f220000002600 */
[----:B------:R-:W-:-:S05]  /*1130*/  CS2R.32 R172, SR_CgaSize ;  /* 0x0000000000ac7805 */ /* 0x000fca0000008a00 */
[----:B------:R-:W-:-:S05]  /*1140*/  IMAD R172, R172, -0xa0, RZ ;  /* 0xffffff60acac7824 */ /* 0x000fca00078e02ff */
[----:B------:R-:W-:-:S14]  /*1150*/  R2UR UR7, R172 ;  /* 0x00000000ac0772ca */ /* 0x000fdc00000e0000 */
[----:B------:R-:W3:Y:S01]  /*1160*/  LDCU UR7, c[0x0][UR7+0x2a0] ;  /* 0x00005400070777ac */ /* 0x000ee20008000800 */
[----:B------:R-:W-:-:S05]  /*1170*/  CS2R.32 R172, SR_CgaSize ;  /* 0x0000000000ac7805 */ /* 0x000fca0000008a00 */
[----:B------:R-:W-:-:S05]  /*1180*/  IMAD R172, R172, -0xa0, RZ ;  /* 0xffffff60acac7824 */ /* 0x000fca00078e02ff */
[----:B------:R-:W-:-:S14]  /*1190*/  R2UR UR8, R172 ;  /* 0x00000000ac0872ca */ /* 0x000fdc00000e0000 */
[----:B------:R-:W3:Y:S01]  /*11a0*/  LDCU UR8, c[0x0][UR8+0x2a4] ;  /* 0x00005480080877ac */ /* 0x000ee20008000800 */
[----:B------:R-:W3:Y:S01]  /*11b0*/  LDCU UR19, c[0x0][0xc24] ;  /* 0x00018480ff1377ac */ /* 0x000ee20008000800 */
[----:B------:R-:W3:Y:S01]  /*11c0*/  LDCU UR39, c[0x0][0xc24] ;  /* 0x00018480ff2777ac */ /* 0x000ee20008000800 */
[----:B--2---:R-:W-:Y:S01]  /*11d0*/  I2FP.F32.U32 R2, UR20 ;  /* 0x0000001400027c45 */ /* 0x004fe20008201000 */
[----:B------:R-:W2:Y:S04]  /*11e0*/  LDCU UR25, c[0x0][0xc30] ;  /* 0x00018600ff1977ac */ /* 0x000ea80008000800 */
[----:B-1----:R-:W-:Y:S01]  /*11f0*/  FMUL R2, R2, UR5 ;  /* 0x0000000502027c20 */ /* 0x002fe20008400000 */
[----:B----4-:R-:W-:-:S05]  /*1200*/  I2FP.F32.U32 R0, UR23 ;  /* 0x0000001700007c45 */ /* 0x010fca0008201000 */
[----:B------:R-:W1:Y:S01]  /*1210*/  F2I.U32.TRUNC.NTZ R2, R2 ;  /* 0x0000000200027305 */ /* 0x000e62000020f000 */
[----:B---3--:R-:W-:-:S07]  /*1220*/  FMUL R0, R0, UR4 ;  /* 0x0000000400007c20 */ /* 0x008fce0008400000 */
[----:B------:R-:W3:Y:S01]  /*1230*/  F2I.U32.TRUNC.NTZ R0, R0 ;  /* 0x0000000000007305 */ /* 0x000ee2000020f000 */
[----:B-1----:R-:W-:Y:S02]  /*1240*/  R2UR UR4, R2 ;  /* 0x00000000020472ca */ /* 0x002fe400000e0000 */
[----:B------:R-:W-:Y:S02]  /*1250*/  PRMT R2, RZ, 0x7610, R2 ;  /* 0x00007610ff027816 */ /* 0x000fe40000000002 */
[----:B---3--:R-:W-:Y:S02]  /*1260*/  R2UR UR6, R0 ;  /* 0x00000000000672ca */ /* 0x008fe400000e0000 */
[----:B------:R-:W-:-:S07]  /*1270*/  PRMT R0, RZ, 0x7610, R0 ;  /* 0x00007610ff007816 */ /* 0x000fce0000000000 */
[----:B------:R-:W-:-:S04]  /*1280*/  UIADD3 UR5, UPT, UPT, -UR4, URZ, URZ ;  /* 0x000000ff04057290 */ /* 0x000fc8000fffe1ff */
[----:B------:R-:W-:Y:S02]  /*1290*/  UIMAD UR5, UR7, UR5, UR20 ;  /* 0x00000005070572a4 */ /* 0x000fe4000f8e0214 */
[----:B------:R-:W-:-:S04]  /*12a0*/  UIADD3 UR4, UPT, UPT, -UR6, URZ, URZ ;  /* 0x000000ff06047290 */ /* 0x000fc8000fffe1ff */
[----:B------:R-:W-:Y:S01]  /*12b0*/  IMAD.U32 R172, RZ, RZ, UR5 ;  /* 0x00000005ffac7e24 */ /* 0x000fe2000f8e00ff */
[----:B------:R-:W-:-:S06]  /*12c0*/  UIMAD UR4, UR8, UR4, UR23 ;  /* 0x00000004080472a4 */ /* 0x000fcc000f8e0217 */
[----:B------:R-:W-:Y:S01]  /*12d0*/  IMAD.U32 R171, RZ, RZ, UR4 ;  /* 0x00000004ffab7e24 */ /* 0x000fe2000f8e00ff */
[----:B--2---:R-:W-:Y:S06]  /*12e0*/  BRA.U UP4, `(.L_x_17) ;  /* 0x0000000104307547 */ /* 0x004fec000b800000 */
[----:B------:R-:W-:Y:S01]  /*12f0*/  R2UR UR5, R171 ;  /* 0x00000000ab0572ca */ /* 0x000fe200000e0000 */
[----:B------:R-:W-:Y:S01]  /*1300*/  UMOV UR7, 0x3 ;  /* 0x0000000300077882 */ /* 0x000fe20000000000 */
[----:B------:R-:W-:-:S11]  /*1310*/  R2UR UR4, R172 ;  /* 0x00000000ac0472ca */ /* 0x000fd600000e0000 */
[----:B------:R-:W-:-:S04]  /*1320*/  UISETP.NE.AND UP0, UPT, UR5, URZ, UPT ;  /* 0x000000ff0500728c */ /* 0x000fc8000bf05270 */
[----:B------:R-:W-:Y:S02]  /*1330*/  UISETP.LT.U32.OR UP0, UPT, UR4, 0x2, !UP0 ;  /* 0x000000020400788c */ /* 0x000fe4000c701470 */
[----:B------:R-:W-:Y:S02]  /*1340*/  ULOP3.LUT UR4, UR4, 0xfffffffe, URZ, 0xc0, !UPT ;  /* 0xfffffffe04047892 */ /* 0x000fe4000f8ec0ff */
[----:B------:R-:W-:Y:S02]  /*1350*/  USEL UR6, URZ, 0x1, !UP0 ;  /* 0x00000001ff067887 */ /* 0x000fe4000c000000 */
[----:B------:R-:W-:Y:S02]  /*1360*/  USEL UR5, URZ, 0x2, !UP0 ;  /* 0x00000002ff057887 */ /* 0x000fe4000c000000 */
[----:B------:R-:W-:Y:S02]  /*1370*/  USHF.L.U32 UR4, UR7, UR4, URZ ;  /* 0x0000000407047299 */ /* 0x000fe400080006ff */
[----:B------:R-:W-:-:S04]  /*1380*/  UIADD3 UR5, UPT, UPT, UR6, UR5, URZ ;  /* 0x0000000506057290 */ /* 0x000fc8000fffe0ff */
[----:B------:R-:W-:Y:S02]  /*1390*/  IMAD.U32 R0, RZ, RZ, UR4 ;  /* 0x00000004ff007e24 */ /* 0x000fe4000f8e00ff */
[----:B------:R-:W-:-:S07]  /*13a0*/  IMAD.U32 R2, RZ, RZ, UR5 ;  /* 0x00000005ff027e24 */ /* 0x000fce000f8e00ff */
.L_x_17:
[----:B------:R-:W1:Y:S01]  /*13b0*/  S2UR UR52, SR_CTAID.Z ;  /* 0x00000000003479c3 */ /* 0x000e620000002700 */
[----:B------:R-:W-:Y:S01]  /*13c0*/  UISETP.GE.AND UP0, UPT, UR19, 0x1, UPT ;  /* 0x000000011300788c */ /* 0x000fe2000bf06270 */
[----:B------:R-:W-:-:S08]  /*13d0*/  UMOV UR28, UR20 ;  /* 0x00000014001c7c82 */ /* 0x000fd00008000000 */
[----:B------:R-:W-:Y:S05]  /*13e0*/  BRA.U !UP0, `(.L_x_18) ;  /* 0x0000000108d47547 */ /* 0x000fea000b800000 */
[----:B------:R-:W2:Y:S01]  /*13f0*/  LDCU.128 UR12, c[0x0][0xc10] ;  /* 0x00018200ff0c77ac */ /* 0x000ea20008000c00 */
[----:B------:R-:W3:Y:S01]  /*1400*/  LDCU UR21, c[0x0][0xc0c] ;  /* 0x00018180ff1577ac */ /* 0x000ee20008000800 */
[----:B------:R-:W4:Y:S01]  /*1410*/  LDCU UR6, c[0x0][0x370] ;  /* 0x00006e00ff0677ac */ /* 0x000f220008000800 */
[----:B------:R-:W1:Y:S01]  /*1420*/  LDCU UR7, c[0x0][0x374] ;  /* 0x00006e80ff0777ac */ /* 0x000e620008000800 */
[----:B------:R-:W1:Y:S01]  /*1430*/  LDCU UR22, c[0x0][0xc20] ;  /* 0x00018400ff1677ac */ /* 0x000e620008000800 */
[----:B--2---:R-:W-:Y:S02]  /*1440*/  UIMAD.WIDE.U32 UR4, UR20, UR12, URZ ;  /* 0x0000000c140472a5 */ /* 0x004fe4000f8e00ff */
[----:B---3--:R-:W-:Y:S01]  /*1450*/  UISETP.NE.AND UP0, UPT, UR21, 0x1, UPT ;  /* 0x000000011500788c */ /* 0x008fe2000bf05270 */
[----:B------:R-:W2:Y:S01]  /*1460*/  LDCU.64 UR8, c[0x0][0xc28] ;  /* 0x00018500ff0877ac */ /* 0x000ea20008000a00 */
[----:B----4-:R-:W-:-:S03]  /*1470*/  UIMAD.WIDE.U32 UR10, UR6, UR12, URZ ;  /* 0x0000000c060a72a5 */ /* 0x010fc6000f8e00ff */
[----:B------:R-:W-:Y:S01]  /*1480*/  UMOV UR4, UR5 ;  /* 0x0000000500047c82 */ /* 0x000fe20008000000 */
[----:B------:R-:W-:Y:S02]  /*1490*/  UISETP.NE.AND UP2, UPT, UR19, 0x1, UPT ;  /* 0x000000011300788c */ /* 0x000fe4000bf45270 */
[----:B------:R-:W-:Y:S01]  /*14a0*/  USHF.R.U32.HI UR4, URZ, UR13, UR4 ;  /* 0x0000000dff047299 */ /* 0x000fe20008011604 */
[----:B------:R-:W-:Y:S01]  /*14b0*/  UMOV UR10, UR11 ;  /* 0x0000000b000a7c82 */ /* 0x000fe20008000000 */
[----:B------:R-:W-:Y:S02]  /*14c0*/  UIMAD.WIDE.U32 UR16, UR23, UR15, URZ ;  /* 0x0000000f171072a5 */ /* 0x000fe4000f8e00ff */
[----:B------:R-:W-:Y:S02]  /*14d0*/  USEL UR5, UR20, UR4, !UP0 ;  /* 0x0000000414057287 */ /* 0x000fe4000c000000 */
[----:B------:R-:W-:Y:S02]  /*14e0*/  @UP0 USHF.R.U32.HI UR6, URZ, UR13, UR10 ;  /* 0x0000000dff060299 */ /* 0x000fe4000801160a */
[----:B------:R-:W-:-:S02]  /*14f0*/  UISETP.NE.AND UP0, UPT, UR14, 0x1, UPT ;  /* 0x000000010e00788c */ /* 0x000fc4000bf05270 */
[----:B-1----:R-:W-:Y:S02]  /*1500*/  UIMAD.WIDE.U32 UR10, UR7, UR15, URZ ;  /* 0x0000000f070a72a5 */ /* 0x002fe4000f8e00ff */
[----:B--2---:R-:W-:Y:S01]  /*1510*/  UIMAD.WIDE.U32 UR12, UR6, UR8, URZ ;  /* 0x00000008060c72a5 */ /* 0x004fe2000f8e00ff */
[----:B------:R-:W-:Y:S01]  /*1520*/  UMOV UR4, UR17 ;  /* 0x0000001100047c82 */ /* 0x000fe20008000000 */
[----:B------:R-:W-:-:S03]  /*1530*/  UIADD3 UR28, UPT, UPT, -UR5, URZ, URZ ;  /* 0x000000ff051c7290 */ /* 0x000fc6000fffe1ff */
[----:B------:R-:W-:Y:S01]  /*1540*/  UMOV UR10, UR11 ;  /* 0x0000000b000a7c82 */ /* 0x000fe20008000000 */
[----:B------:R-:W-:Y:S02]  /*1550*/  USHF.R.U32.HI UR4, URZ, UR22, UR4 ;  /* 0x00000016ff047299 */ /* 0x000fe40008011604 */
[----:B------:R-:W-:Y:S01]  /*1560*/  @UP0 USHF.R.U32.HI UR7, URZ, UR22, UR10 ;  /* 0x00000016ff070299 */ /* 0x000fe2000801160a */
[----:B------:R-:W-:Y:S01]  /*1570*/  UMOV UR12, UR13 ;  /* 0x0000000d000c7c82 */ /* 0x000fe20008000000 */
[----:B------:R-:W-:Y:S02]  /*1580*/  USEL UR4, UR23, UR4, !UP0 ;  /* 0x0000000417047287 */ /* 0x000fe4000c000000 */
[----:B------:R-:W-:Y:S02]  /*1590*/  UIMAD.WIDE.U32 UR10, UR7, UR8, URZ ;  /* 0x00000008070a72a5 */ /* 0x000fe4000f8e00ff */
[----:B------:R-:W-:Y:S02]  /*15a0*/  @UP2 USHF.R.U32.HI UR6, URZ, UR9, UR12 ;  /* 0x00000009ff062299 */ /* 0x000fe4000801160c */
[----:B------:R-:W-:-:S02]  /*15b0*/  UIMAD.WIDE.U32 UR12, UR4, UR8, URZ ;  /* 0x00000008040c72a5 */ /* 0x000fc4000f8e00ff */
[----:B------:R-:W-:Y:S01]  /*15c0*/  UIMAD UR28, UR21, UR28, UR20 ;  /* 0x0000001c151c72a4 */ /* 0x000fe2000f8e0214 */
[----:B------:R-:W-:Y:S02]  /*15d0*/  UMOV UR10, UR11 ;  /* 0x0000000b000a7c82 */ /* 0x000fe40008000000 */
[----:B------:R-:W-:Y:S02]  /*15e0*/  @UP2 USHF.R.U32.HI UR7, URZ, UR9, UR10 ;  /* 0x00000009ff072299 */ /* 0x000fe4000801160a */
[----:B------:R-:W-:Y:S02]  /*15f0*/  UIMAD UR10, UR6, UR19, URZ ;  /* 0x00000013060a72a4 */ /* 0x000fe4000f8e02ff */
[----:B------:R-:W-:-:S04]  /*1600*/  UIMAD UR7, UR7, UR19, URZ ;  /* 0x00000013070772a4 */ /* 0x000fc8000f8e02ff */
[----:B------:R-:W-:-:S03]  /*1610*/  UISETP.GE.AND UP0, UPT, UR4, UR7, UPT ;  /* 0x000000070400728c */ /* 0x000fc6000bf06270 */
[----:B------:R-:W-:Y:S01]  /*1620*/  UMOV UR7, UR13 ;  /* 0x0000000d00077c82 */ /* 0x000fe20008000000 */
[----:B------:R-:W-:Y:S02]  /*1630*/  UISETP.GE.OR UP0, UPT, UR5, UR10, UP0 ;  /* 0x0000000a0500728c */ /* 0x000fe40008706670 */
[----:B------:R-:W-:Y:S02]  /*1640*/  UIMAD.WIDE.U32 UR10, UR5, UR8, URZ ;  /* 0x00000008050a72a5 */ /* 0x000fe4000f8e00ff */
[----:B------:R-:W-:Y:S02]  /*1650*/  USHF.R.U32.HI UR7, URZ, UR9, UR7 ;  /* 0x00000009ff077299 */ /* 0x000fe40008011607 */
[----:B------:R-:W-:Y:S02]  /*1660*/  UIADD3 UR10, UPT, UPT, -UR4, URZ, URZ ;  /* 0x000000ff040a7290 */ /* 0x000fe4000fffe1ff */
[----:B------:R-:W-:Y:S02]  /*1670*/  USEL UR7, UR4, UR7, !UP2 ;  /* 0x0000000704077287 */ /* 0x000fe4000d000000 */
[----:B------:R-:W-:Y:S01]  /*1680*/  UIMAD UR10, UR14, UR10, UR23 ;  /* 0x0000000a0e0a72a4 */ /* 0x000fe2000f8e0217 */
[----:B------:R-:W-:-:S02]  /*1690*/  @!UP0 UMOV UR8, UR11 ;  /* 0x0000000b00088c82 */ /* 0x000fc40008000000 */
[----:B------:R-:W-:Y:S02]  /*16a0*/  @!UP0 USHF.R.U32.HI UR8, URZ, UR9, UR8 ;  /* 0x00000009ff088299 */ /* 0x000fe40008011608 */
[----:B------:R-:W-:Y:S02]  /*16b0*/  UIADD3 UR9, UPT, UPT, -UR7, URZ, URZ ;  /* 0x000000ff07097290 */ /* 0x000fe4000fffe1ff */
[----:B------:R-:W-:Y:S02]  /*16c0*/  @!UP0 USEL UR8, UR5, UR8, !UP2 ;  /* 0x0000000805088287 */ /* 0x000fe4000d000000 */
[----:B------:R-:W-:Y:S02]  /*16d0*/  UIMAD UR9, UR19, UR9, UR4 ;  /* 0x00000009130972a4 */ /* 0x000fe4000f8e0204 */
[----:B------:R-:W-:Y:S02]  /*16e0*/  @!UP0 UIADD3 UR7, UPT, UPT, UR7, -UR8, URZ ;  /* 0x8000000807078290 */ /* 0x000fe4000fffe0ff */
[----:B------:R-:W-:-:S02]  /*16f0*/  @!UP0 UIMAD UR6, UR9, UR6, UR8 ;  /* 0x00000006090682a4 */ /* 0x000fc4000f8e0208 */
[----:B------:R-:W-:-:S04]  /*1700*/  @!UP0 UIMAD UR4, UR7, UR19, UR5 ;  /* 0x00000013070482a4 */ /* 0x000fc8000f8e0205 */
[----:B------:R-:W-:Y:S01]  /*1710*/  UIMAD UR23, UR4, UR14, UR10 ;  /* 0x0000000e041772a4 */ /* 0x000fe2000f8e020a */
[----:B------:R-:W-:Y:S02]  /*1720*/  @!UP0 UMOV UR5, UR6 ;  /* 0x0000000600058c82 */ /* 0x000fe40008000000 */
[----:B------:R-:W-:-:S12]  /*1730*/  UIMAD UR28, UR5, UR21, UR28 ;  /* 0x00000015051c72a4 */ /* 0x000fd8000f8e021c */
.L_x_18:
[----:B------:R-:W-:-:S09]  /*1740*/  UISETP.NE.AND UP0, UPT, UR25, 0x1, UPT ;  /* 0x000000011900788c */ /* 0x000fd2000bf05270 */
[----:B------:R-:W-:Y:S05]  /*1750*/  BRA.U UP0, `(.L_x_19) ;  /* 0x0000000100407547 */ /* 0x000fea000b800000 */
[----:B------:R-:W2:Y:S01]  /*1760*/  LDCU.128 UR8, c[0x0][0xc10] ;  /* 0x00018200ff0877ac */ /* 0x000ea20008000c00 */
[----:B------:R-:W3:Y:S01]  /*1770*/  LDCU UR12, c[0x0][0xc0c] ;  /* 0x00018180ff0c77ac */ /* 0x000ee20008000800 */
[----:B------:R-:W4:Y:S01]  /*1780*/  LDCU UR13, c[0x0][0xc20] ;  /* 0x00018400ff0d77ac */ /* 0x000f220008000800 */
[----:B--2---:R-:W-:Y:S02]  /*1790*/  UIMAD.WIDE.U32 UR4, UR28, UR8, URZ ;  /* 0x000000081c0472a5 */ /* 0x004fe4000f8e00ff */
[----:B------:R-:W-:Y:S02]  /*17a0*/  UIMAD.WIDE.U32 UR6, UR23, UR11, URZ ;  /* 0x0000000b170672a5 */ /* 0x000fe4000f8e00ff */
[----:B---3--:R-:W-:Y:S02]  /*17b0*/  UISETP.NE.AND UP0, UPT, UR12, 0x1, UPT ;  /* 0x000000010c00788c */ /* 0x008fe4000bf05270 */
[----:B------:R-:W-:-:S03]  /*17c0*/  USHF.R.U32.HI UR5, URZ, UR9, UR5 ;  /* 0x00000009ff057299 */ /* 0x000fc60008011605 */
[----:B------:R-:W-:Y:S01]  /*17d0*/  UMOV UR4, UR7 ;  /* 0x0000000700047c82 */ /* 0x000fe20008000000 */
[----:B------:R-:W-:Y:S02]  /*17e0*/  USEL UR5, UR28, UR5, !UP0 ;  /* 0x000000051c057287 */ /* 0x000fe4000c000000 */
[----:B------:R-:W-:Y:S02]  /*17f0*/  UISETP.NE.AND UP0, UPT, UR10, 0x1, UPT ;  /* 0x000000010a00788c */ /* 0x000fe4000bf05270 */
[----:B----4-:R-:W-:-:S04]  /*1800*/  USHF.R.U32.HI UR4, URZ, UR13, UR4 ;  /* 0x0000000dff047299 */ /* 0x010fc80008011604 */
[----:B------:R-:W-:-:S04]  /*1810*/  USEL UR4, UR23, UR4, !UP0 ;  /* 0x0000000417047287 */ /* 0x000fc8000c000000 */
[----:B------:R-:W-:Y:S02]  /*1820*/  UIADD3 UR6, UPT, UPT, -UR4, UR5, URZ ;  /* 0x0000000504067290 */ /* 0x000fe4000fffe1ff */
[----:B------:R-:W-:Y:S02]  /*1830*/  UIADD3 UR4, UPT, UPT, UR4, -UR5, URZ ;  /* 0x8000000504047290 */ /* 0x000fe4000fffe0ff */
[----:B------:R-:W-:Y:S02]  /*1840*/  UIMAD UR23, UR6, UR10, UR23 ;  /* 0x0000000a061772a4 */ /* 0x000fe4000f8e0217 */
[----:B------:R-:W-:-:S12]  /*1850*/  UIMAD UR28, UR4, UR12, UR28 ;  /* 0x0000000c041c72a4 */ /* 0x000fd8000f8e021c */
.L_x_19:
[----:B------:R-:W-:Y:S05]  /*1860*/  BRA.U !UP6, `(.L_x_20) ;  /* 0x000000010e0c7547 */ /* 0x000fea000b800000 */
[----:B------:R-:W-:Y:S01]  /*1870*/  UCGABAR_WAIT ;  /* 0x0000000000007dc7 */ /* 0x000fe20008000000 */
[----:B------:R-:W-:Y:S01]  /*1880*/  CCTL.IVALL ;  /* 0x00000000ff00798f */ /* 0x000fe20002000000 */
[----:B------:R-:W-:Y:S05]  /*1890*/  BRA `(.L_x_21) ;  /* 0x0000000000047947 */ /* 0x000fea0003800000 */
.L_x_20:
[----:B------:R-:W-:Y:S06]  /*18a0*/  BAR.SYNC.DEFER_BLOCKING 0x0 ;  /* 0x0000000000007b1d */ /* 0x000fec0000010000 */
.L_x_21:
[----:B------:R-:W-:Y:S05]  /*18b0*/  BRA.U UP5, `(.L_x_22) ;  /* 0x0000002d05f07547 */ /* 0x000fea000b800000 */
[----:B------:R-:W2:Y:S01]  /*18c0*/  LDCU UR7, c[0x0][0x394] ;  /* 0x00007280ff0777ac */ /* 0x000ea20008000800 */
[----:B------:R-:W-:Y:S01]  /*18d0*/  PLOP3.LUT P1, PT, PT, PT, UP3, 0x80, 0x8 ;  /* 0x000000000008781c */ /* 0x000fe20003f2f038 */
[----:B------:R-:W-:Y:S01]  /*18e0*/  IMAD.MOV.U32 R2, RZ, RZ, RZ ;  /* 0x000000ffff027224 */ /* 0x000fe200078e00ff */
[----:B------:R-:W-:Y:S01]  /*18f0*/  ISETP.EQ.OR P2, PT, R3, RZ, P3 ;  /* 0x000000ff0300720c */ /* 0x000fe20001f42670 */
[----:B------:R-:W3:Y:S01]  /*1900*/  LDCU UR6, c[0x0][0x5d8] ;  /* 0x0000bb00ff0677ac */ /* 0x000ee20008000800 */
[----:B------:R-:W-:Y:S01]  /*1910*/  PLOP3.LUT P1, PT, P1, PT, PT, 0x8, 0x80 ;  /* 0x000000000080781c */ /* 0x000fe20000f2e170 */
[----:B------:R-:W-:Y:S02]  /*1920*/  UISETP.NE.AND UP0, UPT, UR18, URZ, UPT ;  /* 0x000000ff1200728c */ /* 0x000fe4000bf05270 */
[----:B------:R-:W-:Y:S02]  /*1930*/  USHF.L.U32 UR8, UR20, 0x6, URZ ;  /* 0x0000000614087899 */ /* 0x000fe400080006ff */
[----:B------:R-:W-:Y:S01]  /*1940*/  USEL UR48, UR53, 0x2, UP0 ;  /* 0x0000000235307887 */ /* 0x000fe20008000000 */
[----:B------:R-:W4:Y:S01]  /*1950*/  LDCU UR58, c[0x0][0x370] ;  /* 0x00006e00ff3a77ac */ /* 0x000f220008000800 */
[----:B--2---:R-:W-:Y:S01]  /*1960*/  UIADD3 UR5, UPT, UPT, UR7, 0x1f, URZ ;  /* 0x0000001f07057890 */ /* 0x004fe2000fffe0ff */
[----:B------:R-:W2:Y:S03]  /*1970*/  LDCU.64 UR50, c[0x0][0x348] ;  /* 0x00006900ff3277ac */ /* 0x000ea60008000a00 */
[----:B------:R-:W-:-:S02]  /*1980*/  USHF.R.S32.HI UR4, URZ, 0x1f, UR5 ;  /* 0x0000001fff047899 */ /* 0x000fc40008011405 */
[----:B---3--:R-:W-:Y:S02]  /*1990*/  UIADD3 UR6, UPT, UPT, UR6, 0x7f, URZ ;  /* 0x0000007f06067890 */ /* 0x008fe4000fffe0ff */
[----:B------:R-:W-:Y:S02]  /*19a0*/  ULEA.HI UR4, UR4, UR5, URZ, 0x5 ;  /* 0x0000000504047291 */ /* 0x000fe4000f8f28ff */
[----:B------:R-:W-:Y:S02]  /*19b0*/  UIADD3 UR5, UPT, UPT, UR7, -0x1, URZ ;  /* 0xffffffff07057890 */ /* 0x000fe4000fffe0ff */
[----:B------:R-:W-:Y:S02]  /*19c0*/  USHF.R.S32.HI UR60, URZ, 0x5, UR4 ;  /* 0x00000005ff3c7899 */ /* 0x000fe40008011404 */
[----:B------:R-:W-:Y:S02]  /*19d0*/  UISETP.GE.U32.AND UP1, UPT, UR5, -0x3f, UPT ;  /* 0xffffffc10500788c */ /* 0x000fe4000bf26070 */
[----:B------:R-:W-:-:S02]  /*19e0*/  UISETP.LT.U32.AND UP0, UPT, UR60, 0x20, UPT ;  /* 0x000000203c00788c */ /* 0x000fc4000bf01070 */
[----:B------:R-:W-:Y:S02]  /*19f0*/  USHF.R.S32.HI UR4, URZ, 0x1f, UR6 ;  /* 0x0000001fff047899 */ /* 0x000fe40008011406 */
[----:B------:R-:W-:Y:S02]  /*1a00*/  USEL UR59, UR60, 0x20, UP0 ;  /* 0x000000203c3b7887 */ /* 0x000fe40008000000 */
[----:B------:R-:W-:Y:S02]  /*1a10*/  ULEA.HI UR4, UR4, UR6, URZ, 0x7 ;  /* 0x0000000604047291 */ /* 0x000fe4000f8f38ff */
[----:B------:R-:W-:Y:S02]  /*1a20*/  UIADD3 UR45, UPT, UPT, UR59, -0x1, URZ ;  /* 0xffffffff3b2d7890 */ /* 0x000fe4000fffe0ff */
[----:B------:R-:W-:Y:S02]  /*1a30*/  @UP1 UIADD3 UR45, UPT, UPT, UR59, URZ, URZ ;  /* 0x000000ff3b2d1290 */ /* 0x000fe4000fffe0ff */
[----:B------:R-:W-:-:S02]  /*1a40*/  USHF.L.U32 UR64, UR20, 0x7, URZ ;  /* 0x0000000714407899 */ /* 0x000fc400080006ff */
[----:B------:R-:W-:Y:S01]  /*1a50*/  UIADD3 UR63, UPT, UPT, UR7, 0x3e, URZ ;  /* 0x0000003e073f7890 */ /* 0x000fe2000fffe0ff */
[----:B------:R-:W3:Y:S01]  /*1a60*/  LDCU UR57, c[0x0][0x374] ;  /* 0x00006e80ff3977ac */ /* 0x000ee20008000800 */
[----:B------:R-:W-:Y:S02]  /*1a70*/  ULOP3.LUT UR62, UR8, 0x40, URZ, 0xc0, !UPT ;  /* 0x00000040083e7892 */ /* 0x000fe4000f8ec0ff */
[----:B------:R-:W-:Y:S02]  /*1a80*/  USHF.R.S32.HI UR56, URZ, 0x7, UR4 ;  /* 0x00000007ff387899 */ /* 0x000fe40008011404 */
[----:B------:R-:W-:Y:S02]  /*1a90*/  UIADD3 UR61, UPT, UPT, UR60, -UR59, URZ ;  /* 0x8000003b3c3d7290 */ /* 0x000fe4000fffe0ff */
[----:B------:R-:W-:Y:S01]  /*1aa0*/  UIADD3 UR45, UPT, UPT, UR45, 0x1, URZ ;  /* 0x000000012d2d7890 */ /* 0x000fe2000fffe0ff */
[----:B------:R-:W-:Y:S01]  /*1ab0*/  UMOV UR29, 0x1 ;  /* 0x00000001001d7882 */ /* 0x000fe20000000000 */
[----:B--2-4-:R-:W-:-:S10]  /*1ac0*/  UMOV UR31, URZ ;  /* 0x000000ff001f7c82 */ /* 0x014fd40008000000 */
.L_x_40:
[----:B------:R-:W-:Y:S01]  /*1ad0*/  IMAD.U32 R4, RZ, RZ, UR56 ;  /* 0x00000038ff047e24 */ /* 0x000fe2000f8e00ff */
[----:B------:R-:W2:Y:S04]  /*1ae0*/  LDCU UR55, c[0x0][0x5dc] ;  /* 0x0000bb80ff3777ac */ /* 0x000ea80008000800 */
[-C--:B------:R-:W-:Y:S01]  /*1af0*/  IABS R0, R4.reuse ;  /* 0x0000000400007213 */ /* 0x080fe20000000000 */
[----:B------:R-:W4:Y:S01]  /*1b00*/  LDCU UR54, c[0x0][0x5e0] ;  /* 0x0000bc00ff3677ac */ /* 0x000f220008000800 */
[----:B------:R-:W-:Y:S02]  /*1b10*/  IABS R4, R4 ;  /* 0x0000000400047213 */ /* 0x000fe40000000000 */
[----:B------:R-:W-:Y:S01]  /*1b20*/  R2UR UR6, R0 ;  /* 0x00000000000672ca */ /* 0x000fe200000e0000 */
[----:B------:R-:W-:Y:S01]  /*1b30*/  UMOV UR30, 0x400 ;  /* 0x00000400001e7882 */ /* 0x000fe20000000000 */
[----:B------:R-:W-:Y:S01]  /*1b40*/  UMOV UR19, URZ ;  /* 0x000000ff00137c82 */ /* 0x000fe20008000000 */
[----:B--2---:R-:W-:-:S10]  /*1b50*/  IMAD.U32 R3, RZ, RZ, UR55 ;  /* 0x00000037ff037e24 */ /* 0x004fd4000f8e00ff */
[----:B------:R-:W2:Y:S01]  /*1b60*/  I2F.RP R6, UR6 ;  /* 0x0000000600067d06 */ /* 0x000ea20008209400 */
[----:B----4-:R-:W-:-:S07]  /*1b70*/  UISETP.NE.AND UP2, UPT, UR54, URZ, UPT ;  /* 0x000000ff3600728c */ /* 0x010fce000bf45270 */
[----:B--2---:R-:W2:Y:S02]  /*1b80*/  MUFU.RCP R5, R6 ;  /* 0x0000000600057308 */ /* 0x004ea40000001000 */
[----:B--2---:R-:W-:-:S06]  /*1b90*/  VIADD R5, R5, 0xffffffe ;  /* 0x0ffffffe05057836 */ /* 0x004fcc0000000000 */
[----:B------:R-:W2:Y:S02]  /*1ba0*/  F2I.FTZ.U32.TRUNC.NTZ R0, R5 ;  /* 0x0000000500007305 */ /* 0x000ea4000021f000 */
[----:B--2---:R-:W-:Y:S02]  /*1bb0*/  R2UR UR5, R0 ;  /* 0x00000000000572ca */ /* 0x004fe400000e0000 */
[----:B------:R-:W-:Y:S01]  /*1bc0*/  IABS R0, R3 ;  /* 0x0000000300007213 */ /* 0x000fe20000000000 */
[----:B------:R-:W-:-:S03]  /*1bd0*/  IMAD.U32 R3, RZ, RZ, UR23 ;  /* 0x00000017ff037e24 */ /* 0x000fc6000f8e00ff */
[----:B------:R-:W-:Y:S01]  /*1be0*/  R2UR UR9, R0 ;  /* 0x00000000000972ca */ /* 0x000fe200000e0000 */
[----:B------:R-:W-:Y:S01]  /*1bf0*/  IMAD.MOV R0, RZ, RZ, -R4 ;  /* 0x000000ffff007224 */ /* 0x000fe200078e0a04 */
[----:B------:R-:W-:-:S04]  /*1c00*/  IABS R3, R3 ;  /* 0x0000000300037213 */ /* 0x000fc80000000000 */
[----:B------:R-:W-:Y:S01]  /*1c10*/  R2UR UR8, R3 ;  /* 0x00000000030872ca */ /* 0x000fe200000e0000 */
[----:B------:R-:W-:-:S04]  /*1c20*/  UIADD3 UR4, UPT, UPT, URZ, -UR5, URZ ;  /* 0x80000005ff047290 */ /* 0x000fc8000fffe0ff */
[----:B------:R-:W-:Y:S02]  /*1c30*/  UIMAD UR7, UR4, UR6, URZ ;  /* 0x00000006040772a4 */ /* 0x000fe4000f8e02ff */
[----:B------:R-:W2:Y:S01]  /*1c40*/  I2F.RP R3, UR9 ;  /* 0x0000000900037d06 */ /* 0x000ea20008209400 */
[----:B------:R-:W-:Y:S02]  /*1c50*/  UMOV UR4, URZ ;  /* 0x000000ff00047c82 */ /* 0x000fe40008000000 */
[----:B------:R-:W-:Y:S02]  /*1c60*/  UIMAD.WIDE.U32 UR4, UR5, UR7, UR4 ;  /* 0x00000007050472a5 */ /* 0x000fe4000f8e0004 */
[----:B------:R-:W-:-:S05]  /*1c70*/  R2UR UR7, R0 ;  /* 0x00000000000772ca */ /* 0x000fca00000e0000 */
[----:B------:R-:W-:Y:S02]  /*1c80*/  UMOV UR4, UR5 ;  /* 0x0000000500047c82 */ /* 0x000fe40008000000 */
[----:B------:R-:W-:Y:S01]  /*1c90*/  UIMAD.WIDE.U32 UR4, UR4, UR8, URZ ;  /* 0x00000008040472a5 */ /* 0x000fe2000f8e00ff */
[----:B--2---:R-:W2:Y:S06]  /*1ca0*/  MUFU.RCP R3, R3 ;  /* 0x0000000300037308 */ /* 0x004eac0000001000 */
[----:B------:R-:W-:Y:S02]  /*1cb0*/  UMOV UR4, UR5 ;  /* 0x0000000500047c82 */ /* 0x000fe40008000000 */
[----:B------:R-:W-:-:S04]  /*1cc0*/  UIMAD UR5, UR4, UR7, UR8 ;  /* 0x00000007040572a4 */ /* 0x000fc8000f8e0208 */
[----:B------:R-:W-:Y:S01]  /*1cd0*/  UISETP.GT.U32.AND UP0, UPT, UR6, UR5, UPT ;  /* 0x000000050600728c */ /* 0x000fe2000bf04070 */
[----:B--2---:R-:W-:-:S10]  /*1ce0*/  VIADD R4, R3, 0xffffffe ;  /* 0x0ffffffe03047836 */ /* 0x004fd40000000000 */
[----:B------:R-:W-:Y:S01]  /*1cf0*/  @!UP0 UIADD3 UR5, UPT, UPT, UR5, -UR6, URZ ;  /* 0x8000000605058290 */ /* 0x000fe2000fffe0ff */
[----:B------:R-:W2:Y:S01]  /*1d00*/  F2I.FTZ.U32.TRUNC.NTZ R0, R4 ;  /* 0x0000000400007305 */ /* 0x000ea2000021f000 */
[----:B------:R-:W-:Y:S02]  /*1d10*/  @!UP0 UIADD3 UR4, UPT, UPT, UR4, 0x1, URZ ;  /* 0x0000000104048890 */ /* 0x000fe4000fffe0ff */
[----:B------:R-:W-:Y:S02]  /*1d20*/  UISETP.GE.U32.AND UP1, UPT, UR5, UR6, UPT ;  /* 0x000000060500728c */ /* 0x000fe4000bf26070 */
[----:B------:R-:W-:-:S04]  /*1d30*/  ULOP3.LUT UR5, UR23, UR56, URZ, 0x3c, !UPT ;  /* 0x0000003817057292 */ /* 0x000fc8000f8e3cff */
[----:B------:R-:W-:-:S05]  /*1d40*/  UISETP.GE.AND UP0, UPT, UR5, URZ, UPT ;  /* 0x000000ff0500728c */ /* 0x000fca000bf06270 */
[----:B------:R-:W-:Y:S01]  /*1d50*/  @UP1 UIADD3 UR4, UPT, UPT, UR4, 0x1, URZ ;  /* 0x0000000104041890 */ /* 0x000fe2000fffe0ff */
[----:B--2---:R-:W-:Y:S01]  /*1d60*/  R2UR UR5, R0 ;  /* 0x00000000000572ca */ /* 0x004fe200000e0000 */
[----:B------:R-:W-:Y:S01]  /*1d70*/  UISETP.NE.AND UP1, UPT, UR56, URZ, UPT ;  /* 0x000000ff3800728c */ /* 0x000fe2000bf25270 */
[----:B------:R-:W-:-:S04]  /*1d80*/  IMAD.U32 R0, RZ, RZ, UR54 ;  /* 0x00000036ff007e24 */ /* 0x000fc8000f8e00ff */
[----:B------:R-:W-:Y:S01]  /*1d90*/  UMOV UR8, UR4 ;  /* 0x0000000400087c82 */ /* 0x000fe20008000000 */
[----:B------:R-:W-:Y:S01]  /*1da0*/  IABS R0, R0 ;  /* 0x0000000000007213 */ /* 0x000fe20000000000 */
[----:B------:R-:W-:-:S03]  /*1db0*/  @!UP0 UIADD3 UR8, UPT, UPT, -UR8, URZ, URZ ;  /* 0x000000ff08088290 */ /* 0x000fc6000fffe1ff */
[----:B------:R-:W-:Y:S01]  /*1dc0*/  R2UR UR10, R0 ;  /* 0x00000000000a72ca */ /* 0x000fe200000e0000 */
[----:B------:R-:W-:Y:S02]  /*1dd0*/  @!UP1 ULOP3.LUT UR8, URZ, UR56, URZ, 0x33, !UPT ;  /* 0x00000038ff089292 */ /* 0x000fe4000f8e33ff */
[----:B------:R-:W-:-:S04]  /*1de0*/  UIADD3 UR4, UPT, UPT, URZ, -UR5, URZ ;  /* 0x80000005ff047290 */ /* 0x000fc8000fffe0ff */
[----:B------:R-:W-:Y:S01]  /*1df0*/  IMAD.U32 R3, RZ, RZ, UR8 ;  /* 0x00000008ff037e24 */ /* 0x000fe2000f8e00ff */
[----:B------:R-:W-:-:S03]  /*1e00*/  UIMAD UR6, UR4, UR9, URZ ;  /* 0x00000009040672a4 */ /* 0x000fc6000f8e02ff */
[----:B------:R-:W-:Y:S01]  /*1e10*/  UMOV UR4, URZ ;  /* 0x000000ff00047c82 */ /* 0x000fe20008000000 */
[----:B------:R-:W-:Y:S01]  /*1e20*/  IABS R3, R3 ;  /* 0x0000000300037213 */ /* 0x000fe20000000000 */
[----:B------:R-:W-:-:S03]  /*1e30*/  UIMAD.WIDE.U32 UR4, UR5, UR6, UR4 ;  /* 0x00000006050472a5 */ /* 0x000fc6000f8e0004 */
[----:B------:R-:W-:Y:S02]  /*1e40*/  R2UR UR7, R3 ;  /* 0x00000000030772ca */ /* 0x000fe400000e0000 */
[----:B------:R-:W2:Y:S01]  /*1e50*/  I2F.RP R3, UR10 ;  /* 0x0000000a00037d06 */ /* 0x000ea20008209400 */
[----:B------:R-:W4:Y:S01]  /*1e60*/  S2UR UR6, SR_CgaCtaId ;  /* 0x00000000000679c3 */ /* 0x000f220000008800 */
[----:B------:R-:W-:-:S09]  /*1e70*/  UMOV UR4, UR5 ;  /* 0x0000000500047c82 */ /* 0x000fd20008000000 */
[----:B------:R-:W-:Y:S01]  /*1e80*/  UIMAD.WIDE.U32 UR4, UR4, UR7, URZ ;  /* 0x00000007040472a5 */ /* 0x000fe2000f8e00ff */
[----:B--2---:R-:W2:Y:S06]  /*1e90*/  MUFU.RCP R0, R3 ;  /* 0x0000000300007308 */ /* 0x004eac0000001000 */
[----:B------:R-:W-:Y:S02]  /*1ea0*/  UMOV UR4, UR5 ;  /* 0x0000000500047c82 */ /* 0x000fe40008000000 */
[----:B------:R-:W-:-:S04]  /*1eb0*/  UIADD3 UR5, UPT, UPT, -UR4, URZ, URZ ;  /* 0x000000ff04057290 */ /* 0x000fc8000fffe1ff */
[----:B------:R-:W-:Y:S02]  /*1ec0*/  UIMAD UR5, UR9, UR5, UR7 ;  /* 0x00000005090572a4 */ /* 0x000fe4000f8e0207 */
[----:B----4-:R-:W-:Y:S02]  /*1ed0*/  ULEA UR30, UR6, UR30, 0x18 ;  /* 0x0000001e061e7291 */ /* 0x010fe4000f8ec0ff */
[----:B------:R-:W-:Y:S02]  /*1ee0*/  UISETP.GT.U32.AND UP0, UPT, UR9, UR5, UPT ;  /* 0x000000050900728c */ /* 0x000fe4000bf04070 */
[----:B------:R-:W-:Y:S01]  /*1ef0*/  ULEA UR6, UR31, UR30, 0x3 ;  /* 0x0000001e1f067291 */ /* 0x000fe2000f8e18ff */
[----:B--2---:R-:W-:Y:S02]  /*1f00*/  VIADD R0, R0, 0xffffffe ;  /* 0x0ffffffe00007836 */ /* 0x004fe40000000000 */
[----:B------:R-:W-:-:S04]  /*1f10*/  IMAD.U32 R3, RZ, RZ, UR29 ;  /* 0x0000001dff037e24 */ /* 0x000fc8000f8e00ff */
[----:B------:R-:W2:Y:S02]  /*1f20*/  F2I.FTZ.U32.TRUNC.NTZ R0, R0 ;  /* 0x0000000000007305 */ /* 0x000ea4000021f000 */
[----:B------:R-:W-:Y:S01]  /*1f30*/  @!UP0 UIADD3 UR5, UPT, UPT, UR5, -UR9, URZ ;  /* 0x8000000905058290 */ /* 0x000fe2000fffe0ff */
[----:B------:R-:W-:Y:S01]  /*1f40*/  SHF.L.U32 R3, R3, 0x1f, RZ ;  /* 0x0000001f03037819 */ /* 0x000fe200000006ff */
[----:B------:R-:W-:Y:S02]  /*1f50*/  @!UP0 UIADD3 UR4, UPT, UPT, UR4, 0x1, URZ ;  /* 0x0000000104048890 */ /* 0x000fe4000fffe0ff */
[----:B------:R-:W-:Y:S01]  /*1f60*/  UISETP.GE.U32.AND UP1, UPT, UR5, UR9, UPT ;  /* 0x000000090500728c */ /* 0x000fe2000bf26070 */
[----:B------:R4:W1:Y:S01]  /*1f70*/  SYNCS.PHASECHK.TRANS64.TRYWAIT P0, [UR6+0x100], R3 ;  /* 0x00010003ff0075a7 */ /* 0x0008620008001106 */
[----:B------:R-:W-:Y:S01]  /*1f80*/  ULOP3.LUT UR5, UR8, UR55, URZ, 0x3c, !UPT ;  /* 0x0000003708057292 */ /* 0x000fe2000f8e3cff */
[----:B------:R-:W-:-:S03]  /*1f90*/  UMOV UR6, URZ ;  /* 0x000000ff00067c82 */ /* 0x000fc60008000000 */
[----:B------:R-:W-:Y:S01]  /*1fa0*/  UISETP.GE.AND UP0, UPT, UR5, URZ, UPT ;  /* 0x000000ff0500728c */ /* 0x000fe2000bf06270 */
[----:B--2---:R-:W-:-:S04]  /*1fb0*/  R2UR UR7, R0 ;  /* 0x00000000000772ca */ /* 0x004fc800000e0000 */
[----:B------:R-:W-:Y:S02]  /*1fc0*/  @UP1 UIADD3 UR4, UPT, UPT, UR4, 0x1, URZ ;  /* 0x0000000104041890 */ /* 0x000fe4000fffe0ff */
[----:B------:R-:W-:-:S05]  /*1fd0*/  UISETP.NE.AND UP1, UPT, UR55, URZ, UPT ;  /* 0x000000ff3700728c */ /* 0x000fca000bf25270 */
[----:B------:R-:W-:Y:S02]  /*1fe0*/  UMOV UR5, UR4 ;  /* 0x0000000400057c82 */ /* 0x000fe40008000000 */
[----:B------:R-:W-:Y:S02]  /*1ff0*/  @!UP0 UIADD3 UR5, UPT, UPT, -UR5, URZ, URZ ;  /* 0x000000ff05058290 */ /* 0x000fe4000fffe1ff */
[----:B------:R-:W-:Y:S02]  /*2000*/  UIADD3 UR4, UPT, UPT, URZ, -UR7, URZ ;  /* 0x80000007ff047290 */ /* 0x000fe4000fffe0ff */
[----:B------:R-:W-:Y:S02]  /*2010*/  @!UP1 ULOP3.LUT UR5, URZ, UR55, URZ, 0x33, !UPT ;  /* 0x00000037ff059292 */ /* 0x000fe4000f8e33ff */
[----:B------:R-:W-:-:S04]  /*2020*/  UIMAD UR4, UR4, UR10, URZ ;  /* 0x0000000a040472a4 */ /* 0x000fc8000f8e02ff */
[----:B------:R-:W-:Y:S01]  /*2030*/  IMAD.U32 R0, RZ, RZ, UR5 ;  /* 0x00000005ff007e24 */ /* 0x000fe2000f8e00ff */
[----:B------:R-:W-:-:S04]  /*2040*/  UIMAD.WIDE.U32 UR6, UR7, UR4, UR6 ;  /* 0x00000004070672a5 */ /* 0x000fc8000f8e0006 */
[----:B------:R-:W-:-:S03]  /*2050*/  IABS R0, R0 ;  /* 0x0000000000007213 */ /* 0x000fc60000000000 */
[----:B------:R-:W-:Y:S01]  /*2060*/  UMOV UR6, UR7 ;  /* 0x0000000700067c82 */ /* 0x000fe20008000000 */
[----:B------:R-:W-:-:S13]  /*2070*/  R2UR UR9, R0 ;  /* 0x00000000000972ca */ /* 0x000fda00000e0000 */
[----:B------:R-:W-:-:S07]  /*2080*/  UIMAD.WIDE.U32 UR6, UR6, UR9, URZ ;  /* 0x00000009060672a5 */ /* 0x000fce000f8e00ff */
[----:B------:R-:W-:Y:S01]  /*2090*/  UMOV UR4, UR7 ;  /* 0x0000000700047c82 */ /* 0x000fe20008000000 */
[----:B------:R-:W-:Y:S02]  /*20a0*/  ULEA.HI UR7, UR28, UR28, URZ, 0x1 ;  /* 0x0000001c1c077291 */ /* 0x000fe4000f8f08ff */
[----:B------:R-:W-:Y:S02]  /*20b0*/  UIADD3 UR6, UPT, UPT, -UR4, URZ, URZ ;  /* 0x000000ff04067290 */ /* 0x000fe4000fffe1ff */
[----:B------:R-:W-:Y:S02]  /*20c0*/  USHF.L.U32 UR7, UR7, 0x7, URZ ;  /* 0x0000000707077899 */ /* 0x000fe400080006ff */
[----:B------:R-:W-:Y:S02]  /*20d0*/  UIMAD UR6, UR10, UR6, UR9 ;  /* 0x000000060a0672a4 */ /* 0x000fe4000f8e0209 */
[----:B------:R-:W-:Y:S02]  /*20e0*/  ULOP3.LUT UR42, UR7, 0xffffff00, URZ, 0xc0, !UPT ;  /* 0xffffff00072a7892 */ /* 0x000fe4000f8ec0ff */
[----:B------:R-:W-:-:S02]  /*20f0*/  UISETP.GT.U32.AND UP0, UPT, UR10, UR6, UPT ;  /* 0x000000060a00728c */ /* 0x000fc4000bf04070 */
[----:B------:R-:W-:-:S09]  /*2100*/  ULOP3.LUT UR42, UR42, 0x80, UR64, 0xf8, !UPT ;  /* 0x000000802a2a7892 */ /* 0x000fd2000f8ef840 */
[----:B------:R-:W-:Y:S02]  /*2110*/  @!UP0 UIADD3 UR6, UPT, UPT, UR6, -UR10, URZ ;  /* 0x8000000a06068290 */ /* 0x000fe4000fffe0ff */
[----:B------:R-:W-:Y:S02]  /*2120*/  @!UP0 UIADD3 UR4, UPT, UPT, UR4, 0x1, URZ ;  /* 0x0000000104048890 */ /* 0x000fe4000fffe0ff */
[----:B------:R-:W-:Y:S02]  /*2130*/  UISETP.GE.U32.AND UP1, UPT, UR6, UR10, UPT ;  /* 0x0000000a0600728c */ /* 0x000fe4000bf26070 */
[----:B------:R-:W-:Y:S02]  /*2140*/  ULOP3.LUT UR6, UR5, UR54, URZ, 0x3c, !UPT ;  /* 0x0000003605067292 */ /* 0x000fe4000f8e3cff */
[----:B------:R-:W-:Y:S02]  /*2150*/  UIADD3 UR10, UPT, UPT, -UR8, URZ, URZ ;  /* 0x000000ff080a7290 */ /* 0x000fe4000fffe1ff */
[----:B------:R-:W-:-:S02]  /*2160*/  UISETP.GE.AND UP0, UPT, UR6, URZ, UPT ;  /* 0x000000ff0600728c */ /* 0x000fc4000bf06270 */
[----:B------:R-:W-:Y:S02]  /*2170*/  UIMAD UR10, UR56, UR10, UR23 ;  /* 0x0000000a380a72a4 */ /* 0x000fe4000f8e0217 */
[----:B------:R-:W-:Y:S02]  /*2180*/  UIADD3 UR6, UPT, UPT, -UR5, URZ, URZ ;  /* 0x000000ff05067290 */ /* 0x000fe4000fffe1ff */
[----:B------:R-:W-:Y:S02]  /*2190*/  @UP1 UIADD3 UR4, UPT, UPT, UR4, 0x1, URZ ;  /* 0x0000000104041890 */ /* 0x000fe4000fffe0ff */
[----:B------:R-:W-:Y:S02]  /*21a0*/  ULEA UR10, UR10, UR62, 0x7 ;  /* 0x0000003e0a0a7291 */ /* 0x000fe4000f8e38ff */
[----:B------:R-:W-:-:S03]  /*21b0*/  UIMAD UR55, UR55, UR6, UR8 ;  /* 0x00000006373772a4 */ /* 0x000fc6000f8e0208 */
[----:B------:R-:W-:Y:S02]  /*21c0*/  UMOV UR49, UR4 ;  /* 0x0000000400317c82 */ /* 0x000fe40008000000 */
[----:B------:R-:W-:Y:S02]  /*21d0*/  @!UP0 UIADD3 UR49, UPT, UPT, -UR49, URZ, URZ ;  /* 0x000000ff31318290 */ /* 0x000fe4000fffe1ff */
[----:B------:R-:W-:Y:S02]  /*21e0*/  UISETP.GE.U32.AND UP0, UPT, UR63, 0x3f, UPT ;  /* 0x0000003f3f00788c */ /* 0x000fe4000bf06070 */
[----:B------:R-:W-:-:S04]  /*21f0*/  @!UP2 ULOP3.LUT UR49, URZ, UR54, URZ, 0x33, !UPT ;  /* 0x00000036ff31a292 */ /* 0x000fc8000f8e33ff */
[----:B------:R-:W-:-:S04]  /*2200*/  UIADD3 UR4, UPT, UPT, -UR49, URZ, URZ ;  /* 0x000000ff31047290 */ /* 0x000fc8000fffe1ff */
[----:B------:R-:W-:Y:S01]  /*2210*/  UIMAD UR54, UR54, UR4, UR5 ;  /* 0x00000004363672a4 */ /* 0x000fe2000f8e0205 */
[----:B-1--4-:R-:W-:Y:S11]  /*2220*/  BRA.U !UP0, `(.L_x_23) ;  /* 0x00000005086c7547 */ /* 0x012ff6000b800000 */
[----:B------:R-:W1:Y:S01]  /*2230*/  LDCU UR11, c[0x0][0x5c8] ;  /* 0x0000b900ff0b77ac */ /* 0x000e620008000800 */
[----:B------:R-:W1:Y:S01]  /*2240*/  LDCU UR37, c[0x0][0x600] ;  /* 0x0000c000ff2577ac */ /* 0x000e620008000800 */
[----:B------:R-:W2:Y:S01]  /*2250*/  LDCU.64 UR12, c[0x0][0x5c0] ;  /* 0x0000b800ff0c77ac */ /* 0x000ea20008000a00 */
[----:B------:R-:W2:Y:S01]  /*2260*/  LDCU.64 UR8, c[0x0][0x5f8] ;  /* 0x0000bf00ff0877ac */ /* 0x000ea20008000a00 */
[----:B------:R-:W4:Y:S01]  /*2270*/  LDCU UR24, c[0x0][0x5a8] ;  /* 0x0000b500ff1877ac */ /* 0x000f220008000800 */
[----:B------:R-:W1:Y:S01]  /*2280*/  LDCU UR23, c[0x0][0x59c] ;  /* 0x0000b380ff1777ac */ /* 0x000e620008000800 */
[----:B------:R-:W1:Y:S01]  /*2290*/  LDCU UR22, c[0x0][0x590] ;  /* 0x0000b200ff1677ac */ /* 0x000e620008000800 */
[----:B------:R-:W1:Y:S01]  /*22a0*/  LDCU UR28, c[0x0][0x594] ;  /* 0x0000b280ff1c77ac */ /* 0x000e620008000800 */
[----:B------:R-:W3:Y:S01]  /*22b0*/  LDCU UR27, c[0x0][0x598] ;  /* 0x0000b300ff1b77ac */ /* 0x000ee20008000800 */
[----:B------:R-:W3:Y:S01]  /*22c0*/  LDCU UR26, c[0x0][0x5ac] ;  /* 0x0000b580ff1a77ac */ /* 0x000ee20008000800 */
[----:B------:R-:W3:Y:S01]  /*22d0*/  LDCU UR25, c[0x0][0x5b0] ;  /* 0x0000b600ff1977ac */ /* 0x000ee20008000800 */
[----:B------:R-:W3:Y:S01]  /*22e0*/  LDCU UR5, c[0x0][0x5cc] ;  /* 0x0000b980ff0577ac */ /* 0x000ee20008000800 */
[----:B------:R-:W3:Y:S01]  /*22f0*/  LDCU UR4, c[0x0][0x5ec] ;  /* 0x0000bd80ff0477ac */ /* 0x000ee20008000800 */
[----:B------:R-:W3:Y:S01]  /*2300*/  LDCU.64 UR20, c[0x0][0x5a0] ;  /* 0x0000b400ff1477ac */ /* 0x000ee20008000a00 */
[----:B------:R-:W3:Y:S01]  /*2310*/  LDCU.64 UR16, c[0x0][0x5d0] ;  /* 0x0000ba00ff1077ac */ /* 0x000ee20008000a00 */
[----:B------:R-:W3:Y:S01]  /*2320*/  LDCU.64 UR6, c[0x0][0x5f0] ;  /* 0x0000be00ff0677ac */ /* 0x000ee20008000a00 */
[----:B--2---:R-:W-:-:S02]  /*2330*/  UIMAD UR44, UR55, UR12, UR8 ;  /* 0x0000000c372c72a4 */ /* 0x004fc4000f8e0208 */
[----:B------:R-:W-:Y:S02]  /*2340*/  UIMAD UR38, UR54, UR13, UR9 ;  /* 0x0000000d362672a4 */ /* 0x000fe4000f8e0209 */
[----:B-1----:R-:W-:Y:S01]  /*2350*/  UIMAD UR37, UR49, UR11, UR37 ;  /* 0x0000000b312572a4 */ /* 0x002fe2000f8e0225 */
[----:B------:R-:W-:Y:S01]  /*2360*/  UMOV UR18, URZ ;  /* 0x000000ff00127c82 */ /* 0x000fe20008000000 */
[----:B----4-:R-:W-:-:S10]  /*2370*/  UMOV UR14, UR31 ;  /* 0x0000001f000e7c82 */ /* 0x010fd40008000000 */
.L_x_29:
[----:B------:R-:W-:Y:S01]  /*2380*/  @!P3 MOV R3, 0x3000 ;  /* 0x000030000003b802 */ /* 0x000fe20000000f00 */
[----:B------:R-:W-:Y:S01]  /*2390*/  ULEA UR11, UR14, UR30, 0x3 ;  /* 0x0000001e0e0b7291 */ /* 0x000fe2000f8e18ff */
[----:B--2---:R-:W-:Y:S11]  /*23a0*/  @P0 BRA `(.L_x_24) ;  /* 0x0000000000100947 */ /* 0x004ff60003800000 */
[----:B------:R-:W-:Y:S04]  /*23b0*/  MOV R0, UR29 ;  /* 0x0000001d00007c02 */ /* 0x000fe80008000f00 */
[----:B------:R-:W-:Y:S04]  /*23c0*/  SHF.L.U32 R5, R0, 0x1f, RZ ;  /* 0x0000001f00057819 */ /* 0x000fe800000006ff */
[----:B------:R-:W1:Y:S02]  /*23d0*/  SYNCS.PHASECHK.TRANS64.TRYWAIT P0, [UR11+0x100], R5 ;  /* 0x00010005ff0075a7 */ /* 0x000e64000800110b */
[----:B-1----:R-:W-:Y:S05]  /*23e0*/  @!P0 BRA `(.L_x_25) ;  /* 0x0000009000308947 */ /* 0x002fea0003800000 */
.L_x_24:
[----:B------:R2:W-:Y:S01]  /*23f0*/  @!P3 SYNCS.ARRIVE.TRANS64 RZ, [UR11], R3 ;  /* 0x00000003ffffb9a7 */ /* 0x0005e2000800000b */
[----:B------:R-:W-:Y:S04]  /*2400*/  ULOP3.LUT UR8, UR48, 0x2, URZ, 0xfc, !UPT ;  /* 0x0000000230087892 */ /* 0x000fe8000f8efcff */
[----:B------:R-:W-:Y:S09]  /*2410*/  UISETP.NE.AND UP0, UPT, UR8, 0x2, UPT ;  /* 0x000000020800788c */ /* 0x000ff2000bf05270 */
[----:B------:R-:W-:Y:S05]  /*2420*/  BRA.U UP0, `(.L_x_26) ;  /* 0x0000000100047547 */ /* 0x000fea000b800000 */
[----:B---3--:R-:W-:Y:S05]  /*2430*/  BPT.TRAP 0x1 ;  /* 0x000000040000795c */ /* 0x008fea0000300000 */
.L_x_26:
[----:B------:R-:W-:Y:S04]  /*2440*/  BSSY.RECONVERGENT B0, `(.L_x_27) ;  /* 0x0000003000007945 */ /* 0x000fe80003800200 */
[----:B------:R-:W-:Y:S05]  /*2450*/  @P2 BRA `(.L_x_28) ;  /* 0x0000000000042947 */ /* 0x000fea0003800000 */
[----:B---3--:R-:W-:Y:S05]  /*2460*/  BPT.TRAP 0x1 ;  /* 0x000000040000795c */ /* 0x008fea0000300000 */
.L_x_28:
[----:B---3--:R-:W-:Y:S05]  /*2470*/  BSYNC.RECONVERGENT B0 ;  /* 0x0000000000007941 */ /* 0x008fea0003800200 */
.L_x_27:
[----:B------:R-:W-:Y:S02]  /*2480*/  UIADD3 UR8, UPT, UPT, UR14, 0x1, URZ ;  /* 0x000000010e087890 */ /* 0x000fe4000fffe0ff */
[----:B------:R-:W-:Y:S02]  /*2490*/  USHF.L.U32 UR43, UR18, 0x5, URZ ;  /* 0x00000005122b7899 */ /* 0x000fe400080006ff */
[----:B------:R-:W-:Y:S02]  /*24a0*/  UISETP.NE.AND UP0, UPT, UR8, 0x20, UPT ;  /* 0x000000200800788c */ /* 0x000fe4000bf05270 */
[----:B------:R-:W-:Y:S02]  /*24b0*/  ULEA UR19, UR14, UR30, 0xc ;  /* 0x0000001e0e137291 */ /* 0x000fe4000f8e60ff */
[----:B------:R-:W-:Y:S02]  /*24c0*/  USEL UR9, URZ, 0x1, UP0 ;  /* 0x00000001ff097887 */ /* 0x000fe40008000000 */
[----:B------:R-:W-:Y:S02]  /*24d0*/  USEL UR31, UR8, URZ, UP0 ;  /* 0x000000ff081f7287 */ /* 0x000fe40008000000 */
[----:B------:R-:W-:Y:S02]  /*24e0*/  ULOP3.LUT UR29, UR29, UR9, URZ, 0x3c, !UPT ;  /* 0x000000091d1d7292 */ /* 0x000fe4000f8e3cff */
[----:B------:R-:W-:Y:S02]  /*24f0*/  ULEA UR8, UR31, UR30, 0x3 ;  /* 0x0000001e1f087291 */ /* 0x000fe4000f8e18ff */
[----:B------:R-:W-:Y:S02]  /*2500*/  UISETP.NE.AND UP0, UPT, UR22, 0x1, UPT ;  /* 0x000000011600788c */ /* 0x000fe4000bf05270 */
[----:B------:R-:W-:Y:S01]  /*2510*/  ULOP3.LUT UR41, UR11, 0xfefffff8, URZ, 0xc0, !UPT ;  /* 0xfefffff80b297892 */ /* 0x000fe2000f8ec0ff */
[----:B-1----:R-:W-:Y:S01]  /*2520*/  MOV R0, UR29 ;  /* 0x0000001d00007c02 */ /* 0x002fe20008000f00 */
[----:B------:R-:W-:Y:S02]  /*2530*/  UISETP.NE.AND UP2, UPT, UR24, 0x1, UPT ;  /* 0x000000011800788c */ /* 0x000fe4000bf45270 */
[----:B------:R-:W-:Y:S01]  /*2540*/  UIADD3 UR34, UP1, UPT, UR50, 0x80, URZ ;  /* 0x0000008032227890 */ /* 0x000fe2000ff3e0ff */
[----:B--2---:R-:W-:Y:S01]  /*2550*/  SHF.L.U32 R3, R0, 0x1f, RZ ;  /* 0x0000001f00037819 */ /* 0x004fe200000006ff */
[----:B------:R-:W-:Y:S02]  /*2560*/  UIADD3 UR40, UPT, UPT, UR19, 0x8600, URZ ;  /* 0x0000860013287890 */ /* 0x000fe4000fffe0ff */
[----:B------:R-:W-:Y:S01]  /*2570*/  UIADD3.X UR35, UPT, UPT, URZ, UR51, URZ, UP1, !UPT ;  /* 0x00000033ff237290 */ /* 0x000fe20008ffe4ff */
[----:B------:R1:W2:Y:S01]  /*2580*/  SYNCS.PHASECHK.TRANS64.TRYWAIT P0, [UR8+0x100], R3 ;  /* 0x00010003ff0075a7 */ /* 0x0002a20008001108 */
[----:B------:R-:W-:Y:S02]  /*2590*/  UIMAD.WIDE.U32 UR8, UR43, UR28, URZ ;  /* 0x0000001c2b0872a5 */ /* 0x000fe4000f8e00ff */
[----:B------:R-:W-:Y:S02]  /*25a0*/  ULEA UR8, UR38, UR44, 0x5 ;  /* 0x0000002c26087291 */ /* 0x000fe4000f8e28ff */
[----:B------:R-:W-:Y:S02]  /*25b0*/  USHF.R.U32.HI UR9, URZ, UR27, UR9 ;  /* 0x0000001bff097299 */ /* 0x000fe40008011609 */
[----:B------:R-:W-:Y:S02]  /*25c0*/  ULEA UR36, UR37, UR8, 0xa ;  /* 0x0000000825247291 */ /* 0x000fe4000f8e50ff */
[----:B------:R-:W-:Y:S02]  /*25d0*/  USEL UR9, UR43, UR9, !UP0 ;  /* 0x000000092b097287 */ /* 0x000fe4000c000000 */
[----:B------:R-:W-:Y:S02]  /*25e0*/  UISETP.NE.AND UP0, UPT, UR23, 0x1, UPT ;  /* 0x000000011700788c */ /* 0x000fe4000bf05270 */
[----:B------:R-:W-:Y:S02]  /*25f0*/  UIMAD.WIDE.U32 UR12, UR9, UR20, URZ ;  /* 0x00000014090c72a5 */ /* 0x000fe4000f8e00ff */
[----:B------:R-:W-:Y:S02]  /*2600*/  ULEA UR12, UR14, UR30, 0xb ;  /* 0x0000001e0e0c7291 */ /* 0x000fe4000f8e58ff */
[----:B------:R-:W-:Y:S02]  /*2610*/  USHF.R.U32.HI UR13, URZ, UR21, UR13 ;  /* 0x00000015ff0d7299 */ /* 0x000fe4000801160d */
[----:B------:R-:W-:Y:S02]  /*2620*/  UIADD3 UR8, UPT, UPT, UR12, 0x28600, URZ ;  /* 0x000286000c087890 */ /* 0x000fe4000fffe0ff */
[----:B------:R-:W-:Y:S02]  /*2630*/  USEL UR13, UR9, UR13, !UP0 ;  /* 0x0000000d090d7287 */ /* 0x000fe4000c000000 */
[----:B------:R-:W-:Y:S02]  /*2640*/  UIADD3 UR12, UPT, UPT, -UR9, URZ, URZ ;  /* 0x000000ff090c7290 */ /* 0x000fe4000fffe1ff */
[----:B------:R-:W-:Y:S02]  /*2650*/  UIMAD.WIDE.U32 UR14, UR13, UR26, URZ ;  /* 0x0000001a0d0e72a5 */ /* 0x000fe4000f8e00ff */
[----:B------:R-:W-:Y:S02]  /*2660*/  UIMAD UR12, UR22, UR12, UR43 ;  /* 0x0000000c160c72a4 */ /* 0x000fe4000f8e022b */
[----:B------:R-:W-:Y:S02]  /*2670*/  UIADD3 UR32, UP0, UPT, UR50, 0x180, URZ ;  /* 0x0000018032207890 */ /* 0x000fe4000ff1e0ff */
[----:B------:R-:W-:Y:S02]  /*2680*/  UIADD3 UR18, UPT, UPT, UR18, 0x1, URZ ;  /* 0x0000000112127890 */ /* 0x000fe4000fffe0ff */
[----:B------:R-:W-:Y:S02]  /*2690*/  UIADD3.X UR33, UPT, UPT, URZ, UR51, URZ, UP0, !UPT ;  /* 0x00000033ff217290 */ /* 0x000fe400087fe4ff */
[----:B------:R-:W-:Y:S01]  /*26a0*/  UISETP.NE.AND UP0, UPT, UR18, UR45, UPT ;  /* 0x0000002d1200728c */ /* 0x000fe2000bf05270 */
[----:B------:R-:W-:Y:S01]  /*26b0*/  UMOV UR46, 0x0 ;  /* 0x00000000002e7882 */ /* 0x000fe20000000000 */
[----:B------:R-:W-:Y:S01]  /*26c0*/  UMOV UR47, 0x10000000 ;  /* 0x10000000002f7882 */ /* 0x000fe20000000000 */
[----:B------:R-:W-:Y:S01]  /*26d0*/  UMOV UR14, UR15 ;  /* 0x0000000f000e7c82 */ /* 0x000fe20008000000 */
[----:B------:R-:W-:Y:S01]  /*26e0*/  UTMALDG.2D.2CTA [UR40], [UR34], desc[UR46] ;  /* 0x00002e28220075b4 */ /* 0x000fe20008209000 */
[----:B------:R-:W-:Y:S01]  /*26f0*/  USHF.R.U32.HI UR11, URZ, UR25, UR14 ;  /* 0x00000019ff0b7299 */ /* 0x000fe2000801160e */
[----:B------:R-:W-:Y:S03]  /*2700*/  UMOV UR19, UR45 ;  /* 0x0000002d00137c82 */ /* 0x000fe60008000000 */
[----:B------:R-:W-:Y:S02]  /*2710*/  USEL UR14, UR13, UR11, !UP2 ;  /* 0x0000000b0d0e7287 */ /* 0x000fe4000d000000 */
[----:B------:R-:W-:Y:S02]  /*2720*/  UIADD3 UR11, UPT, UPT, -UR13, URZ, URZ ;  /* 0x000000ff0d0b7290 */ /* 0x000fe4000fffe1ff */
[----:B------:R-:W-:Y:S02]  /*2730*/  UIADD3 UR15, UPT, UPT, -UR14, URZ, URZ ;  /* 0x000000ff0e0f7290 */ /* 0x000fe4000fffe1ff */
[----:B------:R-:W-:Y:S02]  /*2740*/  UIMAD UR9, UR23, UR11, UR9 ;  /* 0x0000000b170972a4 */ /* 0x000fe4000f8e0209 */
[----:B------:R-:W-:Y:S02]  /*2750*/  UIMAD UR13, UR24, UR15, UR13 ;  /* 0x0000000f180d72a4 */ /* 0x000fe4000f8e020d */
[----:B------:R-:W-:Y:S02]  /*2760*/  UIMAD UR11, UR12, UR5, UR4 ;  /* 0x000000050c0b72a4 */ /* 0x000fe4000f8e0204 */
[----:B------:R-:W-:Y:S02]  /*2770*/  UIMAD UR12, UR9, UR16, UR6 ;  /* 0x00000010090c72a4 */ /* 0x000fe4000f8e0206 */
[----:B------:R-:W-:Y:S02]  /*2780*/  UIMAD UR13, UR13, UR17, UR7 ;  /* 0x000000110d0d72a4 */ /* 0x000fe4000f8e0207 */
[----:B------:R-:W-:Y:S01]  /*2790*/  UPRMT UR15, UR36, 0x5410, URZ ;  /* 0x00005410240f7896 */ /* 0x000fe200080000ff */
[----:B------:R-:W-:Y:S08]  /*27a0*/  UMOV UR9, UR41 ;  /* 0x0000002900097c82 */ /* 0x000ff00008000000 */
[----:B------:R3:W-:Y:S02]  /*27b0*/  UTMALDG.5D.IM2COL.2CTA [UR8], [UR32], UR15, desc[UR46] ;  /* 0x00002e08200073b4 */ /* 0x0007e4000826100f */
[----:B---3--:R-:W-:Y:S01]  /*27c0*/  UMOV UR14, UR31 ;  /* 0x0000001f000e7c82 */ /* 0x008fe20008000000 */
[----:B-1----:R-:W-:Y:S05]  /*27d0*/  BRA.U UP0, `(.L_x_29) ;  /* 0xfffffff900e87547 */ /* 0x002fea000b83ffff */
.L_x_23:
[----:B------:R-:W-:Y:S01]  /*27e0*/  ULEA UR4, UR31, UR30, 0x3 ;  /* 0x0000001e1f047291 */ /* 0x000fe2000f8e18ff */
[----:B------:R-:W-:Y:S01]  /*27f0*/  MOV R0, UR29 ;  /* 0x0000001d00007c02 */ /* 0x000fe20008000f00 */
[----:B------:R-:W-:Y:S01]  /*2800*/  @!P1 SYNCS.ARRIVE.TRANS64.A1T0 RZ, [UR30+0x228], RZ ;  /* 0x000228ffffff99a7 */ /* 0x000fe2000810001e */
[----:B------:R-:W-:Y:S02]  /*2810*/  UISETP.GT.AND UP0, UPT, UR60, UR59, UPT ;  /* 0x0000003b3c00728c */ /* 0x000fe4000bf04270 */
[----:B------:R-:W-:-:S04]  /*2820*/  SHF.L.U32 R0, R0, 0x1f, RZ ;  /* 0x0000001f00007819 */ /* 0x000fc800000006ff */
[----:B--2---:R1:W2:Y:S03]  /*2830*/  SYNCS.PHASECHK.TRANS64.TRYWAIT P0, [UR4+0x100], R0 ;  /* 0x00010000ff0075a7 */ /* 0x0042a60008001104 */
[----:B------:R-:W-:Y:S05]  /*2840*/  BRA.U !UP0, `(.L_x_30) ;  /* 0x0000000508687547 */ /* 0x000fea000b800000 */
[----:B------:R-:W4:Y:S01]  /*2850*/  LDCU.64 UR8, c[0x0][0x5c0] ;  /* 0x0000b800ff0877ac */ /* 0x000f220008000a00 */
[----:B------:R-:W4:Y:S01]  /*2860*/  LDCU.64 UR36, c[0x0][0x5f8] ;  /* 0x0000bf00ff2477ac */ /* 0x000f220008000a00 */
[----:B------:R-:W3:Y:S01]  /*2870*/  LDCU UR12, c[0x0][0x5c8] ;  /* 0x0000b900ff0c77ac */ /* 0x000ee20008000800 */
[----:B------:R-:W3:Y:S01]  /*2880*/  LDCU UR11, c[0x0][0x600] ;  /* 0x0000c000ff0b77ac */ /* 0x000ee20008000800 */
[----:B------:R-:W1:Y:S01]  /*2890*/  LDCU UR23, c[0x0][0x5a8] ;  /* 0x0000b500ff1777ac */ /* 0x000e620008000800 */
[----:B------:R-:W1:Y:S01]  /*28a0*/  LDCU UR22, c[0x0][0x59c] ;  /* 0x0000b380ff1677ac */ /* 0x000e620008000800 */
[----:B----4-:R-:W-:Y:S01]  /*28b0*/  UIMAD UR38, UR55, UR8, UR36 ;  /* 0x00000008372672a4 */ /* 0x010fe2000f8e0224 */
[----:B------:R-:W4:Y:S01]  /*28c0*/  LDCU UR18, c[0x0][0x590] ;  /* 0x0000b200ff1277ac */ /* 0x000f220008000800 */
[----:B---3--:R-:W-:Y:S01]  /*28d0*/  UIMAD UR36, UR49, UR12, UR11 ;  /* 0x0000000c312472a4 */ /* 0x008fe2000f8e020b */
[----:B------:R-:W3:Y:S01]  /*28e0*/  LDCU UR27, c[0x0][0x594] ;  /* 0x0000b280ff1b77ac */ /* 0x000ee20008000800 */
[----:B------:R-:W1:Y:S01]  /*28f0*/  LDCU UR26, c[0x0][0x598] ;  /* 0x0000b300ff1a77ac */ /* 0x000e620008000800 */
[----:B------:R-:W1:Y:S01]  /*2900*/  LDCU UR25, c[0x0][0x5ac] ;  /* 0x0000b580ff1977ac */ /* 0x000e620008000800 */
[----:B------:R-:W1:Y:S01]  /*2910*/  LDCU UR24, c[0x0][0x5b0] ;  /* 0x0000b600ff1877ac */ /* 0x000e620008000800 */
[----:B------:R-:W1:Y:S01]  /*2920*/  LDCU UR5, c[0x0][0x5cc] ;  /* 0x0000b980ff0577ac */ /* 0x000e620008000800 */
[----:B------:R-:W1:Y:S01]  /*2930*/  LDCU UR4, c[0x0][0x5ec] ;  /* 0x0000bd80ff0477ac */ /* 0x000e620008000800 */
[----:B------:R-:W1:Y:S01]  /*2940*/  LDCU.64 UR20, c[0x0][0x5a0] ;  /* 0x0000b400ff1477ac */ /* 0x000e620008000a00 */
[----:B------:R-:W1:Y:S01]  /*2950*/  LDCU.64 UR16, c[0x0][0x5d0] ;  /* 0x0000ba00ff1077ac */ /* 0x000e620008000a00 */
[----:B------:R-:W1:Y:S01]  /*2960*/  LDCU.64 UR6, c[0x0][0x5f0] ;  /* 0x0000be00ff0677ac */ /* 0x000e620008000a00 */
[----:B------:R-:W-:-:S02]  /*2970*/  UIMAD UR37, UR54, UR9, UR37 ;  /* 0x00000009362572a4 */ /* 0x000fc4000f8e0225 */
[----:B------:R-:W-:Y:S01]  /*2980*/  UIADD3 UR44, UPT, UPT, UR61, UR19, URZ ;  /* 0x000000133d2c7290 */ /* 0x000fe2000fffe0ff */
[----:B------:R-:W-:-:S11]  /*2990*/  UMOV UR11, UR31 ;  /* 0x0000001f000b7c82 */ /* 0x000fd60008000000 */
.L_x_36:
[----:B------:R-:W-:Y:S01]  /*29a0*/  @!P3 MOV R3, 0x3000 ;  /* 0x000030000003b802 */ /* 0x000fe20000000f00 */
[----:B------:R-:W-:Y:S01]  /*29b0*/  ULEA UR28, UR11, UR30, 0x3 ;  /* 0x0000001e0b1c7291 */ /* 0x000fe2000f8e18ff */
[----:B--2---:R-:W-:Y:S11]  /*29c0*/  @P0 BRA `(.L_x_31) ;  /* 0x0000000000100947 */ /* 0x004ff60003800000 */
[----:B-1----:R-:W-:Y:S04]  /*29d0*/  MOV R0, UR29 ;  /* 0x0000001d00007c02 */ /* 0x002fe80008000f00 */
[----:B------:R-:W-:Y:S04]  /*29e0*/  SHF.L.U32 R5, R0, 0x1f, RZ ;  /* 0x0000001f00057819 */ /* 0x000fe800000006ff */
[----:B------:R-:W1:Y:S02]  /*29f0*/  SYNCS.PHASECHK.TRANS64.TRYWAIT P0, [UR28+0x100], R5 ;  /* 0x00010005ff0075a7 */ /* 0x000e64000800111c */
[----:B-1----:R-:W-:Y:S05]  /*2a00*/  @!P0 BRA `(.L_x_32) ;  /* 0x0000008800c08947 */ /* 0x002fea0003800000 */
.L_x_31:
[----:B------:R2:W-:Y:S01]  /*2a10*/  @!P3 SYNCS.ARRIVE.TRANS64 RZ, [UR28], R3 ;  /* 0x00000003ffffb9a7 */ /* 0x0005e2000800001c */
[----:B------:R-:W-:Y:S04]  /*2a20*/  ULOP3.LUT UR8, UR48, 0x2, URZ, 0xfc, !UPT ;  /* 0x0000000230087892 */ /* 0x000fe8000f8efcff */
[----:B------:R-:W-:Y:S09]  /*2a30*/  UISETP.NE.AND UP0, UPT, UR8, 0x2, UPT ;  /* 0x000000020800788c */ /* 0x000ff2000bf05270 */
[----:B------:R-:W-:Y:S05]  /*2a40*/  BRA.U UP0, `(.L_x_33) ;  /* 0x0000000100047547 */ /* 0x000fea000b800000 */
[----:B-1-34-:R-:W-:Y:S05]  /*2a50*/  BPT.TRAP 0x1 ;  /* 0x000000040000795c */ /* 0x01afea0000300000 */
.L_x_33:
[----:B------:R-:W-:Y:S04]  /*2a60*/  BSSY.RECONVERGENT B0, `(.L_x_34) ;  /* 0x0000003000007945 */ /* 0x000fe80003800200 */
[----:B------:R-:W-:Y:S05]  /*2a70*/  @P2 BRA `(.L_x_35) ;  /* 0x0000000000042947 */ /* 0x000fea0003800000 */
[----:B-1-34-:R-:W-:Y:S05]  /*2a80*/  BPT.TRAP 0x1 ;  /* 0x000000040000795c */ /* 0x01afea0000300000 */
.L_x_35:
[----:B-1-34-:R-:W-:Y:S05]  /*2a90*/  BSYNC.RECONVERGENT B0 ;  /* 0x0000000000007941 */ /* 0x01afea0003800200 */
.L_x_34:
[----:B------:R-:W-:Y:S02]  /*2aa0*/  UIADD3 UR8, UPT, UPT, UR11, 0x1, URZ ;  /* 0x000000010b087890 */ /* 0x000fe4000fffe0ff */
[----:B------:R-:W-:Y:S02]  /*2ab0*/  USHF.L.U32 UR43, UR19, 0x5, URZ ;  /* 0x00000005132b7899 */ /* 0x000fe400080006ff */
[----:B------:R-:W-:Y:S02]  /*2ac0*/  UISETP.NE.AND UP0, UPT, UR8, 0x20, UPT ;  /* 0x000000200800788c */ /* 0x000fe4000bf05270 */
[----:B------:R-:W-:Y:S02]  /*2ad0*/  UISETP.NE.AND UP2, UPT, UR23, 0x1, UPT ;  /* 0x000000011700788c */ /* 0x000fe4000bf45270 */
[----:B------:R-:W-:Y:S02]  /*2ae0*/  USEL UR9, URZ, 0x1, UP0 ;  /* 0x00000001ff097887 */ /* 0x000fe40008000000 */
[----:B------:R-:W-:Y:S02]  /*2af0*/  USEL UR31, UR8, URZ, UP0 ;  /* 0x000000ff081f7287 */ /* 0x000fe40008000000 */
[----:B------:R-:W-:Y:S02]  /*2b00*/  ULOP3.LUT UR29, UR29, UR9, URZ, 0x3c, !UPT ;  /* 0x000000091d1d7292 */ /* 0x000fe4000f8e3cff */
[----:B------:R-:W-:Y:S02]  /*2b10*/  ULEA UR8, UR31, UR30, 0x3 ;  /* 0x0000001e1f087291 */ /* 0x000fe4000f8e18ff */
[----:B------:R-:W-:Y:S02]  /*2b20*/  UISETP.NE.AND UP0, UPT, UR18, 0x1, UPT ;  /* 0x000000011200788c */ /* 0x000fe4000bf05270 */
[----:B------:R-:W-:Y:S01]  /*2b30*/  UIADD3 UR34, UP1, UPT, UR50, 0x80, URZ ;  /* 0x0000008032227890 */ /* 0x000fe2000ff3e0ff */
[----:B------:R-:W-:Y:S01]  /*2b40*/  MOV R0, UR29 ;  /* 0x0000001d00007c02 */ /* 0x000fe20008000f00 */
[----:B------:R-:W-:Y:S02]  /*2b50*/  ULEA UR33, UR37, UR38, 0x5 ;  /* 0x0000002625217291 */ /* 0x000fe4000f8e28ff */
[----:B------:R-:W-:Y:S01]  /*2b60*/  ULOP3.LUT UR41, UR28, 0xfefffff8, URZ, 0xc0, !UPT ;  /* 0xfefffff81c297892 */ /* 0x000fe2000f8ec0ff */
[----:B--2---:R-:W-:Y:S01]  /*2b70*/  SHF.L.U32 R3, R0, 0x1f, RZ ;  /* 0x0000001f00037819 */ /* 0x004fe200000006ff */
[----:B------:R-:W-:Y:S02]  /*2b80*/  UIADD3.X UR35, UPT, UPT, URZ, UR51, URZ, UP1, !UPT ;  /* 0x00000033ff237290 */ /* 0x000fe40008ffe4ff */
[----:B------:R-:W-:Y:S01]  /*2b90*/  ULEA UR28, UR36, UR33, 0xa ;  /* 0x00000021241c7291 */ /* 0x000fe2000f8e50ff */
[----:B------:R1:W2:Y:S01]  /*2ba0*/  SYNCS.PHASECHK.TRANS64.TRYWAIT P0, [UR8+0x100], R3 ;  /* 0x00010003ff0075a7 */ /* 0x0002a20008001108 */
[----:B------:R-:W-:Y:S02]  /*2bb0*/  UIMAD.WIDE.U32 UR8, UR43, UR27, URZ ;  /* 0x0000001b2b0872a5 */ /* 0x000fe4000f8e00ff */
[----:B------:R-:W-:Y:S02]  /*2bc0*/  ULEA UR8, UR11, UR30, 0xc ;  /* 0x0000001e0b087291 */ /* 0x000fe4000f8e60ff */
[----:B------:R-:W-:Y:S02]  /*2bd0*/  USHF.R.U32.HI UR9, URZ, UR26, UR9 ;  /* 0x0000001aff097299 */ /* 0x000fe40008011609 */
[----:B------:R-:W-:Y:S02]  /*2be0*/  UIADD3 UR40, UPT, UPT, UR8, 0x8600, URZ ;  /* 0x0000860008287890 */ /* 0x000fe4000fffe0ff */
[----:B------:R-:W-:Y:S02]  /*2bf0*/  USEL UR9, UR43, UR9, !UP0 ;  /* 0x000000092b097287 */ /* 0x000fe4000c000000 */
[----:B------:R-:W-:Y:S02]  /*2c00*/  UISETP.NE.AND UP0, UPT, UR22, 0x1, UPT ;  /* 0x000000011600788c */ /* 0x000fe4000bf05270 */
[----:B------:R-:W-:Y:S02]  /*2c10*/  UIMAD.WIDE.U32 UR12, UR9, UR20, URZ ;  /* 0x00000014090c72a5 */ /* 0x000fe4000f8e00ff */
[----:B------:R-:W-:Y:S02]  /*2c20*/  ULEA UR12, UR11, UR30, 0xb ;  /* 0x0000001e0b0c7291 */ /* 0x000fe4000f8e58ff */
[----:B------:R-:W-:Y:S02]  /*2c30*/  USHF.R.U32.HI UR13, URZ, UR21, UR13 ;  /* 0x00000015ff0d7299 */ /* 0x000fe4000801160d */
[----:B------:R-:W-:Y:S02]  /*2c40*/  UIADD3 UR19, UPT, UPT, UR19, 0x1, URZ ;  /* 0x0000000113137890 */ /* 0x000fe4000fffe0ff */
[----:B------:R-:W-:Y:S02]  /*2c50*/  USEL UR13, UR9, UR13, !UP0 ;  /* 0x0000000d090d7287 */ /* 0x000fe4000c000000 */
[----:B------:R-:W-:Y:S02]  /*2c60*/  UIADD3 UR32, UP0, UPT, UR50, 0x180, URZ ;  /* 0x0000018032207890 */ /* 0x000fe4000ff1e0ff */
[----:B------:R-:W-:Y:S02]  /*2c70*/  UIMAD.WIDE.U32 UR14, UR13, UR25, URZ ;  /* 0x000000190d0e72a5 */ /* 0x000fe4000f8e00ff */
[----:B------:R-:W-:Y:S02]  /*2c80*/  UIADD3.X UR33, UPT, UPT, URZ, UR51, URZ, UP0, !UPT ;  /* 0x00000033ff217290 */ /* 0x000fe400087fe4ff */
[----:B------:R-:W-:Y:S01]  /*2c90*/  UISETP.NE.AND UP0, UPT, UR19, UR44, UPT ;  /* 0x0000002c1300728c */ /* 0x000fe2000bf05270 */
[----:B------:R-:W-:Y:S01]  /*2ca0*/  UMOV UR46, 0x0 ;  /* 0x00000000002e7882 */ /* 0x000fe20000000000 */
[----:B------:R-:W-:Y:S01]  /*2cb0*/  UMOV UR47, 0x10000000 ;  /* 0x10000000002f7882 */ /* 0x000fe20000000000 */
[----:B------:R-:W-:Y:S01]  /*2cc0*/  UMOV UR8, UR15 ;  /* 0x0000000f00087c82 */ /* 0x000fe20008000000 */
[----:B------:R-:W-:Y:S01]  /*2cd0*/  UTMALDG.2D.2CTA [UR40], [UR34], desc[UR46] ;  /* 0x00002e28220075b4 */ /* 0x000fe20008209000 */
[----:B------:R-:W-:Y:S02]  /*2ce0*/  USHF.R.U32.HI UR11, URZ, UR24, UR8 ;  /* 0x00000018ff0b7299 */ /* 0x000fe40008011608 */
[----:B------:R-:W-:Y:S02]  /*2cf0*/  UIADD3 UR8, UPT, UPT, UR12, 0x28600, URZ ;  /* 0x000286000c087890 */ /* 0x000fe4000fffe0ff */
[----:B------:R-:W-:Y:S02]  /*2d00*/  USEL UR14, UR13, UR11, !UP2 ;  /* 0x0000000b0d0e7287 */ /* 0x000fe4000d000000 */
[----:B------:R-:W-:Y:S02]  /*2d10*/  UIADD3 UR12, UPT, UPT, -UR9, URZ, URZ ;  /* 0x000000ff090c7290 */ /* 0x000fe4000fffe1ff */
[----:B------:R-:W-:Y:S02]  /*2d20*/  UIADD3 UR11, UPT, UPT, -UR13, URZ, URZ ;  /* 0x000000ff0d0b7290 */ /* 0x000fe4000fffe1ff */
[----:B------:R-:W-:Y:S02]  /*2d30*/  UIADD3 UR15, UPT, UPT, -UR14, URZ, URZ ;  /* 0x000000ff0e0f7290 */ /* 0x000fe4000fffe1ff */
[----:B------:R-:W-:Y:S02]  /*2d40*/  UIMAD UR12, UR18, UR12, UR43 ;  /* 0x0000000c120c72a4 */ /* 0x000fe4000f8e022b */
        /* <DEDUP_REMOVED lines=10> */
.L_x_30:
[----:B------:R-:W-:Y:S01]  /*2df0*/  SHF.L.U32 R3, R2, 0x1f, RZ ;  /* 0x0000001f02037819 */ /* 0x000fe200000006ff */
[----:B------:R-:W-:-:S03]  /*2e00*/  NOP ;  /* 0x0000000000007918 */ /* 0x000fc60000000000 */
[----:B--2---:R-:W2:Y:S02]  /*2e10*/  SYNCS.PHASECHK.TRANS64.TRYWAIT P0, [UR30+0x230], R3 ;  /* 0x00023003ff0075a7 */ /* 0x004ea4000800111e */
[----:B--2---:R-:W-:Y:S05]  /*2e20*/  @!P0 BRA `(.L_x_37) ;  /* 0x0000008400d08947 */ /* 0x004fea0003800000 */
.L_x_149:
[----:B------:R-:W2:Y:S01]  /*2e30*/  LDS.128 R4, [UR30+0x270] ;  /* 0x0002701eff047984 */ /* 0x000ea20008000c00 */
[----:B------:R-:W-:Y:S02]  /*2e40*/  UIADD3 UR4, UPT, UPT, UR30, 0x238, URZ ;  /* 0x000002381e047890 */ /* 0x000fe4000fffe0ff */
[----:B------:R-:W-:Y:S01]  /*2e50*/  UISETP.GE.AND UP0, UPT, UR39, 0x1, UPT ;  /* 0x000000012700788c */ /* 0x000fe2000bf06270 */
[----:B------:R-:W-:Y:S01]  /*2e60*/  @!PT LDS RZ, [RZ] ;  /* 0x00000000fffff984 */ /* 0x000fe20000000800 */
[----:B------:R-:W-:Y:S01]  /*2e70*/  @!PT LDS RZ, [RZ] ;  /* 0x00000000fffff984 */ /* 0x000fe20000000800 */
[----:B------:R-:W-:Y:S01]  /*2e80*/  @!PT LDS RZ, [RZ] ;  /* 0x00000000fffff984 */ /* 0x000fe20000000800 */
[----:B------:R-:W-:Y:S01]  /*2e90*/  @!PT LDS RZ, [RZ] ;  /* 0x00000000fffff984 */ /* 0x000fe20000000800 */
[----:B------:R4:W-:Y:S06]  /*2ea0*/  MEMBAR.ALL.CTA ;  /* 0x0000000000007992 */ /* 0x0009ec0000008000 */
[----:B----4-:R-:W4:Y:S01]  /*2eb0*/  FENCE.VIEW.ASYNC.S ;  /* 0x00000000000073c6 */ /* 0x010f220000000000 */
[----:B------:R-:W-:-:S09]  /*2ec0*/  UPRMT UR4, URZ, 0x654, UR4 ;  /* 0x00000654ff047896 */ /* 0x000fd20008000004 */
[----:B----4-:R-:W-:Y:S01]  /*2ed0*/  SYNCS.ARRIVE.TRANS64.RED.A1T0 RZ, [UR4], RZ ;  /* 0x000000ffffff79a7 */ /* 0x010fe20008100404 */
[----:B--2---:R-:W-:-:S13]  /*2ee0*/  LOP3.LUT P0, RZ, R6, 0x1, RZ, 0xc0, !PT ;  /* 0x0000000106ff7812 */ /* 0x004fda000780c0ff */
[----:B------:R-:W-:Y:S01]  /*2ef0*/  VOTEU.ANY UP1, P0 ;  /* 0x0000000000ff7886 */ /* 0x000fe20000020100 */
[----:B------:R-:W-:-:S13]  /*2f00*/  PLOP3.LUT P0, PT, PT, PT, UP1, 0x80, 0x8 ;  /* 0x000000000008781c */ /* 0x000fda0003f0f018 */
[----:B-1----:R-:W-:Y:S02]  /*2f10*/  @P0 MOV R0, R4 ;  /* 0x0000000400000202 */ /* 0x002fe40000000f00 */
[----:B------:R-:W-:Y:S02]  /*2f20*/  @P0 LOP3.LUT R4, R5, 0xffff, RZ, 0xc0, !PT ;  /* 0x0000ffff05040812 */ /* 0x000fe400078ec0ff */
[----:B------:R-:W-:Y:S02]  /*2f30*/  @P0 R2UR UR6, R0 ;  /* 0x00000000000602ca */ /* 0x000fe400000e0000 */
[----:B------:R-:W-:-:S11]  /*2f40*/  @P0 R2UR UR5, R4 ;  /* 0x00000000040502ca */ /* 0x000fd600000e0000 */
[----:B------:R-:W-:Y:S02]  /*2f50*/  @UP1 UMOV UR53, UR6 ;  /* 0x0000000600351c82 */ /* 0x000fe40008000000 */
[----:B------:R-:W-:Y:S01]  /*2f60*/  @UP1 UMOV UR52, UR5 ;  /* 0x0000000500341c82 */ /* 0x000fe20008000000 */
[----:B------:R-:W-:Y:S05]  /*2f70*/  BRA.U !UP0, `(.L_x_38) ;  /* 0x0000000108d47547 */ /* 0x000fea000b800000 */
[----:B------:R-:W3:Y:S01]  /*2f80*/  LDCU.128 UR16, c[0x0][0xc10] ;  /* 0x00018200ff1077ac */ /* 0x000ee20008000c00 */
[----:B------:R-:W1:Y:S01]  /*2f90*/  LDCU UR20, c[0x0][0xc20] ;  /* 0x00018400ff1477ac */ /* 0x000e620008000800 */
[----:B------:R-:W2:Y:S01]  /*2fa0*/  LDCU UR13, c[0x0][0xc0c] ;  /* 0x00018180ff0d77ac */ /* 0x000ea20008000800 */
[----:B------:R-:W4:Y:S01]  /*2fb0*/  LDCU.64 UR14, c[0x0][0xc28] ;  /* 0x00018500ff0e77ac */ /* 0x000f220008000a00 */
[----:B------:R-:W-:Y:S02]  /*2fc0*/  UISETP.NE.AND UP3, UPT, UR39, 0x1, UPT ;  /* 0x000000012700788c */ /* 0x000fe4000bf65270 */
[----:B---3--:R-:W-:Y:S02]  /*2fd0*/  UIMAD.WIDE.U32 UR4, UR57, UR19, URZ ;  /* 0x00000013390472a5 */ /* 0x008fe4000f8e00ff */
[----:B------:R-:W-:Y:S02]  /*2fe0*/  UIMAD.WIDE.U32 UR6, UR58, UR16, URZ ;  /* 0x000000103a0672a5 */ /* 0x000fe4000f8e00ff */
[----:B------:R-:W-:-:S02]  /*2ff0*/  UISETP.NE.AND UP0, UPT, UR18, 0x1, UPT ;  /* 0x000000011200788c */ /* 0x000fc4000bf05270 */
[----:B------:R-:W-:Y:S01]  /*3000*/  UIMAD.WIDE.U32 UR10, UR52, UR19, URZ ;  /* 0x00000013340a72a5 */ /* 0x000fe2000f8e00ff */
[----:B------:R-:W-:Y:S01]  /*3010*/  UMOV UR4, UR5 ;  /* 0x0000000500047c82 */ /* 0x000fe20008000000 */
[----:B--2---:R-:W-:Y:S02]  /*3020*/  UISETP.NE.AND UP2, UPT, UR13, 0x1, UPT ;  /* 0x000000010d00788c */ /* 0x004fe4000bf45270 */
[----:B-1----:R-:W-:Y:S02]  /*3030*/  USHF.R.U32.HI UR5, URZ, UR20, UR4 ;  /* 0x00000014ff057299 */ /* 0x002fe40008011604 */
[----:B------:R-:W-:Y:S01]  /*3040*/  UIMAD.WIDE.U32 UR8, UR53, UR16, URZ ;  /* 0x00000010350872a5 */ /* 0x000fe2000f8e00ff */
[----:B------:R-:W-:Y:S01]  /*3050*/  UMOV UR4, UR7 ;  /* 0x0000000700047c82 */ /* 0x000fe20008000000 */
[----:B------:R-:W-:Y:S02]  /*3060*/  USEL UR5, UR57, UR5, !UP0 ;  /* 0x0000000539057287 */ /* 0x000fe4000c000000 */
[----:B------:R-:W-:-:S02]  /*3070*/  USHF.R.U32.HI UR4, URZ, UR17, UR4 ;  /* 0x00000011ff047299 */ /* 0x000fc40008011604 */
[----:B----4-:R-:W-:Y:S02]  /*3080*/  UIMAD.WIDE.U32 UR6, UR5, UR14, URZ ;  /* 0x0000000e050672a5 */ /* 0x010fe4000f8e00ff */
[----:B------:R-:W-:Y:S01]  /*3090*/  USEL UR12, UR58, UR4, !UP2 ;  /* 0x000000043a0c7287 */ /* 0x000fe2000d000000 */
[----:B------:R-:W-:Y:S02]  /*30a0*/  UMOV UR8, UR9 ;  /* 0x0000000900087c82 */ /* 0x000fe40008000000 */
[----:B------:R-:W-:Y:S01]  /*30b0*/  UMOV UR4, UR11 ;  /* 0x0000000b00047c82 */ /* 0x000fe20008000000 */
[----:B------:R-:W-:Y:S01]  /*30c0*/  UIMAD.WIDE.U32 UR10, UR12, UR14, URZ ;  /* 0x0000000e0c0a72a5 */ /* 0x000fe2000f8e00ff */
[----:B------:R-:W-:Y:S01]  /*30d0*/  UMOV UR6, UR7 ;  /* 0x0000000700067c82 */ /* 0x000fe20008000000 */
[----:B------:R-:W-:Y:S02]  /*30e0*/  USHF.R.U32.HI UR4, URZ, UR20, UR4 ;  /* 0x00000014ff047299 */ /* 0x000fe40008011604 */
[----:B------:R-:W-:-:S02]  /*30f0*/  @UP3 USHF.R.U32.HI UR5, URZ, UR15, UR6 ;  /* 0x0000000fff053299 */ /* 0x000fc40008011606 */
[----:B------:R-:W-:Y:S01]  /*3100*/  USHF.R.U32.HI UR17, URZ, UR17, UR8 ;  /* 0x00000011ff117299 */ /* 0x000fe20008011608 */
[----:B------:R-:W-:Y:S01]  /*3110*/  UMOV UR6, UR11 ;  /* 0x0000000b00067c82 */ /* 0x000fe20008000000 */
[----:B------:R-:W-:Y:S02]  /*3120*/  USEL UR4, UR52, UR4, !UP0 ;  /* 0x0000000434047287 */ /* 0x000fe4000c000000 */
[----:B------:R-:W-:Y:S02]  /*3130*/  @UP3 USHF.R.U32.HI UR12, URZ, UR15, UR6 ;  /* 0x0000000fff0c3299 */ /* 0x000fe40008011606 */
[----:B------:R-:W-:Y:S02]  /*3140*/  UIMAD UR6, UR39, UR5, URZ ;  /* 0x00000005270672a4 */ /* 0x000fe4000f8e02ff */
[----:B------:R-:W-:Y:S02]  /*3150*/  USEL UR5, UR53, UR17, !UP2 ;  /* 0x0000001135057287 */ /* 0x000fe4000d000000 */
[----:B------:R-:W-:-:S02]  /*3160*/  UIMAD UR8, UR39, UR12, URZ ;  /* 0x0000000c270872a4 */ /* 0x000fc4000f8e02ff */
[----:B------:R-:W-:Y:S02]  /*3170*/  UISETP.GE.AND UP0, UPT, UR4, UR6, UPT ;  /* 0x000000060400728c */ /* 0x000fe4000bf06270 */
[----:B------:R-:W-:Y:S02]  /*3180*/  UIMAD.WIDE.U32 UR6, UR4, UR14, URZ ;  /* 0x0000000e040672a5 */ /* 0x000fe4000f8e00ff */
[----:B------:R-:W-:Y:S02]  /*3190*/  UISETP.GE.OR UP0, UPT, UR5, UR8, UP0 ;  /* 0x000000080500728c */ /* 0x000fe40008706670 */
[----:B------:R-:W-:Y:S02]  /*31a0*/  UIMAD.WIDE.U32 UR8, UR5, UR14, URZ ;  /* 0x0000000e050872a5 */ /* 0x000fe4000f8e00ff */
[----:B------:R-:W-:Y:S01]  /*31b0*/  UIADD3 UR10, UPT, UPT, -UR4, URZ, URZ ;  /* 0x000000ff040a7290 */ /* 0x000fe2000fffe1ff */
[----:B------:R-:W-:Y:S02]  /*31c0*/  UMOV UR6, UR7 ;  /* 0x0000000700067c82 */ /* 0x000fe40008000000 */
[----:B------:R-:W-:-:S02]  /*31d0*/  USHF.R.U32.HI UR6, URZ, UR15, UR6 ;  /* 0x0000000fff067299 */ /* 0x000fc40008011606 */
[----:B------:R-:W-:Y:S02]  /*31e0*/  UIMAD UR10, UR18, UR10, UR52 ;  /* 0x0000000a120a72a4 */ /* 0x000fe4000f8e0234 */
[----:B------:R-:W-:Y:S01]  /*31f0*/  USEL UR6, UR4, UR6, !UP3 ;  /* 0x0000000604067287 */ /* 0x000fe2000d800000 */
[----:B------:R-:W-:Y:S01]  /*3200*/  @!UP0 UMOV UR7, UR9 ;  /* 0x0000000900078c82 */ /* 0x000fe20008000000 */
[----:B------:R-:W-:Y:S02]  /*3210*/  UIADD3 UR9, UPT, UPT, -UR5, URZ, URZ ;  /* 0x000000ff05097290 */ /* 0x000fe4000fffe1ff */
[----:B------:R-:W-:Y:S02]  /*3220*/  @!UP0 USHF.R.U32.HI UR7, URZ, UR15, UR7 ;  /* 0x0000000fff078299 */ /* 0x000fe40008011607 */
[----:B------:R-:W-:Y:S02]  /*3230*/  UIADD3 UR8, UPT, UPT, -UR6, URZ, URZ ;  /* 0x000000ff06087290 */ /* 0x000fe4000fffe1ff */
[----:B------:R-:W-:-:S02]  /*3240*/  @!UP0 USEL UR7, UR5, UR7, !UP3 ;  /* 0x0000000705078287 */ /* 0x000fc4000d800000 */
[----:B------:R-:W-:Y:S02]  /*3250*/  UIMAD UR8, UR39, UR8, UR4 ;  /* 0x00000008270872a4 */ /* 0x000fe4000f8e0204 */
[----:B------:R-:W-:Y:S02]  /*3260*/  @!UP0 UIADD3 UR6, UPT, UPT, UR6, -UR7, URZ ;  /* 0x8000000706068290 */ /* 0x000fe4000fffe0ff */
[----:B------:R-:W-:Y:S02]  /*3270*/  @!UP0 UIMAD UR7, UR8, UR12, UR7 ;  /* 0x0000000c080782a4 */ /* 0x000fe4000f8e0207 */
[----:B------:R-:W-:Y:S02]  /*3280*/  @!UP0 UIMAD UR4, UR39, UR6, UR5 ;  /* 0x00000006270482a4 */ /* 0x000fe4000f8e0205 */
[----:B------:R-:W-:Y:S02]  /*3290*/  UIMAD UR6, UR13, UR9, UR53 ;  /* 0x000000090d0672a4 */ /* 0x000fe4000f8e0235 */
[----:B------:R-:W-:Y:S01]  /*32a0*/  UIMAD UR52, UR4, UR18, UR10 ;  /* 0x00000012043472a4 */ /* 0x000fe2000f8e020a */
[----:B------:R-:W-:-:S02]  /*32b0*/  @!UP0 UMOV UR5, UR7 ;  /* 0x0000000700058c82 */ /* 0x000fc40008000000 */
[----:B------:R-:W-:-:S12]  /*32c0*/  UIMAD UR53, UR5, UR13, UR6 ;  /* 0x0000000d053572a4 */ /* 0x000fd8000f8e0206 */
.L_x_38:
[----:B------:R-:W1:Y:S02]  /*32d0*/  LDCU UR4, c[0x0][0xc30] ;  /* 0x00018600ff0477ac */ /* 0x000e640008000800 */
[----:B-1----:R-:W-:-:S09]  /*32e0*/  UISETP.NE.AND UP0, UPT, UR4, 0x1, UPT ;  /* 0x000000010400788c */ /* 0x002fd2000bf05270 */
[----:B------:R-:W-:Y:S05]  /*32f0*/  BRA.U UP0, `(.L_x_39) ;  /* 0x0000000100447547 */ /* 0x000fea000b800000 */
[----:B------:R-:W1:Y:S01]  /*3300*/  LDCU.128 UR8, c[0x0][0xc10] ;  /* 0x00018200ff0877ac */ /* 0x000e620008000c00 */
[----:B------:R-:W2:Y:S01]  /*3310*/  LDCU UR12, c[0x0][0xc0c] ;  /* 0x00018180ff0c77ac */ /* 0x000ea20008000800 */
[----:B------:R-:W4:Y:S01]  /*3320*/  LDCU UR13, c[0x0][0xc20] ;  /* 0x00018400ff0d77ac */ /* 0x000f220008000800 */
[----:B-1----:R-:W-:Y:S02]  /*3330*/  UIMAD.WIDE.U32 UR6, UR53, UR8, URZ ;  /* 0x00000008350672a5 */ /* 0x002fe4000f8e00ff */
[----:B------:R-:W-:Y:S02]  /*3340*/  UIMAD.WIDE.U32 UR4, UR52, UR11, URZ ;  /* 0x0000000b340472a5 */ /* 0x000fe4000f8e00ff */
[----:B--2---:R-:W-:Y:S02]  /*3350*/  UISETP.NE.AND UP2, UPT, UR12, 0x1, UPT ;  /* 0x000000010c00788c */ /* 0x004fe4000bf45270 */
[----:B------:R-:W-:Y:S01]  /*3360*/  UISETP.NE.AND UP0, UPT, UR10, 0x1, UPT ;  /* 0x000000010a00788c */ /* 0x000fe2000bf05270 */
[----:B------:R-:W-:-:S02]  /*3370*/  UMOV UR6, UR7 ;  /* 0x0000000700067c82 */ /* 0x000fc40008000000 */
[----:B------:R-:W-:Y:S01]  /*3380*/  UMOV UR4, UR5 ;  /* 0x0000000500047c82 */ /* 0x000fe20008000000 */
[----:B------:R-:W-:Y:S02]  /*3390*/  USHF.R.U32.HI UR6, URZ, UR9, UR6 ;  /* 0x00000009ff067299 */ /* 0x000fe40008011606 */
[----:B----4-:R-:W-:Y:S02]  /*33a0*/  USHF.R.U32.HI UR4, URZ, UR13, UR4 ;  /* 0x0000000dff047299 */ /* 0x010fe40008011604 */
[----:B------:R-:W-:Y:S02]  /*33b0*/  USEL UR5, UR53, UR6, !UP2 ;  /* 0x0000000635057287 */ /* 0x000fe4000d000000 */
[----:B------:R-:W-:-:S04]  /*33c0*/  USEL UR4, UR52, UR4, !UP0 ;  /* 0x0000000434047287 */ /* 0x000fc8000c000000 */
[----:B------:R-:W-:Y:S02]  /*33d0*/  UIADD3 UR6, UPT, UPT, UR5, -UR4, URZ ;  /* 0x8000000405067290 */ /* 0x000fe4000fffe0ff */
[----:B------:R-:W-:Y:S02]  /*33e0*/  UIADD3 UR4, UPT, UPT, -UR5, UR4, URZ ;  /* 0x0000000405047290 */ /* 0x000fe4000fffe1ff */
[----:B------:R-:W-:Y:S02]  /*33f0*/  UIMAD UR52, UR6, UR10, UR52 ;  /* 0x0000000a063472a4 */ /* 0x000fe4000f8e0234 */
[----:B------:R-:W-:-:S12]  /*3400*/  UIMAD UR53, UR4, UR12, UR53 ;  /* 0x0000000c043572a4 */ /* 0x000fd8000f8e0235 */
.L_x_39:
[----:B------:R-:W-:Y:S02]  /*3410*/  R2UR UR5, R172 ;  /* 0x00000000ac0572ca */ /* 0x000fe400000e0000 */
[----:B------:R-:W-:Y:S02]  /*3420*/  R2UR UR4, R171 ;  /* 0x00000000ab0472ca */ /* 0x000fe400000e0000 */
[----:B------:R-:W-:Y:S02]  /*3430*/  PLOP3.LUT P1, PT, PT, PT, PT, 0x80, 0x8 ;  /* 0x000000000008781c */ /* 0x000fe40003f2f070 */
[----:B------:R-:W-:-:S07]  /*3440*/  LOP3.LUT R2, R2, 0x1, RZ, 0x3c, !PT ;  /* 0x0000000102027812 */ /* 0x000fce00078e3cff */
[----:B------:R-:W-:Y:S02]  /*3450*/  UIADD3 UR28, UPT, UPT, UR53, UR5, URZ ;  /* 0x00000005351c7290 */ /* 0x000fe4000fffe0ff */
[----:B------:R-:W-:Y:S01]  /*3460*/  UIADD3 UR23, UPT, UPT, UR52, UR4, URZ ;  /* 0x0000000434177290 */ /* 0x000fe2000fffe0ff */
[----:B------:R-:W-:Y:S11]  /*3470*/  BRA.U UP1, `(.L_x_40) ;  /* 0xffffffe501947547 */ /* 0x000ff6000b83ffff */
[----:B------:R-:W-:Y:S01]  /*3480*/  UIADD3 UR30, UPT, UPT, UR30, 0x100, URZ ;  /* 0x000001001e1e7890 */ /* 0x000fe2000fffe0ff */
[----:B------:R-:W-:-:S03]  /*3490*/  MOV R3, UR29 ;  /* 0x0000001d00037c02 */ /* 0x000fc60008000f00 */
[----:B------:R-:W-:Y:S01]  /*34a0*/  ULEA UR4, UR31, UR30, 0x3 ;  /* 0x0000001e1f047291 */ /* 0x000fe2000f8e18ff */
[----:B------:R-:W-:-:S08]  /*34b0*/  SHF.L.U32 R3, R3, 0x1f, RZ ;  /* 0x0000001f03037819 */ /* 0x000fd000000006ff */
[----:B------:R-:W1:Y:S02]  /*34c0*/  SYNCS.PHASECHK.TRANS64.TRYWAIT P0, [UR4], R3 ;  /* 0x00000003ff0075a7 */ /* 0x000e640008001104 */
[----:B-1----:R-:W-:Y:S05]  /*34d0*/  @!P0 BRA `(.L_x_41) ;  /* 0x00000080003c8947 */ /* 0x002fea0003800000 */
.L_x_151:
[----:B------:R-:W-:-:S04]  /*34e0*/  UIADD3 UR4, UPT, UPT, UR31, 0x1, URZ ;  /* 0x000000011f047890 */ /* 0x000fc8000fffe0ff */
[----:B------:R-:W-:-:S04]  /*34f0*/  UISETP.NE.AND UP0, UPT, UR4, 0x20, UPT ;  /* 0x000000200400788c */ /* 0x000fc8000bf05270 */
[----:B------:R-:W-:Y:S02]  /*3500*/  USEL UR5, URZ, 0x1, UP0 ;  /* 0x00000001ff057887 */ /* 0x000fe40008000000 */
[----:B------:R-:W-:Y:S02]  /*3510*/  USEL UR4, UR4, URZ, UP0 ;  /* 0x000000ff04047287 */ /* 0x000fe40008000000 */
[----:B------:R-:W-:Y:S02]  /*3520*/  ULOP3.LUT UR6, UR29, UR5, URZ, 0x3c, !UPT ;  /* 0x000000051d067292 */ /* 0x000fe4000f8e3cff */
[----:B------:R-:W-:-:S04]  /*3530*/  ULEA UR5, UR4, UR30, 0x3 ;  /* 0x0000001e04057291 */ /* 0x000fc8000f8e18ff */
[----:B-1----:R-:W-:-:S04]  /*3540*/  MOV R3, UR6 ;  /* 0x0000000600037c02 */ /* 0x002fc80008000f00 */
[----:B------:R-:W-:-:S04]  /*3550*/  SHF.L.U32 R3, R3, 0x1f, RZ ;  /* 0x0000001f03037819 */ /* 0x000fc800000006ff */
[----:B------:R-:W1:Y:S02]  /*3560*/  SYNCS.PHASECHK.TRANS64.TRYWAIT P0, [UR5], R3 ;  /* 0x00000003ff0075a7 */ /* 0x000e640008001105 */
[----:B-1----:R-:W-:Y:S05]  /*3570*/  @!P0 BRA `(.L_x_42) ;  /* 0x00000080002c8947 */ /* 0x002fea0003800000 */
.L_x_153:
        /* <DEDUP_REMOVED lines=10> */
.L_x_155:
        /* <DEDUP_REMOVED lines=10> */
.L_x_157:
        /* <DEDUP_REMOVED lines=10> */
.L_x_159:
        /* <DEDUP_REMOVED lines=10> */
.L_x_161:
        /* <DEDUP_REMOVED lines=10> */
.L_x_163:
        /* <DEDUP_REMOVED lines=10> */
.L_x_165:
        /* <DEDUP_REMOVED lines=10> */
.L_x_167:
        /* <DEDUP_REMOVED lines=10> */
.L_x_169:
        /* <DEDUP_REMOVED lines=10> */
.L_x_171:
        /* <DEDUP_REMOVED lines=10> */
.L_x_173:
        /* <DEDUP_REMOVED lines=10> */
.L_x_175:
        /* <DEDUP_REMOVED lines=10> */
.L_x_177:
        /* <DEDUP_REMOVED lines=10> */
.L_x_179:
        /* <DEDUP_REMOVED lines=10> */
.L_x_181:
        /* <DEDUP_REMOVED lines=10> */
.L_x_183:
        /* <DEDUP_REMOVED lines=10> */
.L_x_185:
        /* <DEDUP_REMOVED lines=10> */
.L_x_187:
        /* <DEDUP_REMOVED lines=10> */
.L_x_189:
        /* <DEDUP_REMOVED lines=10> */
.L_x_191:
        /* <DEDUP_REMOVED lines=10> */
.L_x_193:
        /* <DEDUP_REMOVED lines=10> */
.L_x_195:
        /* <DEDUP_REMOVED lines=10> */
.L_x_197:
        /* <DEDUP_REMOVED lines=10> */
.L_x_199:
        /* <DEDUP_REMOVED lines=10> */
.L_x_201:
        /* <DEDUP_REMOVED lines=10> */
.L_x_203:
        /* <DEDUP_REMOVED lines=10> */
.L_x_205:
        /* <DEDUP_REMOVED lines=10> */
.L_x_207:
        /* <DEDUP_REMOVED lines=10> */
.L_x_209:
        /* <DEDUP_REMOVED lines=10> */
.L_x_211:
[----:B------:R-:W-:-:S04]  /*47a0*/  UIADD3 UR4, UPT, UPT, UR4, 0x1, URZ ;  /* 0x0000000104047890 */ /* 0x000fc8000fffe0ff */
[----:B------:R-:W-:-:S04]  /*47b0*/  UISETP.NE.AND UP0, UPT, UR4, 0x20, UPT ;  /* 0x000000200400788c */ /* 0x000fc8000bf05270 */
[----:B------:R-:W-:Y:S02]  /*47c0*/  USEL UR5, URZ, 0x1, UP0 ;  /* 0x00000001ff057887 */ /* 0x000fe40008000000 */
[----:B------:R-:W-:Y:S02]  /*47d0*/  USEL UR4, UR4, URZ, UP0 ;  /* 0x000000ff04047287 */ /* 0x000fe40008000000 */
[----:B------:R-:W-:Y:S02]  /*47e0*/  ULOP3.LUT UR5, UR6, UR5, URZ, 0x3c, !UPT ;  /* 0x0000000506057292 */ /* 0x000fe4000f8e3cff */
[----:B------:R-:W-:-:S04]  /*47f0*/  ULEA UR4, UR4, UR30, 0x3 ;  /* 0x0000001e04047291 */ /* 0x000fc8000f8e18ff */
[----:B------:R-:W-:Y:S02]  /*4800*/  IMAD.U32 R2, RZ, RZ, UR5 ;  /* 0x00000005ff027e24 */ /* 0x000fe4000f8e00ff */
[----:B-1----:R-:W-:-:S03]  /*4810*/  MOV R0, UR4 ;  /* 0x0000000400007c02 */ /* 0x002fc60008000f00 */
[----:B------:R-:W-:-:S07]  /*4820*/  SHF.L.U32 R3, R2, 0x1f, RZ ;  /* 0x0000001f02037819 */ /* 0x000fce00000006ff */
.L_x_72:
[----:B-1----:R1:W2:Y:S02]  /*4830*/  SYNCS.PHASECHK.TRANS64.TRYWAIT P0, [R0+URZ], R3 ;  /* 0x00000003000075a7 */ /* 0x0022a400080011ff */
[----:B--2---:R-:W-:Y:S05]  /*4840*/  @!P0 NANOSLEEP.SYNCS 0x989680 ;  /* 0x009896800000895d */ /* 0x004fea0003900000 */
[----:B------:R-:W2:Y:S02]  /*4850*/  @!P0 SYNCS.PHASECHK.TRANS64 P0, [R0+URZ], R3 ;  /* 0x00000003000085a7 */ /* 0x000ea400080010ff */
[----:B--23--:R-:W-:Y:S05]  /*4860*/  @P0 EXIT ;  /* 0x000000000000094d */ /* 0x00cfea0003800000 */
[----:B------:R-:W-:Y:S05]  /*4870*/  BRA `(.L_x_72) ;  /* 0xfffffffc00ec7947 */ /* 0x000fea000383ffff */
.L_x_22:
[----:B------:R-:W-:-:S04]  /*4880*/  UISETP.NE.AND UP0, UPT, UR24, URZ, UPT ;  /* 0x000000ff1800728c */ /* 0x000fc8000bf05270 */
[----:B------:R-:W-:-:S09]  /*4890*/  UISETP.NE.OR UP0, UPT, UR18, 0x1, UP0 ;  /* 0x000000011200788c */ /* 0x000fd20008705670 */
[----:B------:R-:W-:Y:S05]  /*48a0*/  BRA.U UP0, `(.L_x_73) ;  /* 0x0000000100b07547 */ /* 0x000fea000b800000 */
[----:B------:R-:W-:Y:S01]  /*48b0*/  UMOV UR4, 0x400 ;  /* 0x0000040000047882 */ /* 0x000fe20000000000 */
[----:B------:R-:W-:Y:S01]  /*48c0*/  HFMA2 R2, -RZ, RZ, 0, 5.9604644775390625e-08 ;  /* 0x00000001ff027431 */ /* 0x000fe200000001ff */
[----:B------:R-:W-:Y:S01]  /*48d0*/  ULEA UR4, UR24, UR4, 0x18 ;  /* 0x0000000418047291 */ /* 0x000fe2000f8ec0ff */
[----:B------:R-:W-:Y:S01]  /*48e0*/  ISETP.GE.U32.AND P0, PT, R3, 0x2, PT ;  /* 0x000000020300780c */ /* 0x000fe20003f06070 */
[----:B------:R-:W-:Y:S02]  /*48f0*/  IMAD.MOV.U32 R8, RZ, RZ, RZ ;  /* 0x000000ffff087224 */ /* 0x000fe400078e00ff */
[----:B------:R-:W-:Y:S02]  /*4900*/  UIADD3 UR5, UPT, UPT, UR4, 0x238, URZ ;  /* 0x0000023804057890 */ /* 0x000fe4000fffe0ff */
[----:B------:R-:W-:Y:S02]  /*4910*/  UIADD3 UR8, UPT, UPT, UR4, 0x230, URZ ;  /* 0x0000023004087890 */ /* 0x000fe4000fffe0ff */
[----:B------:R-:W-:-:S12]  /*4920*/  UPRMT UR5, URZ, 0x654, UR5 ;  /* 0x00000654ff057896 */ /* 0x000fd80008000005 */
.L_x_76:
[----:B------:R-:W-:Y:S01]  /*4930*/  SHF.L.U32 R7, R2, 0x1f, RZ ;  /* 0x0000001f02077819 */ /* 0x000fe200000006ff */
[----:B------:R-:W-:Y:S02]  /*4940*/  IMAD.U32 R4, RZ, RZ, UR8 ;  /* 0x00000008ff047e24 */ /* 0x000fe4000f8e00ff */
[----:B------:R-:W-:Y:S01]  /*4950*/  @!P0 IMAD.MOV.U32 R5, RZ, RZ, 0x10 ;  /* 0x00000010ff058424 */ /* 0x000fe200078e00ff */
[----:B------:R-:W2:Y:S02]  /*4960*/  SYNCS.PHASECHK.TRANS64.TRYWAIT P1, [UR4+0x238], R7 ;  /* 0x00023807ff0075a7 */ /* 0x000ea40008021104 */
[----:B------:R-:W-:-:S04]  /*4970*/  PRMT R9, R3, 0x654, R4 ;  /* 0x0000065403097816 */ /* 0x000fc80000000004 */
[----:B------:R-:W-:Y:S01]  /*4980*/  SEL R0, R9, R0, !P0 ;  /* 0x0000000009007207 */ /* 0x000fe20004000000 */
[----:B--2---:R-:W-:Y:S06]  /*4990*/  @!P1 BRA `(.L_x_74) ;  /* 0x0000007400f49947 */ /* 0x004fec0003800000 */
.L_x_213:
[----:B------:R-:W-:Y:S01]  /*49a0*/  UIADD3 UR6, UPT, UPT, UR4, 0x270, URZ ;  /* 0x0000027004067890 */ /* 0x000fe2000fffe0ff */
[----:B------:R3:W-:Y:S01]  /*49b0*/  @!P0 SYNCS.ARRIVE.TRANS64.RED RZ, [R0+URZ], R5 ;  /* 0x0000000500ff89a7 */ /* 0x0007e200080004ff */
[----:B------:R-:W-:Y:S01]  /*49c0*/  UIADD3 UR7, UPT, UPT, UR4, 0x230, URZ ;  /* 0x0000023004077890 */ /* 0x000fe2000fffe0ff */
[----:B------:R-:W-:-:S08]  /*49d0*/  LOP3.LUT R2, R2, 0x1, RZ, 0x3c, !PT ;  /* 0x0000000102027812 */ /* 0x000fd000078e3cff */
[----:B------:R-:W-:Y:S06]  /*49e0*/  UGETNEXTWORKID.BROADCAST [UR6], [UR7] ;  /* 0x00000000060073ca */ /* 0x000fec0008000100 */
[----:B---3--:R-:W-:-:S04]  /*49f0*/  SHF.L.U32 R5, R8, 0x1f, RZ ;  /* 0x0000001f08057819 */ /* 0x008fc800000006ff */
[----:B------:R-:W3:Y:S02]  /*4a00*/  SYNCS.PHASECHK.TRANS64.TRYWAIT P1, [UR4+0x230], R5 ;  /* 0x00023005ff0075a7 */ /* 0x000ee40008021104 */
[----:B---3--:R-:W-:Y:S05]  /*4a10*/  @!P1 BRA `(.L_x_75) ;  /* 0x0000007400ec9947 */ /* 0x008fea0003800000 */
.L_x_215:
[----:B--2---:R-:W2:Y:S01]  /*4a20*/  LDS.128 R4, [UR4+0x270] ;  /* 0x00027004ff047984 */ /* 0x004ea20008000c00 */
[----:B------:R-:W-:Y:S01]  /*4a30*/  LOP3.LUT R8, R8, 0x1, RZ, 0x3c, !PT ;  /* 0x0000000108087812 */ /* 0x000fe200078e3cff */
[----:B------:R-:W-:Y:S01]  /*4a40*/  @!PT LDS RZ, [RZ] ;  /* 0x00000000fffff984 */ /* 0x000fe20000000800 */
[----:B------:R-:W-:Y:S01]  /*4a50*/  @!PT LDS RZ, [RZ] ;  /* 0x00000000fffff984 */ /* 0x000fe20000000800 */
[----:B------:R-:W-:Y:S01]  /*4a60*/  @!PT LDS RZ, [RZ] ;  /* 0x00000000fffff984 */ /* 0x000fe20000000800 */
[----:B------:R-:W-:Y:S01]  /*4a70*/  @!PT LDS RZ, [RZ] ;  /* 0x00000000fffff984 */ /* 0x000fe20000000800 */
[----:B------:R3:W-:Y:S06]  /*4a80*/  MEMBAR.ALL.CTA ;  /* 0x0000000000007992 */ /* 0x0007ec0000008000 */
[----:B---3--:R-:W3:Y:S02]  /*4a90*/  FENCE.VIEW.ASYNC.S ;  /* 0x00000000000073c6 */ /* 0x008ee40000000000 */
[----:B---3--:R-:W-:Y:S01]  /*4aa0*/  SYNCS.ARRIVE.TRANS64.RED.A1T0 RZ, [UR5], RZ ;  /* 0x000000ffffff79a7 */ /* 0x008fe20008100405 */
[----:B--2---:R-:W-:-:S13]  /*4ab0*/  LOP3.LUT P1, RZ, R6, 0x1, RZ, 0xc0, !PT ;  /* 0x0000000106ff7812 */ /* 0x004fda000782c0ff */
[----:B------:R-:W-:Y:S05]  /*4ac0*/  @P1 BRA `(.L_x_76) ;  /* 0xfffffffc00981947 */ /* 0x000fea000383ffff */
[----:B------:R-:W-:-:S04]  /*4ad0*/  SHF.L.U32 R0, R2, 0x1f, RZ ;  /* 0x0000001f02007819 */ /* 0x000fc800000006ff */
[----:B------:R-:W2:Y:S02]  /*4ae0*/  SYNCS.PHASECHK.TRANS64 P0, [UR4+0x238], R0 ;  /* 0x00023800ff0075a7 */ /* 0x000ea40008001004 */
[----:B-12---:R-:W-:Y:S05]  /*4af0*/  @P0 EXIT ;  /* 0x000000000000094d */ /* 0x006fea0003800000 */
[----:B------:R-:W-:-:S07]  /*4b00*/  MOV R0, UR4 ;  /* 0x0000000400007c02 */ /* 0x000fce0008000f00 */
.L_x_77:
[----:B-1----:R-:W-:-:S04]  /*4b10*/  SHF.L.U32 R3, R2, 0x1f, RZ ;  /* 0x0000001f02037819 */ /* 0x002fc800000006ff */
[----:B------:R1:W2:Y:S03]  /*4b20*/  SYNCS.PHASECHK.TRANS64.TRYWAIT P0, [R0+URZ+0x238], R3 ;  /* 0x00023803000075a7 */ /* 0x0002a600080011ff */
[----:B--2---:R-:W-:Y:S05]  /*4b30*/  @!P0 NANOSLEEP.SYNCS 0x989680 ;  /* 0x009896800000895d */ /* 0x004fea0003900000 */
[----:B------:R-:W2:Y:S02]  /*4b40*/  @!P0 SYNCS.PHASECHK.TRANS64 P0, [R0+URZ+0x238], R3 ;  /* 0x00023803000085a7 */ /* 0x000ea400080010ff */
[----:B--2---:R-:W-:Y:S05]  /*4b50*/  @P0 EXIT ;  /* 0x000000000000094d */ /* 0x004fea0003800000 */
[----:B------:R-:W-:Y:S05]  /*4b60*/  BRA `(.L_x_77) ;  /* 0xfffffffc00e87947 */ /* 0x000fea000383ffff */
.L_x_73:
[----:B------:R-:W-:Y:S05]  /*4b70*/  BRA.U UP4, `(.L_x_78) ;  /* 0x0000001104347547 */ /* 0x000fea000b800000 */
[----:B------:R-:W-:Y:S01]  /*4b80*/  UMOV UR5, 0x40 ;  /* 0x0000004000057882 */ /* 0x000fe20000000000 */
[----:B------:R-:W-:Y:S01]  /*4b90*/  NOP ;  /* 0x0000000000007918 */ /* 0x000fe20000000000 */
[----:B------:R-:W-:Y:S01]  /*4ba0*/  ULEA UR5, UR24, UR5, 0x18 ;  /* 0x0000000518057291 */ /* 0x000fe2000f8ec0ff */
[----:B------:R-:W-:Y:S02]  /*4bb0*/  UMOV UR6, 0x400 ;  /* 0x0000040000067882 */ /* 0x000fe40000000000 */
[----:B------:R-:W-:-:S06]  /*4bc0*/  ULEA UR6, UR24, UR6, 0x18 ;  /* 0x0000000618067291 */ /* 0x000fcc000f8ec0ff */
[----:B------:R-:W2:Y:S02]  /*4bd0*/  LDS.U8 R3, [UR5+0x1c] ;  /* 0x00001c05ff037984 */ /* 0x000ea40008000000 */
[----:B--2---:R-:W-:-:S13]  /*4be0*/  ISETP.NE.AND P0, PT, R3, RZ, PT ;  /* 0x000000ff0300720c */ /* 0x004fda0003f05270 */
[----:B------:R-:W-:Y:S05]  /*4bf0*/  @P0 BRA `(.L_x_79) ;  /* 0x0000000400080947 */ /* 0x000fea0003800000 */
[----:B------:R-:W-:Y:S02]  /*4c00*/  UISETP.NE.U32.AND UP1, UPT, UR29, 0x1, UPT ;  /* 0x000000011d00788c */ /* 0x000fe4000bf25070 */
[----:B------:R-:W-:-:S07]  /*4c10*/  UIADD3 UR7, UPT, UPT, UR5, 0x8, URZ ;  /* 0x0000000805077890 */ /* 0x000fce000fffe0ff */
[----:B------:R-:W-:Y:S05]  /*4c20*/  BRA.U !UP1, `(.L_x_80) ;  /* 0x00000001099c7547 */ /* 0x000fea000b800000 */
[----:B------:R-:W-:Y:S01]  /*4c30*/  ELECT P0, URZ, PT ;  /* 0x0000000000ff782f */ /* 0x000fe20003800000 */
[----:B------:R-:W-:-:S12]  /*4c40*/  BSSY B0, `(.L_x_80) ;  /* 0x0000025000007945 */ /* 0x000fd80003800000 */
[----:B------:R-:W-:Y:S05]  /*4c50*/  @!P0 BRA `(.L_x_81) ;  /* 0x00000000008c8947 */ /* 0x000fea0003800000 */
[----:B------:R-:W-:-:S05]  /*4c60*/  UMOV UR4, 0x10 ;  /* 0x0000001000047882 */ /* 0x000fca0000000000 */
[----:B------:R-:W-:Y:S04]  /*4c70*/  DEPBAR.LE SB2, 0x36 ;  /* 0x0000ad800000791a */ /* 0x000fe80000000000 */
[----:B------:R-:W2:Y:S02]  /*4c80*/  UTCATOMSWS.2CTA.FIND_AND_SET.ALIGN UP0, UR4, UR4 ;  /* 0x00000004000475e3 */ /* 0x000ea40008200800 */
[----:B--2---:R-:W-:Y:S01]  /*4c90*/  MOV R10, UR4 ;  /* 0x00000004000a7c02 */ /* 0x004fe20008000f00 */
[----:B------:R-:W-:Y:S06]  /*4ca0*/  BRA.U UP0, `(.L_x_82) ;  /* 0x0000000100187547 */ /* 0x000fec000b800000 */
.L_x_83:
[----:B------:R-:W-:Y:S05]  /*4cb0*/  NANOSLEEP 0x64 ;  /* 0x000000640000795d */ /* 0x000fea0003800000 */
[----:B------:R-:W-:-:S05]  /*4cc0*/  UMOV UR4, 0x10 ;  /* 0x0000001000047882 */ /* 0x000fca0000000000 */
[----:B------:R-:W-:Y:S04]  /*4cd0*/  DEPBAR.LE SB2, 0x36 ;  /* 0x0000ad800000791a */ /* 0x000fe80000000000 */
[----:B------:R-:W2:Y:S02]  /*4ce0*/  UTCATOMSWS.2CTA.FIND_AND_SET.ALIGN UP0, UR4, UR4 ;  /* 0x00000004000475e3 */ /* 0x000ea40008200800 */
[----:B--2---:R-:W-:Y:S01]  /*4cf0*/  MOV R10, UR4 ;  /* 0x00000004000a7c02 */ /* 0x004fe20008000f00 */
[----:B------:R-:W-:Y:S05]  /*4d00*/  BRA.U !UP0, `(.L_x_83) ;  /* 0xfffffffd08e87547 */ /* 0x000fea000b83ffff */
.L_x_82:
[----:B------:R-:W2:Y:S01]  /*4d10*/  LDS R6, [UR5+0x10] ;  /* 0x00001005ff067984 */ /* 0x000ea20008000800 */
[----:B------:R-:W-:Y:S01]  /*4d20*/  IMAD.U32 R3, RZ, RZ, UR6 ;  /* 0x00000006ff037e24 */ /* 0x000fe2000f8e00ff */
[----:B------:R-:W-:-:S03]  /*4d30*/  MOV R4, UR27 ;  /* 0x0000001b00047c02 */ /* 0x000fc60008000f00 */
[----:B------:R-:W-:Y:S01]  /*4d40*/  VIADD R3, R3, 0x280 ;  /* 0x0000028003037836 */ /* 0x000fe20000000000 */
[----:B--2---:R-:W-:-:S04]  /*4d50*/  SHF.L.U32 R6, R6, 0x1f, RZ ;  /* 0x0000001f06067819 */ /* 0x004fc800000006ff */
[----:B------:R-:W2:Y:S02]  /*4d60*/  SYNCS.PHASECHK.TRANS64.TRYWAIT P0, [UR5+0x8], R6 ;  /* 0x00000806ff0075a7 */ /* 0x000ea40008001105 */
[----:B--2---:R-:W-:Y:S05]  /*4d70*/  @P0 BRA `(.L_x_84) ;  /* 0x0000000000080947 */ /* 0x004fea0003800000 */
[----:B------:R-:W2:Y:S02]  /*4d80*/  SYNCS.PHASECHK.TRANS64.TRYWAIT P0, [UR5+0x8], R6 ;  /* 0x00000806ff0075a7 */ /* 0x000ea40008001105 */
[----:B--2---:R-:W-:Y:S05]  /*4d90*/  @!P0 BRA `(.L_x_85) ;  /* 0x0000007400248947 */ /* 0x004fea0003800000 */
.L_x_84:
[----:B------:R-:W-:Y:S01]  /*4da0*/  PRMT R4, R4, 0x654, R3 ;  /* 0x0000065404047816 */ /* 0x000fe20000000003 */
[----:B------:R-:W-:Y:S01]  /*4db0*/  HFMA2 R3, -RZ, RZ, 0, 5.9604644775390625e-08 ;  /* 0x00000001ff037431 */ /* 0x000fe200000001ff */
[----:B------:R-:W-:Y:S01]  /*4dc0*/  UPRMT UR4, UR27, 0x654, UR7 ;  /* 0x000006541b047896 */ /* 0x000fe20008000007 */
[----:B------:R-:W-:Y:S02]  /*4dd0*/  IMAD.MOV.U32 R7, RZ, RZ, 0xffff ;  /* 0x0000ffffff077424 */ /* 0x000fe400078e00ff */
[----:B--2---:R-:W-:Y:S02]  /*4de0*/  IMAD.MOV.U32 R6, RZ, RZ, 0x4 ;  /* 0x00000004ff067424 */ /* 0x004fe400078e00ff */
[----:B------:R-:W-:Y:S01]  /*4df0*/  IMAD.SHL.U32 R9, R10, 0x20, RZ ;  /* 0x000000200a097824 */ /* 0x000fe200078e00ff */
[----:B------:R-:W-:Y:S02]  /*4e00*/  MOV R5, UR4 ;  /* 0x0000000400057c02 */ /* 0x000fe40008000f00 */
[-C--:B------:R-:W-:Y:S01]  /*4e10*/  SHF.L.U32 R8, R7, R10.reuse, RZ ;  /* 0x0000000a07087219 */ /* 0x080fe200000006ff */
[----:B------:R2:W-:Y:S01]  /*4e20*/  SYNCS.ARRIVE.TRANS64.RED RZ, [UR4], R6 ;  /* 0x00000006ffff79a7 */ /* 0x0005e20008000404 */
[----:B------:R-:W-:Y:S01]  /*4e30*/  SHF.L.U32 R7, R3, R10, RZ ;  /* 0x0000000a03077219 */ /* 0x000fe200000006ff */
[----:B------:R2:W-:Y:S04]  /*4e40*/  STS [UR6+0x280], R9 ;  /* 0x00028009ff007988 */ /* 0x0005e80008000806 */
[----:B------:R2:W-:Y:S04]  /*4e50*/  STAS [R4.64], R10 ;  /* 0x0000000a04007dbd */ /* 0x0005e8000c0008ff */
[----:B------:R2:W-:Y:S04]  /*4e60*/  ATOMS.OR RZ, [UR5+0x14], R8 ;  /* 0x00001408ffff798c */ /* 0x0005e8000b000005 */
[----:B------:R2:W-:Y:S04]  /*4e70*/  ATOMS.OR RZ, [UR5+0x18], R7 ;  /* 0x00001807ffff798c */ /* 0x0005e8000b000005 */
[----:B------:R2:W-:Y:S02]  /*4e80*/  ATOMS.XOR RZ, [UR5+0x10], R3 ;  /* 0x00001003ffff798c */ /* 0x0005e4000b800005 */
.L_x_81:
[----:B-1----:R-:W-:Y:S05]  /*4e90*/  BSYNC B0 ;  /* 0x0000000000007941 */ /* 0x002fea0003800000 */
.L_x_80:
[----:B------:R-:W-:Y:S05]  /*4ea0*/  BRA.U UP1, `(.L_x_86) ;  /* 0x00000001016c7547 */ /* 0x000fea000b800000 */
[----:B------:R-:W-:-:S03]  /*4eb0*/  UMOV UR4, 0xffffffff ;  /* 0xffffffff00047882 */ /* 0x000fc60000000000 */
[----:B------:R-:W-:Y:S05]  /*4ec0*/  BRA.DIV UR4, `(.L_x_87) ;  /* 0x0000007204f07947 */ /* 0x000fea000b800000 */
[----:B------:R-:W-:-:S13]  /*4ed0*/  ELECT P0, URZ, PT ;  /* 0x0000000000ff782f */ /* 0x000fda0003800000 */
.L_x_218:
[----:B------:R-:W-:Y:S05]  /*4ee0*/  @!P0 BRA `(.L_x_86) ;  /* 0x00000000005c8947 */ /* 0x000fea0003800000 */
[----:B--2---:R-:W2:Y:S02]  /*4ef0*/  LDS R4, [UR5+0x10] ;  /* 0x00001005ff047984 */ /* 0x004ea40008000800 */
[----:B--2---:R-:W-:-:S04]  /*4f00*/  SHF.L.U32 R4, R4, 0x1f, RZ ;  /* 0x0000001f04047819 */ /* 0x004fc800000006ff */
[----:B------:R-:W2:Y:S02]  /*4f10*/  SYNCS.PHASECHK.TRANS64.TRYWAIT P0, [UR5+0x8], R4 ;  /* 0x00000804ff0075a7 */ /* 0x000ea40008001105 */
[----:B--2---:R-:W-:Y:S05]  /*4f20*/  @P0 BRA `(.L_x_88) ;  /* 0x0000000000080947 */ /* 0x004fea0003800000 */
[----:B------:R-:W2:Y:S02]  /*4f30*/  SYNCS.PHASECHK.TRANS64.TRYWAIT P0, [UR5+0x8], R4 ;  /* 0x00000804ff0075a7 */ /* 0x000ea40008001105 */
[----:B--2---:R-:W-:Y:S05]  /*4f40*/  @!P0 BRA `(.L_x_89) ;  /* 0x0000007000f48947 */ /* 0x004fea0003800000 */
.L_x_88:
[----:B------:R-:W3:Y:S01]  /*4f50*/  LDS R6, [UR6+0x280] ;  /* 0x00028006ff067984 */ /* 0x000ee20008000800 */
[----:B--2---:R-:W-:Y:S02]  /*4f60*/  HFMA2 R3, -RZ, RZ, 0, 5.9604644775390625e-08 ;  /* 0x00000001ff037431 */ /* 0x004fe400000001ff */
[----:B------:R-:W-:Y:S01]  /*4f70*/  IMAD.MOV.U32 R4, RZ, RZ, 0xffff ;  /* 0x0000ffffff047424 */ /* 0x000fe200078e00ff */
[----:B------:R-:W-:Y:S01]  /*4f80*/  UPRMT UR4, UR27, 0x654, UR7 ;  /* 0x000006541b047896 */ /* 0x000fe20008000007 */
[----:B---3--:R-:W-:-:S03]  /*4f90*/  IMAD.SHL.U32 R5, R6, 0x20, RZ ;  /* 0x0000002006057824 */ /* 0x008fc600078e00ff */
[-C--:B------:R-:W-:Y:S02]  /*4fa0*/  SHF.L.U32 R4, R4, R6.reuse, RZ ;  /* 0x0000000604047219 */ /* 0x080fe400000006ff */
[----:B------:R-:W-:Y:S01]  /*4fb0*/  SHF.L.U32 R6, R3, R6, RZ ;  /* 0x0000000603067219 */ /* 0x000fe200000006ff */
[----:B------:R3:W-:Y:S04]  /*4fc0*/  STS [UR6+0x280], R5 ;  /* 0x00028005ff007988 */ /* 0x0007e80008000806 */
[----:B------:R3:W-:Y:S04]  /*4fd0*/  ATOMS.OR RZ, [UR5+0x14], R4 ;  /* 0x00001404ffff798c */ /* 0x0007e8000b000005 */
[----:B------:R3:W-:Y:S01]  /*4fe0*/  ATOMS.OR RZ, [UR5+0x18], R6 ;  /* 0x00001806ffff798c */ /* 0x0007e2000b000005 */
[----:B------:R-:W-:Y:S03]  /*4ff0*/  SYNCS.ARRIVE.TRANS64.RED.A1T0 RZ, [UR4], RZ ;  /* 0x000000ffffff79a7 */ /* 0x000fe60008100404 */
[----:B------:R3:W-:Y:S01]  /*5000*/  ATOMS.XOR RZ, [UR5+0x10], R3 ;  /* 0x00001003ffff798c */ /* 0x0007e2000b800005 */
[----:B------:R-:W-:Y:S05]  /*5010*/  BRA `(.L_x_86) ;  /* 0x0000000000107947 */ /* 0x000fea0003800000 */
.L_x_79:
[----:B------:R-:W-:Y:S02]  /*5020*/  MOV R3, 0xffffffff ;  /* 0xffffffff00037802 */ /* 0x000fe40000000f00 */
[----:B------:R-:W-:-:S03]  /*5030*/  MOV R4, 0x5060 ;  /* 0x0000506000047802 */ /* 0x000fc60000000f00 */
[----:B------:R2:W-:Y:S04]  /*5040*/  STS [UR6+0x280], R3 ;  /* 0x00028003ff007988 */ /* 0x0005e80008000806 */
[----:B-12--5:R-:W-:Y:S05]  /*5050*/  CALL.REL.NOINC `($__internal_1_$__cuda_sm10x_tcgen05_guardrail_trap_phase_invalid_during_alloc) ;  /* 0x0000007800187944 */ /* 0x026fea0003c00000 */
.L_x_86:
[----:B------:R-:W-:Y:S05]  /*5060*/  WARPSYNC.ALL ;  /* 0x0000000000007948 */ /* 0x000fea0003800000 */
[----:B------:R-:W4:Y:S01]  /*5070*/  S2UR UR15, SR_CgaCtaId ;  /* 0x00000000000f79c3 */ /* 0x000f220000008800 */
[----:B------:R-:W-:Y:S01]  /*5080*/  UMOV UR4, 0x400 ;  /* 0x0000040000047882 */ /* 0x000fe20000000000 */
[----:B------:R-:W-:-:S06]  /*5090*/  NOP ;  /* 0x0000000000007918 */ /* 0x000fcc0000000000 */
[----:B------:R-:W-:Y:S06]  /*50a0*/  BAR.ARV 0x6, 0xa0 ;  /* 0x0182800000007b1d */ /* 0x000fec0000002000 */
[----:B------:R-:W1:Y:S01]  /*50b0*/  LDCU UR5, c[0x0][0x394] ;  /* 0x00007280ff0577ac */ /* 0x000e620008000800 */
[----:B------:R-:W-:Y:S01]  /*50c0*/  LOP3.LUT R2, R2, 0xffff, RZ, 0xc0, !PT ;  /* 0x0000ffff02027812 */ /* 0x000fe200078ec0ff */
[----:B--2---:R-:W-:Y:S01]  /*50d0*/  IMAD.MOV.U32 R8, RZ, RZ, 0x1 ;  /* 0x00000001ff087424 */ /* 0x004fe200078e00ff */
[----:B------:R-:W-:Y:S01]  /*50e0*/  LOP3.LUT R0, R0, 0xffff, RZ, 0xc0, !PT ;  /* 0x0000ffff00007812 */ /* 0x000fe200078ec0ff */
[----:B------:R-:W-:Y:S01]  /*50f0*/  UISETP.NE.AND UP4, UPT, UR29, URZ, UPT ;  /* 0x000000ff1d00728c */ /* 0x000fe2000bf85270 */
[----:B------:R-:W-:Y:S01]  /*5100*/  R2UR UR16, R2 ;  /* 0x00000000021072ca */ /* 0x000fe200000e0000 */
[----:B------:R-:W-:Y:S01]  /*5110*/  IMAD.MOV.U32 R2, RZ, RZ, RZ ;  /* 0x000000ffff027224 */ /* 0x000fe200078e00ff */
[----:B------:R-:W-:Y:S01]  /*5120*/  R2UR UR25, R0 ;  /* 0x00000000001972ca */ /* 0x000fe200000e0000 */
[----:B------:R-:W-:Y:S01]  /*5130*/  IMAD.MOV.U32 R0, RZ, RZ, RZ ;  /* 0x000000ffff007224 */ /* 0x000fe200078e00ff */
[----:B------:R-:W-:Y:S01]  /*5140*/  UMOV UR19, URZ ;  /* 0x000000ff00137c82 */ /* 0x000fe20008000000 */
[----:B----4-:R-:W-:Y:S01]  /*5150*/  ULEA UR15, UR15, UR4, 0x18 ;  /* 0x000000040f0f7291 */ /* 0x010fe2000f8ec0ff */
[----:B------:R-:W-:Y:S01]  /*5160*/  UMOV UR11, URZ ;  /* 0x000000ff000b7c82 */ /* 0x000fe20008000000 */
[----:B------:R-:W-:-:S02]  /*5170*/  UMOV UR22, 0x0 ;  /* 0x0000000000167882 */ /* 0x000fc40000000000 */
[----:B------:R-:W-:Y:S02]  /*5180*/  UIADD3 UR6, UPT, UPT, UR15, 0x8600, URZ ;  /* 0x000086000f067890 */ /* 0x000fe4000fffe0ff */
[----:B------:R-:W-:Y:S02]  /*5190*/  UIADD3 UR7, UPT, UPT, UR15, 0x28600, URZ ;  /* 0x000286000f077890 */ /* 0x000fe4000fffe0ff */
[----:B-1----:R-:W-:Y:S01]  /*51a0*/  UIADD3 UR5, UPT, UPT, UR5, 0x1f, URZ ;  /* 0x0000001f05057890 */ /* 0x002fe2000fffe0ff */
[----:B---3--:R-:W1:Y:S01]  /*51b0*/  LDS R3, [UR15+0x280] ;  /* 0x0002800fff037984 */ /* 0x008e620008000800 */
[----:B------:R-:W-:Y:S02]  /*51c0*/  UIADD3 UR24, UPT, UPT, UR15, 0x238, URZ ;  /* 0x000002380f187890 */ /* 0x000fe4000fffe0ff */
[----:B------:R-:W-:Y:S02]  /*51d0*/  USHF.R.S32.HI UR4, URZ, 0x1f, UR5 ;  /* 0x0000001fff047899 */ /* 0x000fe40008011405 */
[----:B------:R-:W-:-:S02]  /*51e0*/  USHF.R.U32.HI UR6, URZ, 0x4, UR6 ;  /* 0x00000004ff067899 */ /* 0x000fc40008011606 */
[----:B------:R-:W-:Y:S02]  /*51f0*/  ULEA.HI UR4, UR4, UR5, URZ, 0x5 ;  /* 0x0000000504047291 */ /* 0x000fe4000f8f28ff */
[----:B------:R-:W-:Y:S02]  /*5200*/  USHF.R.U32.HI UR7, URZ, 0x4, UR7 ;  /* 0x00000004ff077899 */ /* 0x000fe40008011607 */
[----:B------:R-:W-:Y:S02]  /*5210*/  USHF.R.S32.HI UR21, URZ, 0x5, UR4 ;  /* 0x00000005ff157899 */ /* 0x000fe40008011404 */
[----:B------:R-:W-:Y:S02]  /*5220*/  UPRMT UR24, URZ, 0x654, UR24 ;  /* 0x00000654ff187896 */ /* 0x000fe40008000018 */
[----:B------:R-:W-:Y:S02]  /*5230*/  UISETP.LT.AND UP0, UPT, UR21, 0x1, UPT ;  /* 0x000000011500788c */ /* 0x000fe4000bf01270 */
[----:B------:R-:W-:-:S02]  /*5240*/  ULOP3.LUT UR18, UR6, 0x3fff, URZ, 0xc0, !UPT ;  /* 0x00003fff06127892 */ /* 0x000fc4000f8ec0ff */
[----:B------:R-:W-:Y:S02]  /*5250*/  USEL UR26, UR21, 0x1, !UP0 ;  /* 0x00000001151a7887 */ /* 0x000fe4000c000000 */
[----:B------:R-:W-:Y:S02]  /*5260*/  ULOP3.LUT UR17, UR7, 0x3fff, URZ, 0xc0, !UPT ;  /* 0x00003fff07117892 */ /* 0x000fe4000f8ec0ff */
[----:B------:R-:W-:Y:S01]  /*5270*/  UIADD3 UR26, UPT, UPT, -UR26, URZ, URZ ;  /* 0x000000ff1a1a7290 */ /* 0x000fe2000fffe1ff */
[----:B------:R-:W-:Y:S01]  /*5280*/  UMOV UR23, 0x10218010 ;  /* 0x1021801000177882 */ /* 0x000fe20000000000 */
[C---:B-1----:R-:W-:Y:S01]  /*5290*/  VIADD R5, R3.reuse, 0x80 ;  /* 0x0000008003057836 */ /* 0x042fe20000000000 */
[----:B------:R-:W-:-:S04]  /*52a0*/  LOP3.LUT R4, R3, 0xffff, RZ, 0xc0, !PT ;  /* 0x0000ffff03047812 */ /* 0x000fc800078ec0ff */
[----:B------:R-:W-:-:S05]  /*52b0*/  LOP3.LUT R5, R5, 0xffff, RZ, 0xc0, !PT ;  /* 0x0000ffff05057812 */ /* 0x000fca00078ec0ff */
[----:B------:R1:W-:Y:S02]  /*52c0*/  STL.64 [R1], R4 ;  /* 0x0000000401007387 */ /* 0x0003e40000100a00 */
.L_x_98:
[----:B-1----:R-:W-:-:S04]  /*52d0*/  SHF.L.U32 R5, R2, 0x1f, RZ ;  /* 0x0000001f02057819 */ /* 0x002fc800000006ff */
[----:B------:R-:W1:Y:S02]  /*52e0*/  SYNCS.PHASECHK.TRANS64.TRYWAIT P0, [UR15+0x230], R5 ;  /* 0x00023005ff0075a7 */ /* 0x000e64000800110f */
[----:B-1--4-:R-:W-:Y:S05]  /*52f0*/  @!P0 BRA `(.L_x_90) ;  /* 0x0000007000208947 */ /* 0x012fea0003800000 */
.L_x_220:
[----:B-1----:R-:W1:Y:S01]  /*5300*/  LDS.128 R4, [UR15+0x270] ;  /* 0x0002700fff047984 */ /* 0x002e620008000c00 */
[----:B------:R-:W-:Y:S01]  /*5310*/  ULEA UR20, UR19, UR15, 0x3 ;  /* 0x0000000f13147291 */ /* 0x000fe2000f8e18ff */
[----:B------:R-:W-:Y:S01]  /*5320*/  @!PT LDS RZ, [RZ] ;  /* 0x00000000fffff984 */ /* 0x000fe20000000800 */
[----:B------:R-:W-:Y:S01]  /*5330*/  @!PT LDS RZ, [RZ] ;  /* 0x00000000fffff984 */ /* 0x000fe20000000800 */
[----:B------:R-:W-:Y:S01]  /*5340*/  @!PT LDS RZ, [RZ] ;  /* 0x00000000fffff984 */ /* 0x000fe20000000800 */
[----:B------:R-:W-:Y:S01]  /*5350*/  @!PT LDS RZ, [RZ] ;  /* 0x00000000fffff984 */ /* 0x000fe20000000800 */
[----:B------:R2:W-:Y:S06]  /*5360*/  MEMBAR.ALL.CTA ;  /* 0x0000000000007992 */ /* 0x0005ec0000008000 */
[----:B--2---:R-:W2:Y:S02]  /*5370*/  FENCE.VIEW.ASYNC.S ;  /* 0x00000000000073c6 */ /* 0x004ea40000000000 */
[----:B--2---:R-:W-:Y:S01]  /*5380*/  SYNCS.ARRIVE.TRANS64.RED.A1T0 RZ, [UR24], RZ ;  /* 0x000000ffffff79a7 */ /* 0x004fe20008100418 */
[----:B-1----:R-:W-:Y:S01]  /*5390*/  LOP3.LUT P2, RZ, R6, 0x1, RZ, 0xc0, !PT ;  /* 0x0000000106ff7812 */ /* 0x002fe2000784c0ff */
[----:B------:R-:W-:-:S12]  /*53a0*/  BRA.U UP4, `(.L_x_91) ;  /* 0x00000001040c7547 */ /* 0x000fd8000b800000 */
[----:B------:R-:W-:-:S04]  /*53b0*/  SHF.L.U32 R5, R8, 0x1f, RZ ;  /* 0x0000001f08057819 */ /* 0x000fc800000006ff */
[----:B------:R-:W1:Y:S02]  /*53c0*/  SYNCS.PHASECHK.TRANS64.TRYWAIT P0, [UR20+0x250], R5 ;  /* 0x00025005ff0075a7 */ /* 0x000e640008001114 */
[----:B-1----:R-:W-:Y:S05]  /*53d0*/  @!P0 BRA `(.L_x_92) ;  /* 0x0000007000008947 */ /* 0x002fea0003800000 */
.L_x_91:
[----:B------:R-:W-:Y:S05]  /*53e0*/  BRA.U UP4, `(.L_x_93) ;  /* 0x0000000104c07547 */ /* 0x000fea000b800000 */
[----:B------:R-:W2:Y:S02]  /*53f0*/  LDCU UR4, c[0x0][0x394] ;  /* 0x00007280ff0477ac */ /* 0x000ea40008000800 */
[----:B--2---:R-:W-:-:S09]  /*5400*/  UISETP.GE.AND UP0, UPT, UR4, 0x1, UPT ;  /* 0x000000010400788c */ /* 0x004fd2000bf06270 */
[----:B------:R-:W-:Y:S05]  /*5410*/  BRA.U !UP0, `(.L_x_94) ;  /* 0x0000000108a87547 */ /* 0x000fea000b800000 */
[----:B------:R-:W-:Y:S01]  /*5420*/  ULEA UR4, UR19, UR49, 0x2 ;  /* 0x0000003113047291 */ /* 0x000fe2000f8e10ff */
[----:B-1----:R-:W-:-:S08]  /*5430*/  SHF.L.U32 R4, R0, 0x1f, RZ ;  /* 0x0000001f00047819 */ /* 0x002fd000000006ff */
[----:B------:R-:W5:Y:S01]  /*5440*/  LDL R5, [UR4] ;  /* 0x00000004ff057983 */ /* 0x000f620008100800 */
[----:B------:R-:W-:Y:S02]  /*5450*/  ULEA UR4, UR11, UR15, 0x3 ;  /* 0x0000000f0b047291 */ /* 0x000fe4000f8e18ff */
[----:B------:R-:W-:Y:S01]  /*5460*/  UPLOP3.LUT UP2, UPT, UPT, UPT, UPT, 0x40, 0x4 ;  /* 0x000000000004789c */ /* 0x000fe20003f4e870 */
[----:B------:R-:W-:Y:S01]  /*5470*/  UMOV UR14, UR26 ;  /* 0x0000001a000e7c82 */ /* 0x000fe20008000000 */
[----:B------:R-:W-:-:S05]  /*5480*/  UMOV UR13, UR21 ;  /* 0x00000015000d7c82 */ /* 0x000fca0008000000 */
[----:B------:R1:W2:Y:S01]  /*5490*/  SYNCS.PHASECHK.TRANS64.TRYWAIT P1, [UR4], R4 ;  /* 0x00000004ff0075a7 */ /* 0x0002a20008021104 */
[----:B------:R-:W-:-:S05]  /*54a0*/  UMOV UR4, UR11 ;  /* 0x0000000b00047c82 */ /* 0x000fca0008000000 */
.L_x_97:
[----:B------:R-:W-:Y:S02]  /*54b0*/  UIADD3 UR14, UPT, UPT, UR14, 0x1, URZ ;  /* 0x000000010e0e7890 */ /* 0x000fe4000fffe0ff */
[----:B------:R-:W-:Y:S02]  /*54c0*/  ULEA UR10, UR4, UR15, 0x3 ;  /* 0x0000000f040a7291 */ /* 0x000fe4000f8e18ff */
[----:B------:R-:W-:Y:S01]  /*54d0*/  UISETP.NE.AND UP3, UPT, UR14, URZ, UPT ;  /* 0x000000ff0e00728c */ /* 0x000fe2000bf65270 */
[----:B--234-:R-:W-:Y:S10]  /*54e0*/  @P1 BRA `(.L_x_95) ;  /* 0x00000000000c1947 */ /* 0x01cff40003800000 */
[----:B------:R-:W-:Y:S04]  /*54f0*/  SHF.L.U32 R7, R0, 0x1f, RZ ;  /* 0x0000001f00077819 */ /* 0x000fe800000006ff */
[----:B------:R-:W2:Y:S02]  /*5500*/  SYNCS.PHASECHK.TRANS64.TRYWAIT P0, [UR10], R7 ;  /* 0x00000007ff0075a7 */ /* 0x000ea4000800110a */
[----:B--2---:R-:W-:Y:S05]  /*5510*/  @!P0 BRA `(.L_x_96) ;  /* 0x0000006c00c88947 */ /* 0x004fea0003800000 */
.L_x_95:
[----:B------:R-:W-:Y:S01]  /*5520*/  UISETP.NE.AND UP0, UPT, UR13, 0x1, UPT ;  /* 0x000000010d00788c */ /* 0x000fe2000bf05270 */
[----:B------:R-:W-:Y:S01]  /*5530*/  PLOP3.LUT P1, PT, PT, PT, PT, 0x80, 0x8 ;  /* 0x000000000008781c */ /* 0x000fe20003f2f070 */
[----:B------:R-:W-:Y:S02]  /*5540*/  UIADD3 UR5, UPT, UPT, UR4, 0x1, URZ ;  /* 0x0000000104057890 */ /* 0x000fe4000fffe0ff */
[----:B------:R-:W-:Y:S02]  /*5550*/  ULEA UR8, UR4, UR17, 0x7 ;  /* 0x0000001104087291 */ /* 0x000fe4000f8e38ff */
[----:B------:R-:W-:Y:S01]  /*5560*/  UISETP.NE.AND UP1, UPT, UR5, 0x20, UPT ;  /* 0x000000200500788c */ /* 0x000fe2000bf25270 */
[----:B------:R-:W-:Y:S01]  /*5570*/  PLOP3.LUT P0, PT, PT, PT, UP0, 0x80, 0x8 ;  /* 0x000000000008781c */ /* 0x000fe20003f0f008 */
[----:B------:R-:W-:Y:S02]  /*5580*/  UIADD3 UR13, UPT, UPT, UR13, -0x1, URZ ;  /* 0xffffffff0d0d7890 */ /* 0x000fe4000fffe0ff */
[----:B------:R-:W-:Y:S02]  /*5590*/  USEL UR6, URZ, 0x1, UP1 ;  /* 0x00000001ff067887 */ /* 0x000fe40008800000 */
[----:B------:R-:W-:Y:S01]  /*55a0*/  USEL UR11, UR5, URZ, UP1 ;  /* 0x000000ff050b7287 */ /* 0x000fe20008800000 */
[----:B------:R-:W-:Y:S01]  /*55b0*/  UMOV UR9, 0x80004020 ;  /* 0x8000402000097882 */ /* 0x000fe20000000000 */
[----:B------:R-:W-:Y:S02]  /*55c0*/  UMOV UR7, 0x40004040 ;  /* 0x4000404000077882 */ /* 0x000fe40000000000 */
[----:B------:R-:W-:Y:S01]  /*55d0*/  @UP0 ULEA UR5, UR11, UR15, 0x3 ;  /* 0x0000000f0b050291 */ /* 0x000fe2000f8e18ff */
[----:B------:R-:W-:Y:S01]  /*55e0*/  LOP3.LUT R0, R0, UR6, RZ, 0x3c, !PT ;  /* 0x0000000600007c12 */ /* 0x000fe2000f8e3cff */
[----:B------:R-:W-:Y:S03]  /*55f0*/  ULEA UR6, UR4, UR18, 0x8 ;  /* 0x0000001204067291 */ /* 0x000fe6000f8e40ff */
[----:B-1----:R-:W-:Y:S01]  /*5600*/  @P0 SHF.L.U32 R4, R0, 0x1f, RZ ;  /* 0x0000001f00040819 */ /* 0x002fe200000006ff */
[----:B------:R-:W-:Y:S03]  /*5610*/  UMOV UR4, UR11 ;  /* 0x0000000b00047c82 */ /* 0x000fe60008000000 */
[----:B------:R3:W4:Y:S01]  /*5620*/  @P0 SYNCS.PHASECHK.TRANS64.TRYWAIT P1, [UR5], R4 ;  /* 0x00000004ff0005a7 */ /* 0x0007220008021105 */
[----:B------:R-:W-:Y:S11]  /*5630*/  ELECT P0, URZ, PT ;  /* 0x0000000000ff782f */ /* 0x000ff60003800000 */
[----:B------:R-:W-:Y:S02]  /*5640*/  @!UPT UIADD3 URZ, UPT, UPT, URZ, URZ, URZ ;  /* 0x000000fffffff290 */ /* 0x000fe4000fffe0ff */
[----:B-----5:R-:W-:Y:S01]  /*5650*/  @P0 R2UR.BROADCAST UR12, R5 ;  /* 0x00000000050c02ca */ /* 0x020fe200008e0000 */
[----:B------:R-:W-:Y:S11]  /*5660*/  UIADD3 UR5, UPT, UPT, UR10, 0x100, URZ ;  /* 0x000001000a057890 */ /* 0x000ff6000fffe0ff */
[----:B------:R-:W-:Y:S01]  /*5670*/  @!UPT UIADD3 URZ, UPT, UPT, URZ, URZ, URZ ;  /* 0x000000fffffff290 */ /* 0x000fe2000fffe0ff */
[----:B------:R3:W-:Y:S01]  /*5680*/  UTCQMMA.2CTA gdesc[UR6], gdesc[UR8], tmem[UR12], tmem[UR22], idesc[UR23], UP2 ;  /* 0x00ff1608060075ea */ /* 0x0007e2000920030c */
[----:B------:R-:W-:Y:S01]  /*5690*/  UPLOP3.LUT UP2, UPT, UPT, UPT, UPT, 0x80, 0x8 ;  /* 0x000000000008789c */ /* 0x000fe20003f4f070 */
[----:B------:R3:W-:Y:S01]  /*56a0*/  UTCBAR.2CTA.MULTICAST [UR5], URZ, UR16 ;  /* 0x000000ff050073e9 */ /* 0x0007e20008200810 */
[----:B------:R-:W-:Y:S09]  /*56b0*/  BRA.U UP3, `(.L_x_97) ;  /* 0xfffffffd037c7547 */ /* 0x000ff2000b83ffff */
.L_x_94:
[----:B------:R-:W-:-:S09]  /*56c0*/  UIADD3 UR4, UPT, UPT, UR20, 0x240, URZ ;  /* 0x0000024014047890 */ /* 0x000fd2000fffe0ff */
[----:B------:R2:W-:Y:S01]  /*56d0*/  UTCBAR.2CTA.MULTICAST [UR4], URZ, UR25 ;  /* 0x000000ff040073e9 */ /* 0x0005e20008200819 */
[----:B------:R-:W-:Y:S02]  /*56e0*/  NOP ;  /* 0x0000000000007918 */ /* 0x000fe40000000000 */
.L_x_93:
[----:B--2---:R-:W-:Y:S01]  /*56f0*/  UIADD3 UR4, UPT, UPT, UR19, 0x1, URZ ;  /* 0x0000000113047890 */ /* 0x004fe2000fffe0ff */
[----:B------:R-:W-:-:S03]  /*5700*/  LOP3.LUT R2, R2, 0x1, RZ, 0x3c, !PT ;  /* 0x0000000102027812 */ /* 0x000fc600078e3cff */
[----:B------:R-:W-:-:S04]  /*5710*/  UISETP.NE.AND UP0, UPT, UR4, 0x2, UPT ;  /* 0x000000020400788c */ /* 0x000fc8000bf05270 */
[----:B---3--:R-:W-:Y:S02]  /*5720*/  USEL UR5, URZ, 0x1, UP0 ;  /* 0x00000001ff057887 */ /* 0x008fe40008000000 */
[----:B------:R-:W-:-:S04]  /*5730*/  USEL UR19, UR4, URZ, UP0 ;  /* 0x000000ff04137287 */ /* 0x000fc80008000000 */
[----:B------:R-:W-:Y:S01]  /*5740*/  LOP3.LUT R8, R8, UR5, RZ, 0x3c, !PT ;  /* 0x0000000508087c12 */ /* 0x000fe2000f8e3cff */
[----:B------:R-:W-:Y:S07]  /*5750*/  @P2 BRA `(.L_x_98) ;  /* 0xfffffff800dc2947 */ /* 0x000fee000383ffff */
[----:B------:R-:W2:Y:S01]  /*5760*/  S2UR UR8, SR_CgaCtaId ;  /* 0x00000000000879c3 */ /* 0x000ea20000008800 */
[----:B------:R-:W-:Y:S01]  /*5770*/  ELECT P0, URZ, PT ;  /* 0x0000000000ff782f */ /* 0x000fe20003800000 */
[----:B------:R-:W-:Y:S01]  /*5780*/  HFMA2 R0, -RZ, RZ, 0, 5.9604644775390625e-08 ;  /* 0x00000001ff007431 */ /* 0x000fe200000001ff */
[----:B------:R-:W-:-:S05]  /*5790*/  UMOV UR4, 0x40 ;  /* 0x0000004000047882 */ /* 0x000fca0000000000 */
[----:B------:R-:W-:Y:S01]  /*57a0*/  UVIRTCOUNT.DEALLOC.SMPOOL 0x80 ;  /* 0x000000800000784c */ /* 0x000fe20000000000 */
[----:B------:R-:W-:Y:S02]  /*57b0*/  UISETP.NE.AND UP0, UPT, UR29, URZ, UPT ;  /* 0x000000ff1d00728c */ /* 0x000fe4000bf05270 */
[----:B--2---:R-:W-:-:S09]  /*57c0*/  ULEA UR8, UR8, UR4, 0x18 ;  /* 0x0000000408087291 */ /* 0x004fd2000f8ec0ff */
[----:B------:R2:W-:Y:S01]  /*57d0*/  @P0 STS.U8 [UR8+0x1c], R0 ;  /* 0x00001c00ff000988 */ /* 0x0005e20008000008 */
[----:B------:R-:W-:Y:S05]  /*57e0*/  BRA.U UP0, `(.L_x_99) ;  /* 0x0000000100587547 */ /* 0x000fea000b800000 */
[----:B------:R-:W-:Y:S01]  /*57f0*/  UIADD3 UR5, UPT, UPT, UR15, 0x250, URZ ;  /* 0x000002500f057890 */ /* 0x000fe2000fffe0ff */
[----:B-1----:R-:W-:-:S03]  /*5800*/  SHF.L.U32 R5, R8, 0x1f, RZ ;  /* 0x0000001f08057819 */ /* 0x002fc600000006ff */
[----:B------:R-:W-:-:S09]  /*5810*/  ULEA UR4, UR19, UR5, 0x3 ;  /* 0x0000000513047291 */ /* 0x000fd2000f8e18ff */
[----:B------:R-:W1:Y:S02]  /*5820*/  SYNCS.PHASECHK.TRANS64.TRYWAIT P0, [UR4], R5 ;  /* 0x00000005ff0075a7 */ /* 0x000e640008001104 */
[----:B-1----:R-:W-:Y:S05]  /*5830*/  @!P0 BRA `(.L_x_100) ;  /* 0x0000006c00188947 */ /* 0x002fea0003800000 */
.L_x_224:
[----:B------:R-:W-:-:S04]  /*5840*/  UIADD3 UR19, UPT, UPT, UR19, 0x1, URZ ;  /* 0x0000000113137890 */ /* 0x000fc8000fffe0ff */
[----:B------:R-:W-:-:S04]  /*5850*/  UISETP.NE.AND UP1, UPT, UR19, 0x2, UPT ;  /* 0x000000021300788c */ /* 0x000fc8000bf25270 */
[----:B------:R-:W-:Y:S02]  /*5860*/  USEL UR6, URZ, 0x1, UP1 ;  /* 0x00000001ff067887 */ /* 0x000fe40008800000 */
[----:B------:R-:W-:-:S04]  /*5870*/  USEL UR4, UR19, URZ, UP1 ;  /* 0x000000ff13047287 */ /* 0x000fc80008800000 */
[----:B------:R-:W-:Y:S01]  /*5880*/  ULEA UR4, UR4, UR5, 0x3 ;  /* 0x0000000504047291 */ /* 0x000fe2000f8e18ff */
[----:B-1----:R-:W-:-:S04]  /*5890*/  LOP3.LUT R5, R8, UR6, RZ, 0x3c, !PT ;  /* 0x0000000608057c12 */ /* 0x002fc8000f8e3cff */
[----:B------:R-:W-:Y:S01]  /*58a0*/  SHF.L.U32 R5, R5, 0x1f, RZ ;  /* 0x0000001f05057819 */ /* 0x000fe200000006ff */
[----:B--2---:R-:W-:-:S04]  /*58b0*/  IMAD.U32 R0, RZ, RZ, UR4 ;  /* 0x00000004ff007e24 */ /* 0x004fc8000f8e00ff */
[----:B------:R1:W2:Y:S03]  /*58c0*/  SYNCS.PHASECHK.TRANS64.TRYWAIT P0, [R0+URZ], R5 ;  /* 0x00000005000075a7 */ /* 0x0002a600080011ff */
[----:B--2---:R-:W-:Y:S05]  /*58d0*/  @!P0 NANOSLEEP.SYNCS 0x989680 ;  /* 0x009896800000895d */ /* 0x004fea0003900000 */
[----:B------:R-:W2:Y:S02]  /*58e0*/  @!P0 SYNCS.PHASECHK.TRANS64 P0, [R0+URZ], R5 ;  /* 0x00000005000085a7 */ /* 0x000ea400080010ff */
[----:B--2---:R-:W-:Y:S05]  /*58f0*/  @P0 BRA `(.L_x_101) ;  /* 0x0000000000200947 */ /* 0x004fea0003800000 */
.L_x_102:
[----:B--2---:R2:W3:Y:S02]  /*5900*/  SYNCS.PHASECHK.TRANS64.TRYWAIT P0, [R0+URZ], R5 ;  /* 0x00000005000075a7 */ /* 0x0044e400080011ff */
[----:B---3--:R-:W-:Y:S05]  /*5910*/  @!P0 NANOSLEEP.SYNCS 0x989680 ;  /* 0x009896800000895d */ /* 0x008fea0003900000 */
[----:B------:R-:W3:Y:S02]  /*5920*/  @!P0 SYNCS.PHASECHK.TRANS64 P0, [R0+URZ], R5 ;  /* 0x00000005000085a7 */ /* 0x000ee400080010ff */
[----:B---3--:R-:W-:Y:S05]  /*5930*/  @!P0 BRA `(.L_x_102) ;  /* 0xfffffffc00f08947 */ /* 0x008fea000383ffff */
[----:B------:R-:W-:Y:S05]  /*5940*/  BRA `(.L_x_101) ;  /* 0x00000000000c7947 */ /* 0x000fea0003800000 */
.L_x_99:
[----:B------:R-:W-:-:S04]  /*5950*/  UIADD3 UR4, UPT, UPT, UR15, 0x260, URZ ;  /* 0x000002600f047890 */ /* 0x000fc8000fffe0ff */
[----:B------:R-:W-:-:S09]  /*5960*/  UPRMT UR4, UR27, 0x654, UR4 ;  /* 0x000006541b047896 */ /* 0x000fd20008000004 */
[----:B------:R-:W-:Y:S03]  /*5970*/  SYNCS.ARRIVE.TRANS64.RED.A1T0 RZ, [UR4], RZ ;  /* 0x000000ffffff79a7 */ /* 0x000fe60008100404 */
.L_x_101:
[----:B-12---:R-:W-:Y:S01]  /*5980*/  SHF.L.U32 R5, RZ, 0x1f, RZ ;  /* 0x0000001fff057819 */ /* 0x006fe200000006ff */
[----:B------:R-:W-:Y:S01]  /*5990*/  UIADD3 UR4, UPT, UPT, UR15, 0x260, URZ ;  /* 0x000002600f047890 */ /* 0x000fe2000fffe0ff */
[----:B------:R-:W-:Y:S02]  /*59a0*/  PLOP3.LUT P0, PT, PT, PT, UP0, 0x80, 0x8 ;  /* 0x000000000008781c */ /* 0x000fe40003f0f008 */
[----:B----4-:R-:W1:Y:S02]  /*59b0*/  SYNCS.PHASECHK.TRANS64.TRYWAIT P1, [UR15+0x260], R5 ;  /* 0x00026005ff0075a7 */ /* 0x010e64000802110f */
[----:B-1----:R-:W-:Y:S09]  /*59c0*/  @!P1 BRA `(.L_x_103) ;  /* 0x0000006800cc9947 */ /* 0x002ff20003800000 */
.L_x_226:
[----:B------:R-:W-:Y:S01]  /*59d0*/  @!UP0 UPRMT UR4, UR27, 0x654, UR4 ;  /* 0x000006541b048896 */ /* 0x000fe20008000004 */
[----:B------:R-:W-:Y:S01]  /*59e0*/  LOP3.LUT R2, R3, 0xffff, RZ, 0xc0, !PT ;  /* 0x0000ffff03027812 */ /* 0x000fe200078ec0ff */
[----:B------:R-:W-:Y:S02]  /*59f0*/  IMAD.MOV.U32 R3, RZ, RZ, 0xffff ;  /* 0x0000ffffff037424 */ /* 0x000fe400078e00ff */
[----:B-1----:R-:W-:Y:S01]  /*5a00*/  IMAD.MOV.U32 R5, RZ, RZ, 0x1 ;  /* 0x00000001ff057424 */ /* 0x002fe200078e00ff */
[----:B------:R-:W-:-:S04]  /*5a10*/  SHF.R.U32.HI R2, RZ, 0x5, R2 ;  /* 0x00000005ff027819 */ /* 0x000fc80000011602 */
[----:B------:R-:W-:Y:S01]  /*5a20*/  @!P0 SYNCS.ARRIVE.TRANS64.RED.A1T0 RZ, [UR4], RZ ;  /* 0x000000ffffff89a7 */ /* 0x000fe20008100404 */
[----:B------:R-:W-:Y:S01]  /*5a30*/  NOP ;  /* 0x0000000000007918 */ /* 0x000fe20000000000 */
[----:B------:R-:W1:Y:S01]  /*5a40*/  LDS R0, [UR8+0x14] ;  /* 0x00001408ff007984 */ /* 0x000e620008000800 */
[-C--:B------:R-:W-:Y:S02]  /*5a50*/  SHF.L.U32 R3, R3, R2.reuse, RZ ;  /* 0x0000000203037219 */ /* 0x080fe400000006ff */
[----:B------:R-:W-:Y:S02]  /*5a60*/  SHF.L.U32 R5, R5, R2, RZ ;  /* 0x0000000205057219 */ /* 0x000fe400000006ff */
[----:B-1----:R-:W-:-:S04]  /*5a70*/  LOP3.LUT R0, R0, R3, RZ, 0xc0, !PT ;  /* 0x0000000300007212 */ /* 0x002fc800078ec0ff */
[----:B------:R-:W-:-:S13]  /*5a80*/  ISETP.NE.AND P0, PT, R0, R3, PT ;  /* 0x000000030000720c */ /* 0x000fda0003f05270 */
[----:B------:R-:W-:Y:S05]  /*5a90*/  @P0 BRA `(.L_x_104) ;  /* 0x00000000005c0947 */ /* 0x000fea0003800000 */
[----:B------:R-:W1:Y:S02]  /*5aa0*/  LDS R0, [UR8+0x18] ;  /* 0x00001808ff007984 */ /* 0x000e640008000800 */
[----:B-1----:R-:W-:-:S04]  /*5ab0*/  LOP3.LUT R0, R0, R5, RZ, 0xc0, !PT ;  /* 0x0000000500007212 */ /* 0x002fc800078ec0ff */
[----:B------:R-:W-:-:S13]  /*5ac0*/  ISETP.NE.AND P0, PT, R0, R5, PT ;  /* 0x000000050000720c */ /* 0x000fda0003f05270 */
[----:B------:R-:W-:Y:S05]  /*5ad0*/  @P0 BRA `(.L_x_105) ;  /* 0x0000000000400947 */ /* 0x000fea0003800000 */
[----:B------:R-:W-:Y:S01]  /*5ae0*/  R2UR UR4, R3 ;  /* 0x00000000030472ca */ /* 0x000fe200000e0000 */
[----:B------:R-:W1:Y:S01]  /*5af0*/  S2R R2, SR_LANEID ;  /* 0x0000000000027919 */ /* 0x000e620000000000 */
[----:B------:R-:W-:-:S04]  /*5b00*/  LOP3.LUT R5, RZ, R5, RZ, 0x33, !PT ;  /* 0x00000005ff057212 */ /* 0x000fc800078e33ff */
[----:B------:R-:W2:Y:S07]  /*5b10*/  REDUX UR6, R5 ;  /* 0x00000000050673c4 */ /* 0x000eae0000000000 */
[----:B------:R-:W-:-:S03]  /*5b20*/  ULOP3.LUT UR5, URZ, UR4, URZ, 0x33, !UPT ;  /* 0x00000004ff057292 */ /* 0x000fc6000f8e33ff */
[----:B------:R-:W-:Y:S02]  /*5b30*/  VOTEU.ANY UR4, UPT, PT ;  /* 0x0000000000047886 */ /* 0x000fe400038e0100 */
[----:B------:R-:W-:Y:S01]  /*5b40*/  UFLO.U32 UR4, UR4 ;  /* 0x00000004000472bd */ /* 0x000fe200080e0000 */
[----:B------:R-:W-:-:S04]  /*5b50*/  IMAD.U32 R0, RZ, RZ, UR5 ;  /* 0x00000005ff007e24 */ /* 0x000fc8000f8e00ff */
[----:B------:R-:W3:Y:S02]  /*5b60*/  REDUX UR7, R0 ;  /* 0x00000000000773c4 */ /* 0x000ee40000000000 */
[----:B------:R4:W-:Y:S01]  /*5b70*/  UTCATOMSWS.AND URZ, UR5 ;  /* 0x0000000500ff79e3 */ /* 0x0009e20008000000 */
[----:B-1----:R-:W-:Y:S01]  /*5b80*/  ISETP.EQ.U32.AND P0, PT, R2, UR4, PT ;  /* 0x0000000402007c0c */ /* 0x002fe2000bf02070 */
[----:B--2---:R-:W-:Y:S02]  /*5b90*/  IMAD.U32 R2, RZ, RZ, UR6 ;  /* 0x00000006ff027e24 */ /* 0x004fe4000f8e00ff */
[----:B---3--:R-:W-:-:S10]  /*5ba0*/  IMAD.U32 R3, RZ, RZ, UR7 ;  /* 0x00000007ff037e24 */ /* 0x008fd4000f8e00ff */
[----:B------:R4:W-:Y:S04]  /*5bb0*/  @P0 ATOMS.AND RZ, [UR8+0x14], R3 ;  /* 0x00001403ffff098c */ /* 0x0009e8000a800008 */
[----:B------:R4:W-:Y:S01]  /*5bc0*/  @P0 ATOMS.AND RZ, [UR8+0x18], R2 ;  /* 0x00001802ffff098c */ /* 0x0009e2000a800008 */
[----:B------:R-:W-:Y:S05]  /*5bd0*/  BRA `(.L_x_106) ;  /* 0x0000000000147947 */ /* 0x000fea0003800000 */
.L_x_105:
[----:B------:R-:W-:Y:S02]  /*5be0*/  MOV R2, 0x5c00 ;  /* 0x00005c0000027802 */ /* 0x000fe40000000f00 */
[----:B-----5:R-:W-:Y:S05]  /*5bf0*/  CALL.REL.NOINC `($__internal_0_$__cuda_sm10x_tcgen05_guardrail_trap_col_being_dealloced_not_returned_by_alloc) ;  /* 0x0000006c00247944 */ /* 0x020fea0003c00000 */
[----:B------:R-:W-:Y:S05]  /*5c00*/  BRA `(.L_x_106) ;  /* 0x0000000000087947 */ /* 0x000fea0003800000 */
.L_x_104:
[----:B------:R-:W-:Y:S02]  /*5c10*/  MOV R2, 0x5c30 ;  /* 0x00005c3000027802 */ /* 0x000fe40000000f00 */
[----:B-----5:R-:W-:Y:S05]  /*5c20*/  CALL.REL.NOINC `($__internal_2_$__cuda_sm10x_tcgen05_guardrail_trap_unallocated_columns_being_dealloced) ;  /* 0x0000006c00307944 */ /* 0x020fea0003c00000 */
.L_x_106:
[----:B------:R-:W-:Y:S01]  /*5c30*/  NOP ;  /* 0x0000000000007918 */ /* 0x000fe20000000000 */
[----:B----4-:R-:W-:Y:S05]  /*5c40*/  EXIT ;  /* 0x000000000000794d */ /* 0x010fea0003800000 */
.L_x_78:
[----:B------:R-:W2:Y:S01]  /*5c50*/  LDCU UR5, c[0x0][0x384] ;  /* 0x00007080ff0577ac */ /* 0x000ea20008000800 */
[----:B------:R-:W-:Y:S02]  /*5c60*/  UISETP.NE.OR UP0, UPT, UR18, 0x3, !UP3 ;  /* 0x000000031200788c */ /* 0x000fe4000df05670 */
[----:B--2---:R-:W-:-:S07]  /*5c70*/  UIADD3 UR5, UPT, UPT, UR5, 0x7f, URZ ;  /* 0x0000007f05057890 */ /* 0x004fce000fffe0ff */
[----:B------:R-:W-:Y:S05]  /*5c80*/  BRA.U UP0, `(.L_x_107) ;  /* 0x0000001500287547 */ /* 0x000fea000b800000 */
[----:B------:R-:W2:Y:S01]  /*5c90*/  LDCU UR49, c[0x0][0x388] ;  /* 0x00007100ff3177ac */ /* 0x000ea20008000800 */
[----:B------:R-:W3:Y:S01]  /*5ca0*/  LDC.64 R14, c[0x0][0x348] ;  /* 0x0000d200ff0e7b82 */ /* 0x000ee20000000a00 */
[----:B------:R-:W-:Y:S01]  /*5cb0*/  IMAD.MOV.U32 R10, RZ, RZ, 0x1 ;  /* 0x00000001ff0a7424 */ /* 0x000fe200078e00ff */
[----:B------:R-:W-:Y:S01]  /*5cc0*/  USHF.R.S32.HI UR4, URZ, 0x1f, UR5 ;  /* 0x0000001fff047899 */ /* 0x000fe20008011405 */
[----:B------:R-:W-:Y:S01]  /*5cd0*/  IMAD.MOV.U32 R8, RZ, RZ, RZ ;  /* 0x000000ffff087224 */ /* 0x000fe200078e00ff */
[----:B------:R-:W4:Y:S02]  /*5ce0*/  LDCU UR38, c[0x0][0x370] ;  /* 0x00006e00ff2677ac */ /* 0x000f240008000800 */
[----:B------:R-:W-:Y:S01]  /*5cf0*/  ULEA.HI UR4, UR4, UR5, URZ, 0x7 ;  /* 0x0000000504047291 */ /* 0x000fe2000f8f38ff */
[----:B------:R-:W4:Y:S03]  /*5d00*/  LDCU.128 UR32, c[0x0][0xc10] ;  /* 0x00018200ff2077ac */ /* 0x000f260008000c00 */
[----:B------:R-:W-:Y:S01]  /*5d10*/  USHF.R.S32.HI UR27, URZ, 0x7, UR4 ;  /* 0x00000007ff1b7899 */ /* 0x000fe20008011404 */
[----:B--2---:R-:W-:Y:S01]  /*5d20*/  IMAD.U32 R0, RZ, RZ, UR49 ;  /* 0x00000031ff007e24 */ /* 0x004fe2000f8e00ff */
[----:B------:R-:W2:Y:S04]  /*5d30*/  LDCU UR37, c[0x0][0x374] ;  /* 0x00006e80ff2577ac */ /* 0x000ea80008000800 */
[----:B------:R-:W-:Y:S01]  /*5d40*/  IMAD.U32 R3, RZ, RZ, UR27 ;  /* 0x0000001bff037e24 */ /* 0x000fe2000f8e00ff */
[----:B------:R-:W-:Y:S01]  /*5d50*/  IABS R0, R0 ;  /* 0x0000000000007213 */ /* 0x000fe20000000000 */
[----:B------:R-:W1:Y:S03]  /*5d60*/  LDCU.64 UR4, c[0x0][0x988] ;  /* 0x00013100ff0477ac */ /* 0x000e660008000a00 */
[----:B------:R-:W-:Y:S01]  /*5d70*/  IABS R2, R3 ;  /* 0x0000000300027213 */ /* 0x000fe20000000000 */
[----:B------:R-:W3:Y:S01]  /*5d80*/  LDCU.64 UR30, c[0x0][0x990] ;  /* 0x00013200ff1e77ac */ /* 0x000ee20008000a00 */
[----:B------:R-:W-:-:S02]  /*5d90*/  R2UR UR25, R0 ;  /* 0x00000000001972ca */ /* 0x000fc400000e0000 */
[----:B------:R-:W-:Y:S01]  /*5da0*/  R2UR UR26, R2 ;  /* 0x00000000021a72ca */ /* 0x000fe200000e0000 */
[----:B------:R-:W3:Y:S01]  /*5db0*/  LDCU UR17, c[0x0][0xc0c] ;  /* 0x00018180ff1177ac */ /* 0x000ee20008000800 */
[----:B------:R-:W3:Y:S01]  /*5dc0*/  LDCU UR50, c[0x0][0xc20] ;  /* 0x00018400ff3277ac */ /* 0x000ee20008000800 */
[----:B------:R-:W3:Y:S08]  /*5dd0*/  LDCU UR29, c[0x0][0x38c] ;  /* 0x00007180ff1d77ac */ /* 0x000ef00008000800 */
[----:B------:R-:W3:Y:S01]  /*5de0*/  I2F.RP R4, UR25 ;  /* 0x0000001900047d06 */ /* 0x000ee20008209400 */
[----:B-1----:R-:W-:Y:S01]  /*5df0*/  UISETP.NE.U32.AND UP0, UPT, UR4, URZ, UPT ;  /* 0x000000ff0400728c */ /* 0x002fe2000bf05070 */
[----:B------:R-:W1:Y:S06]  /*5e00*/  LDCU UR4, c[0x0][0xc30] ;  /* 0x00018600ff0477ac */ /* 0x000e6c0008000800 */
[----:B------:R-:W1:Y:S01]  /*5e10*/  I2F.RP R2, UR26 ;  /* 0x0000001a00027d06 */ /* 0x000e620008209400 */
[----:B------:R-:W-:Y:S01]  /*5e20*/  UISETP.NE.AND.EX UP0, UPT, UR5, URZ, UPT, UP0 ;  /* 0x000000ff0500728c */ /* 0x000fe2000bf05300 */
[----:B------:R-:W-:Y:S01]  /*5e30*/  UMOV UR22, 0x400 ;  /* 0x0000040000167882 */ /* 0x000fe20000000000 */
[----:B----4-:R-:W-:-:S02]  /*5e40*/  UIMAD.WIDE.U32 UR12, UR38, UR32, URZ ;  /* 0x00000020260c72a5 */ /* 0x010fc4000f8e00ff */
[----:B--2---:R-:W-:-:S03]  /*5e50*/  UIMAD.WIDE.U32 UR14, UR37, UR35, URZ ;  /* 0x00000023250e72a5 */ /* 0x004fc6000f8e00ff */
[----:B---3--:R-:W2:Y:S01]  /*5e60*/  MUFU.RCP R0, R4 ;  /* 0x0000000400007308 */ /* 0x008ea20000001000 */
[----:B------:R-:W-:Y:S01]  /*5e70*/  UMOV UR8, URZ ;  /* 0x000000ff00087c82 */ /* 0x000fe20008000000 */
[----:B------:R-:W-:Y:S02]  /*5e80*/  UP2UR UR48, UPR, URZ, 0x1 ;  /* 0x00000001ff307883 */ /* 0x000fe40008000000 */
[----:B------:R-:W-:Y:S02]  /*5e90*/  ULEA UR22, UR24, UR22, 0x18 ;  /* 0x0000001618167291 */ /* 0x000fe4000f8ec0ff */
[----:B------:R-:W-:Y:S02]  /*5ea0*/  UISETP.NE.AND UP0, UPT, UR39, 0x1, UPT ;  /* 0x000000012700788c */ /* 0x000fe4000bf05270 */
[----:B-1----:R-:W1:Y:S01]  /*5eb0*/  MUFU.RCP R2, R2 ;  /* 0x0000000200027308 */ /* 0x002e620000001000 */
[----:B------:R-:W-:Y:S02]  /*5ec0*/  UISETP.NE.U32.AND UP0, UPT, UR30, URZ, UPT ;  /* 0x000000ff1e00728c */ /* 0x000fe4000bf05070 */
[----:B------:R-:W-:-:S02]  /*5ed0*/  UIADD3 UR46, UPT, UPT, UR22, 0x208, URZ ;  /* 0x00000208162e7890 */ /* 0x000fc4000fffe0ff */
[----:B------:R-:W-:Y:S02]  /*5ee0*/  UIADD3 UR44, UPT, UPT, UR22, 0x238, URZ ;  /* 0x00000238162c7890 */ /* 0x000fe4000fffe0ff */
[----:B------:R-:W-:Y:S01]  /*5ef0*/  UIADD3 UR36, UPT, UPT, UR22, 0x200, URZ ;  /* 0x0000020016247890 */ /* 0x000fe2000fffe0ff */
[----:B--2---:R-:W-:Y:S01]  /*5f00*/  VIADD R0, R0, 0xffffffe ;  /* 0x0ffffffe00007836 */ /* 0x004fe20000000000 */
[----:B------:R-:W-:Y:S02]  /*5f10*/  UISETP.GE.AND UP2, UPT, UR39, 0x1, UPT ;  /* 0x000000012700788c */ /* 0x000fe4000bf46270 */
[----:B------:R-:W-:Y:S01]  /*5f20*/  UISETP.NE.AND.EX UP5, UPT, UR31, URZ, UPT, UP0 ;  /* 0x000000ff1f00728c */ /* 0x000fe2000bfa5300 */
[----:B------:R-:W-:Y:S02]  /*5f30*/  UMOV UR43, UR13 ;  /* 0x0000000d002b7c82 */ /* 0x000fe40008000000 */
[----:B------:R-:W2:Y:S01]  /*5f40*/  F2I.FTZ.U32.TRUNC.NTZ R0, R0 ;  /* 0x0000000000007305 */ /* 0x000ea2000021f000 */
[----:B------:R-:W-:Y:S01]  /*5f50*/  UMOV UR42, UR15 ;  /* 0x0000000f002a7c82 */ /* 0x000fe20008000000 */
[----:B-1----:R-:W-:Y:S01]  /*5f60*/  VIADD R2, R2, 0xffffffe ;  /* 0x0ffffffe02027836 */ /* 0x002fe20000000000 */
[----:B------:R-:W-:-:S02]  /*5f70*/  UISETP.NE.AND UP2, UPT, UR17, 0x1, UPT ;  /* 0x000000011100788c */ /* 0x000fc4000bf45270 */
[----:B------:R-:W-:Y:S02]  /*5f80*/  UISETP.NE.AND UP0, UPT, UR34, 0x1, UPT ;  /* 0x000000012200788c */ /* 0x000fe4000bf05270 */
[----:B------:R-:W-:Y:S01]  /*5f90*/  UPLOP3.LUT UP4, UPT, UPT, UPT, UPT, 0x40, 0x4 ;  /* 0x000000000004789c */ /* 0x000fe20003f8e870 */
[----:B------:R-:W1:Y:S01]  /*5fa0*/  F2I.FTZ.U32.TRUNC.NTZ R2, R2 ;  /* 0x0000000200027305 */ /* 0x000e62000021f000 */
[----:B------:R-:W3:Y:S01]  /*5fb0*/  LDCU.64 UR18, c[0x0][0xc28] ;  /* 0x00018500ff1277ac */ /* 0x000ee20008000a00 */
[----:B------:R-:W-:Y:S01]  /*5fc0*/  UPRMT UR46, UR24, 0x654, UR46 ;  /* 0x00000654182e7896 */ /* 0x000fe2000800002e */
[----:B--2---:R-:W-:Y:S01]  /*5fd0*/  R2UR UR7, R0 ;  /* 0x00000000000772ca */ /* 0x004fe200000e0000 */
[----:B------:R-:W-:Y:S01]  /*5fe0*/  UPRMT UR44, URZ, 0x654, UR44 ;  /* 0x00000654ff2c7896 */ /* 0x000fe2000800002c */
[----:B------:R-:W-:Y:S01]  /*5ff0*/  IABS R0, R3 ;  /* 0x0000000300007213 */ /* 0x000fe20000000000 */
[----:B------:R-:W-:Y:S02]  /*6000*/  UPRMT UR47, UR24, 0x654, UR36 ;  /* 0x00000654182f7896 */ /* 0x000fe40008000024 */
[----:B------:R-:W-:-:S02]  /*6010*/  USHF.R.U32.HI UR43, URZ, UR33, UR43 ;  /* 0x00000021ff2b7299 */ /* 0x000fc4000801162b */
[----:B------:R-:W-:Y:S01]  /*6020*/  IMAD.MOV R0, RZ, RZ, -R0 ;  /* 0x000000ffff007224 */ /* 0x000fe200078e0a00 */
[----:B-1----:R-:W-:Y:S01]  /*6030*/  R2UR UR9, R2 ;  /* 0x00000000020972ca */ /* 0x002fe200000e0000 */
[----:B------:R-:W-:Y:S01]  /*6040*/  IMAD.MOV.U32 R2, RZ, RZ, 0x2000 ;  /* 0x00002000ff027424 */ /* 0x000fe200078e00ff */
[----:B------:R-:W-:Y:S02]  /*6050*/  USHF.R.U32.HI UR42, URZ, UR50, UR42 ;  /* 0x00000032ff2a7299 */ /* 0x000fe4000801162a */
[----:B------:R-:W-:Y:S01]  /*6060*/  R2UR UR45, R0 ;  /* 0x00000000002d72ca */ /* 0x000fe200000e0000 */
[----:B------:R-:W-:Y:S02]  /*6070*/  UIADD3 UR5, UPT, UPT, URZ, -UR7, URZ ;  /* 0x80000007ff057290 */ /* 0x000fe4000fffe0ff */
[----:B------:R-:W-:Y:S02]  /*6080*/  UISETP.NE.AND UP3, UPT, UR4, 0x1, UPT ;  /* 0x000000010400788c */ /* 0x000fe4000bf65270 */
[----:B------:R-:W-:-:S02]  /*6090*/  UIMAD UR5, UR5, UR25, URZ ;  /* 0x00000019050572a4 */ /* 0x000fc4000f8e02ff */
[----:B------:R-:W-:Y:S02]  /*60a0*/  UISETP.NE.AND UP2, UPT, UR49, URZ, UPT ;  /* 0x000000ff3100728c */ /* 0x000fe4000bf45270 */
[----:B------:R-:W-:Y:S02]  /*60b0*/  UIADD3 UR6, UPT, UPT, URZ, -UR9, URZ ;  /* 0x80000009ff067290 */ /* 0x000fe4000fffe0ff */
[----:B------:R-:W-:Y:S02]  /*60c0*/  UISETP.NE.AND UP0, UPT, UR29, URZ, UPT ;  /* 0x000000ff1d00728c */ /* 0x000fe4000bf05270 */
[----:B------:R-:W-:Y:S02]  /*60d0*/  UIMAD UR10, UR6, UR26, URZ ;  /* 0x0000001a060a72a4 */ /* 0x000fe4000f8e02ff */
[----:B------:R-:W-:Y:S01]  /*60e0*/  UISETP.NE.AND UP6, UPT, UR27, URZ, UPT ;  /* 0x000000ff1b00728c */ /* 0x000fe2000bfc5270 */
[----:B------:R-:W-:Y:S01]  /*60f0*/  UMOV UR6, URZ ;  /* 0x000000ff00067c82 */ /* 0x000fe20008000000 */
[----:B------:R-:W-:-:S02]  /*6100*/  UIMAD.WIDE.U32 UR8, UR9, UR10, UR8 ;  /* 0x0000000a090872a5 */ /* 0x000fc4000f8e0008 */
[----:B------:R-:W-:-:S07]  /*6110*/  UIMAD.WIDE.U32 UR40, UR7, UR5, UR6 ;  /* 0x00000005072872a5 */ /* 0x000fce000f8e0006 */
[----:B------:R-:W-:Y:S01]  /*6120*/  UMOV UR40, UR41 ;  /* 0x0000002900287c82 */ /* 0x000fe20008000000 */
[----:B---3--:R-:W-:-:S05]  /*6130*/  UMOV UR41, UR9 ;  /* 0x0000000900297c82 */ /* 0x008fca0008000000 */
.L_x_116:
[----:B------:R-:W-:Y:S04]  /*6140*/  SHF.L.U32 R3, R8, 0x1f, RZ ;  /* 0x0000001f08037819 */ /* 0x000fe800000006ff */
[----:B-1----:R-:W1:Y:S02]  /*6150*/  SYNCS.PHASECHK.TRANS64.TRYWAIT P0, [UR22+0x230], R3 ;  /* 0x00023003ff0075a7 */ /* 0x002e640008001116 */
[----:B-1----:R-:W-:Y:S05]  /*6160*/  @!P0 BRA `(.L_x_108) ;  /* 0x0000006000fc8947 */ /* 0x002fea0003800000 */
.L_x_228:
[----:B------:R-:W2:Y:S01]  /*6170*/  LDS.128 R4, [UR22+0x270] ;  /* 0x00027016ff047984 */ /* 0x000ea20008000c00 */
[----:B------:R-:W-:Y:S01]  /*6180*/  UISETP.GE.AND UP0, UPT, UR39, 0x1, UPT ;  /* 0x000000012700788c */ /* 0x000fe2000bf06270 */
[----:B------:R-:W-:Y:S01]  /*6190*/  @!PT LDS RZ, [RZ] ;  /* 0x00000000fffff984 */ /* 0x000fe20000000800 */
[----:B------:R-:W-:Y:S01]  /*61a0*/  @!PT LDS RZ, [RZ] ;  /* 0x00000000fffff984 */ /* 0x000fe20000000800 */
[----:B------:R-:W-:Y:S01]  /*61b0*/  @!PT LDS RZ, [RZ] ;  /* 0x00000000fffff984 */ /* 0x000fe20000000800 */
[----:B------:R-:W-:Y:S01]  /*61c0*/  @!PT LDS RZ, [RZ] ;  /* 0x00000000fffff984 */ /* 0x000fe20000000800 */
[----:B------:R3:W-:Y:S06]  /*61d0*/  MEMBAR.ALL.CTA ;  /* 0x0000000000007992 */ /* 0x0007ec0000008000 */
[----:B---3--:R-:W3:Y:S02]  /*61e0*/  FENCE.VIEW.ASYNC.S ;  /* 0x00000000000073c6 */ /* 0x008ee40000000000 */
[----:B---3--:R-:W-:Y:S01]  /*61f0*/  SYNCS.ARRIVE.TRANS64.RED.A1T0 RZ, [UR44], RZ ;  /* 0x000000ffffff79a7 */ /* 0x008fe2000810042c */
[----:B--2---:R-:W-:Y:S11]  /*6200*/  LOP3.LUT P0, RZ, R6, 0x1, RZ, 0xc0, !PT ;  /* 0x0000000106ff7812 */ /* 0x004ff6000780c0ff */
[----:B------:R-:W-:Y:S02]  /*6210*/  @!UPT UIADD3 URZ, UPT, UPT, URZ, URZ, URZ ;  /* 0x000000fffffff290 */ /* 0x000fe4000fffe0ff */
[----:B------:R-:W-:Y:S01]  /*6220*/  VOTEU.ANY UP2, P0 ;  /* 0x0000000000ff7886 */ /* 0x000fe20000040100 */
[----:B------:R-:W-:Y:S11]  /*6230*/  PLOP3.LUT P0, PT, PT, PT, UP2, 0x80, 0x8 ;  /* 0x000000000008781c */ /* 0x000ff60003f0f028 */
[----:B------:R-:W-:Y:S02]  /*6240*/  @!UPT UIADD3 URZ, UPT, UPT, URZ, URZ, URZ ;  /* 0x000000fffffff290 */ /* 0x000fe4000fffe0ff */
[----:B-1----:R-:W-:Y:S02]  /*6250*/  @P0 MOV R3, R4 ;  /* 0x0000000400030202 */ /* 0x002fe40000000f00 */
[----:B------:R-:W-:Y:S02]  /*6260*/  @P0 LOP3.LUT R0, R5, 0xffff, RZ, 0xc0, !PT ;  /* 0x0000ffff05000812 */ /* 0x000fe400078ec0ff */
[----:B------:R-:W-:Y:S02]  /*6270*/  @P0 R2UR UR5, R3 ;  /* 0x00000000030502ca */ /* 0x000fe400000e0000 */
[----:B------:R-:W-:Y:S11]  /*6280*/  @P0 R2UR UR4, R0 ;  /* 0x00000000000402ca */ /* 0x000ff600000e0000 */
[----:B------:R-:W-:Y:S02]  /*6290*/  @UP2 UMOV UR16, UR5 ;  /* 0x0000000500102c82 */ /* 0x000fe40008000000 */
[----:B------:R-:W-:Y:S01]  /*62a0*/  @UP2 UMOV UR15, UR4 ;  /* 0x00000004000f2c82 */ /* 0x000fe20008000000 */
[----:B------:R-:W-:Y:S05]  /*62b0*/  BRA.U !UP0, `(.L_x_109) ;  /* 0x0000000108c07547 */ /* 0x000fea000b800000 */
[----:B------:R-:W-:Y:S02]  /*62c0*/  UIMAD.WIDE.U32 UR8, UR15, UR35, URZ ;  /* 0x000000230f0872a5 */ /* 0x000fe4000f8e00ff */
[----:B------:R-:W-:Y:S02]  /*62d0*/  UP2UR UR14, UPR, URZ, 0x4 ;  /* 0x00000004ff0e7883 */ /* 0x000fe40008000000 */
[----:B------:R-:W-:Y:S02]  /*62e0*/  UISETP.NE.AND UP2, UPT, UR34, 0x1, UPT ;  /* 0x000000012200788c */ /* 0x000fe4000bf45270 */
[----:B------:R-:W-:Y:S02]  /*62f0*/  UIMAD.WIDE.U32 UR10, UR16, UR32, URZ ;  /* 0x00000020100a72a5 */ /* 0x000fe4000f8e00ff */
[----:B------:R-:W-:Y:S02]  /*6300*/  USEL UR4, UR37, UR42, !UP2 ;  /* 0x0000002a25047287 */ /* 0x000fe4000d000000 */
[----:B------:R-:W-:Y:S02]  /*6310*/  UISETP.NE.AND UP0, UPT, UR17, 0x1, UPT ;  /* 0x000000011100788c */ /* 0x000fe4000bf05270 */
[----:B------:R-:W-:Y:S02]  /*6320*/  UP2UR UR24, UPR, URZ, 0x2 ;  /* 0x00000002ff187883 */ /* 0x000fe40008000000 */
[----:B------:R-:W-:Y:S02]  /*6330*/  UISETP.NE.AND UP1, UPT, UR39, 0x1, UPT ;  /* 0x000000012700788c */ /* 0x000fe4000bf25270 */
[----:B------:R-:W-:Y:S02]  /*6340*/  UIMAD.WIDE.U32 UR12, UR4, UR18, URZ ;  /* 0x00000012040c72a5 */ /* 0x000fe4000f8e00ff */
[----:B------:R-:W-:Y:S01]  /*6350*/  USEL UR7, UR38, UR43, !UP0 ;  /* 0x0000002b26077287 */ /* 0x000fe2000c000000 */
[----:B------:R-:W-:Y:S02]  /*6360*/  UMOV UR5, UR9 ;  /* 0x0000000900057c82 */ /* 0x000fe40008000000 */
[----:B------:R-:W-:Y:S02]  /*6370*/  USHF.R.U32.HI UR6, URZ, UR50, UR5 ;  /* 0x00000032ff067299 */ /* 0x000fe40008011605 */
[----:B------:R-:W-:Y:S02]  /*6380*/  UIMAD.WIDE.U32 UR20, UR7, UR18, URZ ;  /* 0x00000012071472a5 */ /* 0x000fe4000f8e00ff */
[----:B------:R-:W-:Y:S02]  /*6390*/  USEL UR6, UR15, UR6, !UP2 ;  /* 0x000000060f067287 */ /* 0x000fe4000d000000 */
[----:B------:R-:W-:Y:S01]  /*63a0*/  UISETP.NE.AND UP2, UPT, UR14, URZ, UPT ;  /* 0x000000ff0e00728c */ /* 0x000fe2000bf45270 */
[----:B------:R-:W-:Y:S01]  /*63b0*/  UMOV UR5, UR11 ;  /* 0x0000000b00057c82 */ /* 0x000fe20008000000 */
[----:B------:R-:W-:Y:S02]  /*63c0*/  UIMAD.WIDE.U32 UR10, UR6, UR18, URZ ;  /* 0x00000012060a72a5 */ /* 0x000fe4000f8e00ff */
[----:B------:R-:W-:Y:S03]  /*63d0*/  USHF.R.U32.HI UR8, URZ, UR33, UR5 ;  /* 0x00000021ff087299 */ /* 0x000fe60008011605 */
[----:B------:R-:W-:Y:S02]  /*63e0*/  UMOV UR5, UR13 ;  /* 0x0000000d00057c82 */ /* 0x000fe40008000000 */
[----:B------:R-:W-:Y:S03]  /*63f0*/  @UP1 USHF.R.U32.HI UR4, URZ, UR19, UR5 ;  /* 0x00000013ff041299 */ /* 0x000fe60008011605 */
[----:B------:R-:W-:Y:S01]  /*6400*/  UMOV UR5, UR21 ;  /* 0x0000001500057c82 */ /* 0x000fe20008000000 */
[----:B------:R-:W-:Y:S02]  /*6410*/  UIMAD UR4, UR39, UR4, URZ ;  /* 0x00000004270472a4 */ /* 0x000fe4000f8e02ff */
[----:B------:R-:W-:Y:S02]  /*6420*/  @UP1 USHF.R.U32.HI UR7, URZ, UR19, UR5 ;  /* 0x00000013ff071299 */ /* 0x000fe40008011605 */
[----:B------:R-:W-:Y:S02]  /*6430*/  USEL UR5, UR16, UR8, !UP0 ;  /* 0x0000000810057287 */ /* 0x000fe4000c000000 */
[----:B------:R-:W-:Y:S02]  /*6440*/  UIMAD UR8, UR39, UR7, URZ ;  /* 0x00000007270872a4 */ /* 0x000fe4000f8e02ff */
[----:B------:R-:W-:Y:S03]  /*6450*/  UISETP.GE.AND UP0, UPT, UR6, UR4, UPT ;  /* 0x000000040600728c */ /* 0x000fe6000bf06270 */
[----:B------:R-:W-:Y:S01]  /*6460*/  UMOV UR4, UR11 ;  /* 0x0000000b00047c82 */ /* 0x000fe20008000000 */
[----:B------:R-:W-:Y:S02]  /*6470*/  UISETP.GE.OR UP0, UPT, UR5, UR8, UP0 ;  /* 0x000000080500728c */ /* 0x000fe40008706670 */
[----:B------:R-:W-:Y:S02]  /*6480*/  USHF.R.U32.HI UR4, URZ, UR19, UR4 ;  /* 0x00000013ff047299 */ /* 0x000fe40008011604 */
[----:B------:R-:W-:Y:S02]  /*6490*/  UIMAD.WIDE.U32 UR8, UR5, UR18, URZ ;  /* 0x00000012050872a5 */ /* 0x000fe4000f8e00ff */
[----:B------:R-:W-:Y:S04]  /*64a0*/  USEL UR10, UR6, UR4, !UP1 ;  /* 0x00000004060a7287 */ /* 0x000fe8000c800000 */
[----:B------:R-:W-:Y:S01]  /*64b0*/  UIADD3 UR11, UPT, UPT, -UR10, URZ, URZ ;  /* 0x000000ff0a0b7290 */ /* 0x000fe2000fffe1ff */
[----:B------:R-:W-:Y:S02]  /*64c0*/  @!UP0 UMOV UR4, UR9 ;  /* 0x0000000900048c82 */ /* 0x000fe40008000000 */
[----:B------:R-:W-:Y:S02]  /*64d0*/  @!UP0 USHF.R.U32.HI UR4, URZ, UR19, UR4 ;  /* 0x00000013ff048299 */ /* 0x000fe40008011604 */
[----:B------:R-:W-:Y:S02]  /*64e0*/  UIMAD UR8, UR39, UR11, UR6 ;  /* 0x0000000b270872a4 */ /* 0x000fe4000f8e0206 */
[----:B------:R-:W-:Y:S02]  /*64f0*/  @!UP0 USEL UR4, UR5, UR4, !UP1 ;  /* 0x0000000405048287 */ /* 0x000fe4000c800000 */
[----:B------:R-:W-:Y:S02]  /*6500*/  UISETP.NE.AND UP1, UPT, UR24, URZ, UPT ;  /* 0x000000ff1800728c */ /* 0x000fe4000bf25270 */
[----:B------:R-:W-:Y:S02]  /*6510*/  @!UP0 UIMAD UR8, UR7, UR8, UR4 ;  /* 0x00000008070882a4 */ /* 0x000fe4000f8e0204 */
[----:B------:R-:W-:Y:S02]  /*6520*/  @!UP0 UIADD3 UR9, UPT, UPT, UR10, -UR4, URZ ;  /* 0x800000040a098290 */ /* 0x000fe4000fffe0ff */
[----:B------:R-:W-:Y:S02]  /*6530*/  UIADD3 UR4, UPT, UPT, -UR5, URZ, URZ ;  /* 0x000000ff05047290 */ /* 0x000fe4000fffe1ff */
[----:B------:R-:W-:Y:S02]  /*6540*/  UIADD3 UR7, UPT, UPT, -UR6, URZ, URZ ;  /* 0x000000ff06077290 */ /* 0x000fe4000fffe1ff */
[----:B------:R-:W-:Y:S02]  /*6550*/  @!UP0 UIMAD UR6, UR9, UR39, UR5 ;  /* 0x00000027090682a4 */ /* 0x000fe4000f8e0205 */
[----:B------:R-:W-:Y:S02]  /*6560*/  UIMAD UR16, UR17, UR4, UR16 ;  /* 0x00000004111072a4 */ /* 0x000fe4000f8e0210 */
[----:B------:R-:W-:Y:S01]  /*6570*/  UIMAD UR15, UR34, UR7, UR15 ;  /* 0x00000007220f72a4 */ /* 0x000fe2000f8e020f */
[----:B------:R-:W-:Y:S02]  /*6580*/  @!UP0 UMOV UR5, UR8 ;  /* 0x0000000800058c82 */ /* 0x000fe40008000000 */
[----:B------:R-:W-:Y:S02]  /*6590*/  UIMAD UR16, UR5, UR17, UR16 ;  /* 0x00000011051072a4 */ /* 0x000fe4000f8e0210 */
[----:B------:R-:W-:Y:S11]  /*65a0*/  UIMAD UR15, UR6, UR34, UR15 ;  /* 0x00000022060f72a4 */ /* 0x000ff6000f8e020f */
[----:B------:R-:W-:Y:S01]  /*65b0*/  @!UPT UIADD3 URZ, UPT, UPT, URZ, URZ, URZ ;  /* 0x000000fffffff290 */ /* 0x000fe2000fffe0ff */
.L_x_109:
[----:B------:R-:W1:Y:S01]  /*65c0*/  @!UP3 LDCU.128 UR8, c[0x0][0xc10] ;  /* 0x00018200ff08b7ac */ /* 0x000e620008000c00 */
[----:B------:R-:W-:Y:S04]  /*65d0*/  MOV R0, UR23 ;  /* 0x0000001700007c02 */ /* 0x000fe80008000f00 */
[----:B------:R-:W-:Y:S01]  /*65e0*/  IABS R0, R0 ;  /* 0x0000000000007213 */ /* 0x000fe20000000000 */
[----:B------:R-:W2:Y:S01]  /*65f0*/  @!UP3 LDCU UR5, c[0x0][0xc0c] ;  /* 0x00018180ff05b7ac */ /* 0x000ea20008000800 */
[----:B-1----:R-:W-:Y:S07]  /*6600*/  UIMAD.WIDE.U32 UR6, UR16, UR8, URZ ;  /* 0x00000008100672a5 */ /* 0x002fee000f8e00ff */
[----:B------:R-:W-:Y:S01]  /*6610*/  @!UP3 UMOV UR4, UR7 ;  /* 0x000000070004bc82 */ /* 0x000fe20008000000 */
[----:B--2---:R-:W-:Y:S02]  /*6620*/  @!UP3 UISETP.NE.AND UP0, UPT, UR5, 0x1, UPT ;  /* 0x000000010500b88c */ /* 0x004fe4000bf05270 */
[----:B------:R-:W-:Y:S02]  /*6630*/  @!UP3 USHF.R.U32.HI UR4, URZ, UR9, UR4 ;  /* 0x00000009ff04b299 */ /* 0x000fe40008011604 */
[----:B------:R-:W-:Y:S02]  /*6640*/  UIMAD.WIDE.U32 UR6, UR15, UR11, URZ ;  /* 0x0000000b0f0672a5 */ /* 0x000fe4000f8e00ff */
[----:B------:R-:W-:Y:S02]  /*6650*/  @!UP3 USEL UR8, UR16, UR4, !UP0 ;  /* 0x000000041008b287 */ /* 0x000fe4000c000000 */
[----:B------:R-:W-:Y:S03]  /*6660*/  @!UP3 UISETP.NE.AND UP0, UPT, UR10, 0x1, UPT ;  /* 0x000000010a00b88c */ /* 0x000fe6000bf05270 */
[----:B------:R-:W-:Y:S02]  /*6670*/  @!UP3 UMOV UR6, UR7 ;  /* 0x000000070006bc82 */ /* 0x000fe40008000000 */
[----:B------:R-:W1:Y:S02]  /*6680*/  @!UP3 LDCU UR4, c[0x0][0xc20] ;  /* 0x00018400ff04b7ac */ /* 0x000e640008000800 */
[----:B-1----:R-:W-:Y:S04]  /*6690*/  @!UP3 USHF.R.U32.HI UR6, URZ, UR4, UR6 ;  /* 0x00000004ff06b299 */ /* 0x002fe80008011606 */
[----:B------:R-:W-:Y:S04]  /*66a0*/  @!UP3 USEL UR6, UR15, UR6, !UP0 ;  /* 0x000000060f06b287 */ /* 0x000fe8000c000000 */
[----:B------:R-:W-:Y:S02]  /*66b0*/  @!UP3 UIADD3 UR4, UPT, UPT, -UR8, UR6, URZ ;  /* 0x000000060804b290 */ /* 0x000fe4000fffe1ff */
[----:B------:R-:W-:Y:S02]  /*66c0*/  @!UP3 UIADD3 UR6, UPT, UPT, UR8, -UR6, URZ ;  /* 0x800000060806b290 */ /* 0x000fe4000fffe0ff */
[----:B------:R-:W-:Y:S02]  /*66d0*/  @!UP3 UIMAD UR16, UR4, UR5, UR16 ;  /* 0x000000050410b2a4 */ /* 0x000fe4000f8e0210 */
[----:B------:R-:W-:Y:S01]  /*66e0*/  @!UP3 UIMAD UR15, UR6, UR10, UR15 ;  /* 0x0000000a060fb2a4 */ /* 0x000fe2000f8e020f */
[----:B------:R-:W-:Y:S11]  /*66f0*/  BRA.U UP4, `(.L_x_110) ;  /* 0x0000000104107547 */ /* 0x000ff6000b800000 */
[----:B------:R-:W-:Y:S04]  /*6700*/  MOV R3, UR53 ;  /* 0x0000003500037c02 */ /* 0x000fe80008000f00 */
[----:B------:R-:W-:Y:S04]  /*6710*/  SHF.L.U32 R12, R3, 0x1f, RZ ;  /* 0x0000001f030c7819 */ /* 0x000fe800000006ff */
[----:B------:R-:W1:Y:S02]  /*6720*/  SYNCS.PHASECHK.TRANS64.TRYWAIT P1, [UR22+0x228], R12 ;  /* 0x0002280cff0075a7 */ /* 0x000e640008021116 */
[----:B-1----:R-:W-:Y:S05]  /*6730*/  @!P1 BRA `(.L_x_111) ;  /* 0x0000005c00a09947 */ /* 0x002fea0003800000 */
.L_x_110:
[----:B------:R-:W-:Y:S01]  /*6740*/  UISETP.NE.AND UP4, UPT, UR49, URZ, UPT ;  /* 0x000000ff3100728c */ /* 0x000fe2000bf85270 */
[----:B------:R-:W-:Y:S01]  /*6750*/  R2UR UR4, R0 ;  /* 0x00000000000472ca */ /* 0x000fe200000e0000 */
[----:B------:R-:W-:Y:S11]  /*6760*/  USHF.L.U32 UR11, UR28, 0x7, URZ ;  /* 0x000000071c0b7899 */ /* 0x000ff600080006ff */
[----:B------:R-:W-:Y:S01]  /*6770*/  @!UPT UIADD3 URZ, UPT, UPT, URZ, URZ, URZ ;  /* 0x000000fffffff290 */ /* 0x000fe2000fffe0ff */
[----:B------:R-:W-:Y:S07]  /*6780*/  UIMAD.WIDE.U32 UR6, UR41, UR4, URZ ;  /* 0x00000004290672a5 */ /* 0x000fee000f8e00ff */
[----:B------:R-:W-:Y:S02]  /*6790*/  UMOV UR12, UR7 ;  /* 0x00000007000c7c82 */ /* 0x000fe40008000000 */
[----:B------:R-:W-:Y:S04]  /*67a0*/  UIMAD UR4, UR12, UR45, UR4 ;  /* 0x0000002d0c0472a4 */ /* 0x000fe8000f8e0204 */
[----:B------:R-:W-:Y:S11]  /*67b0*/  UISETP.GT.U32.AND UP0, UPT, UR26, UR4, UPT ;  /* 0x000000041a00728c */ /* 0x000ff6000bf04070 */
[----:B------:R-:W-:Y:S02]  /*67c0*/  @!UP0 UIADD3 UR4, UPT, UPT, UR4, -UR26, URZ ;  /* 0x8000001a04048290 */ /* 0x000fe4000fffe0ff */
[----:B------:R-:W-:Y:S02]  /*67d0*/  @!UP0 UIADD3 UR12, UPT, UPT, UR12, 0x1, URZ ;  /* 0x000000010c0c8890 */ /* 0x000fe4000fffe0ff */
[----:B------:R-:W-:Y:S02]  /*67e0*/  UISETP.GE.U32.AND UP0, UPT, UR4, UR26, UPT ;  /* 0x0000001a0400728c */ /* 0x000fe4000bf06070 */
[----:B------:R-:W-:Y:S09]  /*67f0*/  ULOP3.LUT UR4, UR23, UR27, URZ, 0x3c, !UPT ;  /* 0x0000001b17047292 */ /* 0x000ff2000f8e3cff */
[----:B------:R-:W-:Y:S02]  /*6800*/  @UP0 UIADD3 UR12, UPT, UPT, UR12, 0x1, URZ ;  /* 0x000000010c0c0890 */ /* 0x000fe4000fffe0ff */
[----:B------:R-:W-:Y:S11]  /*6810*/  UISETP.GE.AND UP0, UPT, UR4, URZ, UPT ;  /* 0x000000ff0400728c */ /* 0x000ff6000bf06270 */
[----:B------:R-:W-:Y:S02]  /*6820*/  @!UP0 UIADD3 UR12, UPT, UPT, -UR12, URZ, URZ ;  /* 0x000000ff0c0c8290 */ /* 0x000fe4000fffe1ff */
[----:B------:R-:W-:Y:S06]  /*6830*/  @!UP6 ULOP3.LUT UR12, URZ, UR27, URZ, 0x33, !UPT ;  /* 0x0000001bff0ce292 */ /* 0x000fec000f8e33ff */
[----:B------:R-:W-:Y:S05]  /*6840*/  IMAD.U32 R0, RZ, RZ, UR12 ;  /* 0x0000000cff007e24 */ /* 0x000fea000f8e00ff */
[----:B------:R-:W-:Y:S04]  /*6850*/  IABS R0, R0 ;  /* 0x0000000000007213 */ /* 0x000fe80000000000 */
[----:B------:R-:W-:Y:S01]  /*6860*/  R2UR UR4, R0 ;  /* 0x00000000000472ca */ /* 0x000fe200000e0000 */
[----:B------:R-:W-:Y:S05]  /*6870*/  IMAD.U32 R0, RZ, RZ, UR29 ;  /* 0x0000001dff007e24 */ /* 0x000fea000f8e00ff */
[----:B------:R-:W-:Y:S04]  /*6880*/  IABS R9, R0 ;  /* 0x0000000000097213 */ /* 0x000fe80000000000 */
[----:B------:R-:W2:Y:S03]  /*6890*/  I2F.RP R16, R9 ;  /* 0x0000000900107306 */ /* 0x000ea60000209400 */
[----:B------:R-:W-:Y:S07]  /*68a0*/  UIMAD.WIDE.U32 UR6, UR40, UR4, URZ ;  /* 0x00000004280672a5 */ /* 0x000fee000f8e00ff */
[----:B------:R-:W-:Y:S02]  /*68b0*/  UMOV UR13, UR7 ;  /* 0x00000007000d7c82 */ /* 0x000fe40008000000 */
[----:B------:R-:W-:Y:S01]  /*68c0*/  UIADD3 UR5, UPT, UPT, -UR13, URZ, URZ ;  /* 0x000000ff0d057290 */ /* 0x000fe2000fffe1ff */
[----:B--2---:R-:W2:Y:S03]  /*68d0*/  MUFU.RCP R0, R16 ;  /* 0x0000001000007308 */ /* 0x004ea60000001000 */
[----:B------:R-:W-:Y:S04]  /*68e0*/  UIMAD UR4, UR25, UR5, UR4 ;  /* 0x00000005190472a4 */ /* 0x000fe8000f8e0204 */
[----:B------:R-:W-:Y:S11]  /*68f0*/  UISETP.GT.U32.AND UP0, UPT, UR25, UR4, UPT ;  /* 0x000000041900728c */ /* 0x000ff6000bf04070 */
[----:B------:R-:W-:Y:S01]  /*6900*/  @!UP0 UIADD3 UR4, UPT, UPT, UR4, -UR25, URZ ;  /* 0x8000001904048290 */ /* 0x000fe2000fffe0ff */
[----:B--2---:R-:W-:Y:S01]  /*6910*/  VIADD R11, R0, 0xffffffe ;  /* 0x0ffffffe000b7836 */ /* 0x004fe20000000000 */
[----:B------:R-:W-:Y:S02]  /*6920*/  @!UP0 UIADD3 UR13, UPT, UPT, UR13, 0x1, URZ ;  /* 0x000000010d0d8890 */ /* 0x000fe4000fffe0ff */
[----:B------:R-:W-:Y:S01]  /*6930*/  UISETP.GE.U32.AND UP0, UPT, UR4, UR25, UPT ;  /* 0x000000190400728c */ /* 0x000fe2000bf06070 */
[----:B------:R-:W1:Y:S01]  /*6940*/  F2I.FTZ.U32.TRUNC.NTZ R13, R11 ;  /* 0x0000000b000d7305 */ /* 0x000e62000021f000 */
[----:B------:R-:W-:Y:S09]  /*6950*/  ULOP3.LUT UR4, UR12, UR49, URZ, 0x3c, !UPT ;  /* 0x000000310c047292 */ /* 0x000ff2000f8e3cff */
[----:B------:R-:W-:Y:S02]  /*6960*/  @UP0 UIADD3 UR13, UPT, UPT, UR13, 0x1, URZ ;  /* 0x000000010d0d0890 */ /* 0x000fe4000fffe0ff */
[----:B------:R-:W-:Y:S01]  /*6970*/  UISETP.GE.AND UP0, UPT, UR4, URZ, UPT ;  /* 0x000000ff0400728c */ /* 0x000fe2000bf06270 */
[----:B-1----:R-:W-:Y:S05]  /*6980*/  IADD3 R12, PT, PT, RZ, -R13, RZ ;  /* 0x8000000dff0c7210 */ /* 0x002fea0007ffe0ff */
[----:B------:R-:W-:Y:S02]  /*6990*/  IMAD R3, R12, R9, RZ ;  /* 0x000000090c037224 */ /* 0x000fe400078e02ff */
[----:B------:R-:W-:Y:S03]  /*69a0*/  IMAD.MOV.U32 R12, RZ, RZ, RZ ;  /* 0x000000ffff0c7224 */ /* 0x000fe600078e00ff */
[----:B------:R-:W-:Y:S02]  /*69b0*/  @!UP0 UIADD3 UR13, UPT, UPT, -UR13, URZ, URZ ;  /* 0x000000ff0d0d8290 */ /* 0x000fe4000fffe1ff */
[----:B------:R-:W-:Y:S01]  /*69c0*/  @!UP4 ULOP3.LUT UR13, URZ, UR49, URZ, 0x33, !UPT ;  /* 0x00000031ff0dc292 */ /* 0x000fe2000f8e33ff */
[----:B------:R-:W-:Y:S01]  /*69d0*/  IMAD.HI.U32 R13, R13, R3, R12 ;  /* 0x000000030d0d7227 */ /* 0x000fe200078e000c */
[----:B------:R-:W-:Y:S02]  /*69e0*/  UISETP.NE.AND UP4, UPT, UR29, URZ, UPT ;  /* 0x000000ff1d00728c */ /* 0x000fe4000bf85270 */
[----:B------:R-:W-:Y:S02]  /*69f0*/  ULOP3.LUT UR4, UR13, UR29, URZ, 0x3c, !UPT ;  /* 0x0000001d0d047292 */ /* 0x000fe4000f8e3cff */
[----:B------:R-:W-:Y:S02]  /*6a00*/  IMAD.U32 R0, RZ, RZ, UR13 ;  /* 0x0000000dff007e24 */ /* 0x000fe4000f8e00ff */
[----:B------:R-:W-:Y:S02]  /*6a10*/  UISETP.GE.AND UP0, UPT, UR4, URZ, UPT ;  /* 0x000000ff0400728c */ /* 0x000fe4000bf06270 */
[----:B------:R-:W-:Y:S01]  /*6a20*/  UIADD3 UR4, UPT, UPT, -UR12, URZ, URZ ;  /* 0x000000ff0c047290 */ /* 0x000fe2000fffe1ff */
[----:B------:R-:W-:Y:S03]  /*6a30*/  IABS R0, R0 ;  /* 0x0000000000007213 */ /* 0x000fe60000000000 */
[----:B------:R-:W-:Y:S02]  /*6a40*/  UIMAD UR4, UR27, UR4, UR23 ;  /* 0x000000041b0472a4 */ /* 0x000fe4000f8e0217 */
[----:B------:R-:W-:Y:S02]  /*6a50*/  IMAD.HI.U32 R13, R13, R0, RZ ;  /* 0x000000000d0d7227 */ /* 0x000fe400078e00ff */
[----:B------:R-:W-:Y:S02]  /*6a60*/  USHF.L.U32 UR7, UR4, 0x7, URZ ;  /* 0x0000000704077899 */ /* 0x000fe400080006ff */
[----:B------:R-:W-:Y:S01]  /*6a70*/  UIADD3 UR4, UPT, UPT, -UR13, URZ, URZ ;  /* 0x000000ff0d047290 */ /* 0x000fe2000fffe1ff */
[----:B------:R-:W-:Y:S03]  /*6a80*/  IADD3 R3, PT, PT, -R13, RZ, RZ ;  /* 0x000000ff0d037210 */ /* 0x000fe60007ffe1ff */
[----:B------:R-:W-:Y:S02]  /*6a90*/  UIMAD UR12, UR49, UR4, UR12 ;  /* 0x00000004310c72a4 */ /* 0x000fe4000f8e020c */
[C---:B------:R-:W-:Y:S05]  /*6aa0*/  IMAD R0, R9.reuse, R3, R0 ;  /* 0x0000000309007224 */ /* 0x040fea00078e0200 */
[----:B------:R-:W-:Y:S11]  /*6ab0*/  ISETP.GT.U32.AND P1, PT, R9, R0, PT ;  /* 0x000000000900720c */ /* 0x000ff60003f24070 */
[----:B------:R-:W-:Y:S02]  /*6ac0*/  @!UPT UIADD3 URZ, UPT, UPT, URZ, URZ, URZ ;  /* 0x000000fffffff290 */ /* 0x000fe4000fffe0ff */
[----:B------:R-:W-:Y:S02]  /*6ad0*/  @!P1 IMAD.IADD R0, R0, 0x1, -R9 ;  /* 0x0000000100009824 */ /* 0x000fe400078e0a09 */
[----:B------:R-:W-:Y:S01]  /*6ae0*/  @!P1 VIADD R13, R13, 0x1 ;  /* 0x000000010d0d9836 */ /* 0x000fe20000000000 */
[----:B------:R-:W-:Y:S02]  /*6af0*/  ISETP.NE.U32.AND P1, PT, RZ, UR30, PT ;  /* 0x0000001eff007c0c */ /* 0x000fe4000bf25070 */
[----:B------:R-:W-:Y:S02]  /*6b00*/  ISETP.GE.U32.AND P2, PT, R0, R9, PT ;  /* 0x000000090000720c */ /* 0x000fe40003f46070 */
[----:B------:R-:W-:Y:S02]  /*6b10*/  ISETP.NE.AND.EX P1, PT, RZ, UR31, PT, P1 ;  /* 0x0000001fff007c0c */ /* 0x000fe4000bf25310 */
[----:B------:R-:W-:Y:S09]  /*6b20*/  SHF.L.U32 R9, R10, 0x1f, RZ ;  /* 0x0000001f0a097819 */ /* 0x000ff200000006ff */
[----:B------:R-:W-:Y:S04]  /*6b30*/  @P2 IADD3 R13, PT, PT, R13, 0x1, RZ ;  /* 0x000000010d0d2810 */ /* 0x000fe80007ffe0ff */
[----:B------:R-:W-:Y:S11]  /*6b40*/  R2UR UR14, R13 ;  /* 0x000000000d0e72ca */ /* 0x000ff600000e0000 */
[----:B------:R-:W-:Y:S02]  /*6b50*/  @!UPT UIADD3 URZ, UPT, UPT, URZ, URZ, URZ ;  /* 0x000000fffffff290 */ /* 0x000fe4000fffe0ff */
[----:B------:R-:W-:Y:S02]  /*6b60*/  @!UP0 UIADD3 UR14, UPT, UPT, -UR14, URZ, URZ ;  /* 0x000000ff0e0e8290 */ /* 0x000fe4000fffe1ff */
[----:B------:R-:W-:Y:S04]  /*6b70*/  @!UP4 ULOP3.LUT UR14, URZ, UR29, URZ, 0x33, !UPT ;  /* 0x0000001dff0ec292 */ /* 0x000fe8000f8e33ff */
[----:B------:R-:W-:Y:S04]  /*6b80*/  UIADD3 UR5, UPT, UPT, -UR14, URZ, URZ ;  /* 0x000000ff0e057290 */ /* 0x000fe8000fffe1ff */
[----:B------:R-:W-:Y:S01]  /*6b90*/  UIMAD UR13, UR29, UR5, UR13 ;  /* 0x000000051d0d72a4 */ /* 0x000fe2000f8e020d */
[----:B------:R-:W-:Y:S11]  /*6ba0*/  BRA.U !UP5, `(.L_x_112) ;  /* 0x000000010d387547 */ /* 0x000ff6000b800000 */
[----:B------:R-:W-:Y:S01]  /*6bb0*/  UISETP.NE.AND UP1, UPT, UR48, URZ, UPT ;  /* 0x000000ff3000728c */ /* 0x000fe2000bf25270 */
[----:B------:R-:W-:Y:S01]  /*6bc0*/  HFMA2 R0, -RZ, RZ, 0, 5.9604644775390625e-08 ;  /* 0x00000001ff007431 */ /* 0x000fe200000001ff */
[----:B------:R-:W1:Y:S01]  /*6bd0*/  LDCU.64 UR8, c[0x0][0x358] ;  /* 0x00006b00ff0877ac */ /* 0x000e620008000a00 */
[----:B------:R-:W-:Y:S03]  /*6be0*/  IMAD.MOV.U32 R167, RZ, RZ, 0x1 ;  /* 0x00000001ffa77424 */ /* 0x000fe600078e00ff */
[----:B------:R-:W-:Y:S05]  /*6bf0*/  PLOP3.LUT P2, PT, PT, PT, UP1, 0x80, 0x8 ;  /* 0x000000000008781c */ /* 0x000fea0003f4f018 */
[----:B------:R-:W2:Y:S01]  /*6c00*/  @UP1 LDCU.64 UR4, c[0x0][0x988] ;  /* 0x00013100ff0417ac */ /* 0x000ea20008000a00 */
[----:B------:R-:W-:Y:S07]  /*6c10*/  @UP1 UIMAD UR6, UR52, UR30, URZ ;  /* 0x0000001e340612a4 */ /* 0x000fee000f8e02ff */
[----:B------:R-:W-:Y:S01]  /*6c20*/  @!P2 PRMT R167, R0, 0x7610, R167 ;  /* 0x0000761000a7a816 */ /* 0x000fe200000000a7 */
[----:B--2---:R-:W-:Y:S06]  /*6c30*/  @UP1 UIMAD.WIDE UR4, UR6, 0x4, UR4 ;  /* 0x00000004060418a5 */ /* 0x004fec000f8e0204 */
[----:B------:R-:W-:Y:S01]  /*6c40*/  IMAD.U32 R12, RZ, RZ, UR4 ;  /* 0x00000004ff0c7e24 */ /* 0x000fe2000f8e00ff */
[----:B------:R-:W-:Y:S04]  /*6c50*/  MOV R13, UR5 ;  /* 0x00000005000d7c02 */ /* 0x000fe80008000f00 */
[----:B------:R-:W2:Y:S01]  /*6c60*/  @!UP1 LDCU UR4, c[0x0][0x980] ;  /* 0x00013000ff0497ac */ /* 0x000ea20008000800 */
[----:B-1---5:R1:W5:Y:S02]  /*6c70*/  @P2 LDG.E R73, desc[UR8][R12.64] ;  /* 0x000000080c492981 */ /* 0x022364000c1e1900 */
[----:B-12---:R-:W-:Y:S07]  /*6c80*/  @!P2 IMAD.U32 R73, RZ, RZ, UR4 ;  /* 0x00000004ff49ae24 */ /* 0x006fee000f8e00ff */
.L_x_112:
[----:B-----5:R-:W-:Y:S01]  /*6c90*/  @!P1 FSETP.EQ.AND P3, PT, R73, RZ, PT ;  /* 0x000000ff4900920b */ /* 0x020fe20003f62000 */
[----:B------:R-:W-:Y:S01]  /*6ca0*/  @!UPT UIADD3 URZ, UPT, UPT, URZ, URZ, URZ ;  /* 0x000000fffffff290 */ /* 0x000fe2000fffe0ff */
[----:B------:R-:W-:Y:S11]  /*6cb0*/  @!P1 BRA `(.L_x_113) ;  /* 0x0000000000149947 */ /* 0x000ff60003800000 */
[----:B------:R-:W-:Y:S02]  /*6cc0*/  LOP3.LUT P1, RZ, R167, 0xff, RZ, 0xc0, !PT ;  /* 0x000000ffa7ff7812 */ /* 0x000fe4000782c0ff */
[----:B------:R-:W-:Y:S04]  /*6cd0*/  PLOP3.LUT P3, PT, PT, PT, UP1, 0x80, 0x8 ;  /* 0x000000000008781c */ /* 0x000fe80003f6f018 */
[----:B------:R-:W-:Y:S07]  /*6ce0*/  PLOP3.LUT P3, PT, P3, PT, PT, 0x8, 0x80 ;  /* 0x000000000080781c */ /* 0x000fee0001f6e170 */
[----:B------:R-:W-:Y:S11]  /*6cf0*/  @P1 FSETP.EQ.AND P3, PT, R73, RZ, PT ;  /* 0x000000ff4900120b */ /* 0x000ff60003f62000 */
[----:B------:R-:W-:Y:S02]  /*6d00*/  @!UPT UIADD3 URZ, UPT, UPT, URZ, URZ, URZ ;  /* 0x000000fffffff290 */ /* 0x000fe4000fffe0ff */
.L_x_113:
[----:B------:R-:W1:Y:S01]  /*6d10*/  SYNCS.PHASECHK.TRANS64.TRYWAIT P1, [UR22+0x210], R9 ;  /* 0x00021009ff0075a7 */ /* 0x000e620008021116 */
[----:B------:R-:W-:Y:S04]  /*6d20*/  ELECT P2, URZ, PT ;  /* 0x0000000000ff782f */ /* 0x000fe80003840000 */
[----:B------:R-:W-:Y:S01]  /*6d30*/  PLOP3.LUT P2, PT, P3, P2, PT, 0xf2, 0x2f ;  /* 0x00000000002f781c */ /* 0x000fe20001f45e72 */
[----:B------:R-:W-:Y:S01]  /*6d40*/  @!UPT UIADD3 URZ, UPT, UPT, URZ, URZ, URZ ;  /* 0x000000fffffff290 */ /* 0x000fe2000fffe0ff */
[----:B-1----:R-:W-:Y:S11]  /*6d50*/  @!P1 BRA `(.L_x_114) ;  /* 0x0000005800309947 */ /* 0x002ff60003800000 */
.L_x_231:
[----:B------:R-:W-:Y:S01]  /*6d60*/  @!P2 IADD3 R3, P1, PT, R14, 0x680, RZ ;  /* 0x000006800e03a810 */ /* 0x000fe20007f3e0ff */
[----:B------:R-:W-:Y:S01]  /*6d70*/  VOTEU.ALL UP0, P2 ;  /* 0x0000000000ff7886 */ /* 0x000fe20001000000 */
[----:B------:R-:W-:Y:S01]  /*6d80*/  UMOV UR20, 0x0 ;  /* 0x0000000000147882 */ /* 0x000fe20000000000 */
[----:B------:R-:W-:Y:S01]  /*6d90*/  UMOV UR21, 0x10000000 ;  /* 0x1000000000157882 */ /* 0x000fe20000000000 */
[----:B------:R-:W-:Y:S01]  /*6da0*/  @!P2 R2UR UR5, R3 ;  /* 0x000000000305a2ca */ /* 0x000fe200000e0000 */
[----:B-1----:R-:W-:Y:S01]  /*6db0*/  @!P2 IMAD.X R0, RZ, RZ, R15, P1 ;  /* 0x000000ffff00a224 */ /* 0x002fe200008e060f */
[----:B------:R-:W-:Y:S01]  /*6dc0*/  @!UP0 UIADD3 UR8, UPT, UPT, UR22, 0x400, URZ ;  /* 0x0000040016088890 */ /* 0x000fe2000fffe0ff */
[----:B------:R-:W-:Y:S01]  /*6dd0*/  @P0 SHF.R.U32.HI R4, RZ, 0x10, R5 ;  /* 0x00000010ff040819 */ /* 0x000fe20000011605 */
[----:B------:R-:W-:Y:S02]  /*6de0*/  VOTEU.ALL UP0, P2 ;  /* 0x0000000000ff7886 */ /* 0x000fe40001000000 */
[----:B------:R-:W-:Y:S01]  /*6df0*/  @!P2 R2UR UR4, R0 ;  /* 0x000000000004a2ca */ /* 0x000fe200000e0000 */
[----:B------:R-:W-:Y:S01]  /*6e00*/  @!P2 IMAD.MOV.U32 R0, RZ, RZ, 0x2000 ;  /* 0x00002000ff00a424 */ /* 0x000fe200078e00ff */
[----:B------:R-:W-:Y:S01]  /*6e10*/  @P0 R2UR UR52, R4 ;  /* 0x00000000043402ca */ /* 0x000fe200000e0000 */
[----:B------:R-:W-:Y:S01]  /*6e20*/  @!UP0 UMOV UR9, UR36 ;  /* 0x0000002400098c82 */ /* 0x000fe20008000000 */
[----:B------:R-:W-:Y:S03]  /*6e30*/  @!UP0 UMOV UR10, UR7 ;  /* 0x00000007000a8c82 */ /* 0x000fe60008000000 */
[----:B------:R-:W-:Y:S06]  /*6e40*/  IMAD.U32 R12, RZ, RZ, UR5 ;  /* 0x00000005ff0c7e24 */ /* 0x000fec000f8e00ff */
[----:B------:R-:W-:Y:S01]  /*6e50*/  IMAD.U32 R13, RZ, RZ, UR4 ;  /* 0x00000004ff0d7e24 */ /* 0x000fe2000f8e00ff */
[----:B------:R-:W-:Y:S04]  /*6e60*/  @!P2 R2UR UR4, R12 ;  /* 0x000000000c04a2ca */ /* 0x000fe800000e0000 */
[----:B------:R-:W-:Y:S11]  /*6e70*/  @!P2 R2UR UR5, R13 ;  /* 0x000000000d05a2ca */ /* 0x000ff600000e0000 */
[----:B------:R-:W-:Y:S02]  /*6e80*/  @!UPT UIADD3 URZ, UPT, UPT, URZ, URZ, URZ ;  /* 0x000000fffffff290 */ /* 0x000fe4000fffe0ff */
[----:B------:R1:W-:Y:S01]  /*6e90*/  @!UP0 UTMALDG.5D [UR8], [UR4], desc[UR20] ;  /* 0x00001408040085b4 */ /* 0x0003e20008021000 */
[----:B------:R1:W-:Y:S01]  /*6ea0*/  @!P2 SYNCS.ARRIVE.TRANS64.RED.A0TR RZ, [UR22+0x200], R0 ;  /* 0x00020000ffffa9a7 */ /* 0x0003e20008300416 */
[----:B------:R-:W-:Y:S01]  /*6eb0*/  SYNCS.ARRIVE.TRANS64.RED.A1T0 RZ, [UR47], RZ ;  /* 0x000000ffffff79a7 */ /* 0x000fe2000810042f */
[----:B------:R-:W2:Y:S02]  /*6ec0*/  SYNCS.PHASECHK.TRANS64.TRYWAIT P1, [UR22+0x218], R9 ;  /* 0x00021809ff0075a7 */ /* 0x000ea40008021116 */
[----:B-12---:R-:W-:Y:S05]  /*6ed0*/  @!P1 BRA `(.L_x_115) ;  /* 0x0000005400e89947 */ /* 0x006fea0003800000 */
.L_x_233:
[----:B------:R-:W-:Y:S01]  /*6ee0*/  @!P2 IADD3 R3, P0, PT, R14, 0x680, RZ ;  /* 0x000006800e03a810 */ /* 0x000fe20007f1e0ff */
[----:B------:R-:W-:Y:S01]  /*6ef0*/  VOTEU.ALL UP0, P2 ;  /* 0x0000000000ff7886 */ /* 0x000fe20001000000 */
[----:B------:R-:W-:Y:S01]  /*6f00*/  UMOV UR6, 0x0 ;  /* 0x0000000000067882 */ /* 0x000fe20000000000 */
[----:B------:R-:W-:Y:S01]  /*6f10*/  R2UR UR21, R171 ;  /* 0x00000000ab1572ca */ /* 0x000fe200000e0000 */
[----:B------:R-:W-:Y:S01]  /*6f20*/  UPLOP3.LUT UP4, UPT, UPT, UPT, UPT, 0x80, 0x8 ;  /* 0x000000000008789c */ /* 0x000fe20003f8f070 */
[----:B-1----:R-:W-:Y:S01]  /*6f30*/  @!P2 IMAD.X R0, RZ, RZ, R15, P0 ;  /* 0x000000ffff00a224 */ /* 0x002fe200000e060f */
[----:B------:R-:W-:Y:S01]  /*6f40*/  @!P2 R2UR UR5, R3 ;  /* 0x000000000305a2ca */ /* 0x000fe200000e0000 */
[----:B------:R-:W-:Y:S01]  /*6f50*/  @!UP0 UIADD3 UR8, UPT, UPT, UR22, 0x2400, URZ ;  /* 0x0000240016088890 */ /* 0x000fe2000fffe0ff */
[----:B------:R-:W-:Y:S01]  /*6f60*/  R2UR UR20, R172 ;  /* 0x00000000ac1472ca */ /* 0x000fe200000e0000 */
[----:B------:R-:W-:Y:S01]  /*6f70*/  @!UP0 UIADD3 UR9, UPT, UPT, UR22, 0x208, URZ ;  /* 0x0000020816098890 */ /* 0x000fe2000fffe0ff */
[----:B------:R-:W-:Y:S01]  /*6f80*/  @!P2 R2UR UR4, R0 ;  /* 0x000000000004a2ca */ /* 0x000fe200000e0000 */
[----:B------:R-:W-:Y:S01]  /*6f90*/  @!UP0 UIADD3 UR10, UPT, UPT, UR7, 0x40, URZ ;  /* 0x00000040070a8890 */ /* 0x000fe2000fffe0ff */
[----:B------:R-:W-:Y:S01]  /*6fa0*/  LOP3.LUT R10, R10, 0x1, RZ, 0x3c, !PT ;  /* 0x000000010a0a7812 */ /* 0x000fe200078e3cff */
[----:B------:R-:W-:Y:S01]  /*6fb0*/  VOTEU.ALL UP0, P2 ;  /* 0x0000000000ff7886 */ /* 0x000fe20001000000 */
[----:B------:R-:W-:Y:S01]  /*6fc0*/  UMOV UR7, 0x10000000 ;  /* 0x1000000000077882 */ /* 0x000fe20000000000 */
[----:B------:R-:W-:Y:S01]  /*6fd0*/  LOP3.LUT R8, R8, 0x1, RZ, 0x3c, !PT ;  /* 0x0000000108087812 */ /* 0x000fe200078e3cff */
[----:B------:R-:W-:Y:S03]  /*6fe0*/  UIADD3 UR23, UPT, UPT, UR15, UR21, URZ ;  /* 0x000000150f177290 */ /* 0x000fe6000fffe0ff */
[----:B------:R-:W-:Y:S02]  /*6ff0*/  IMAD.U32 R4, RZ, RZ, UR5 ;  /* 0x00000005ff047e24 */ /* 0x000fe4000f8e00ff */
[----:B------:R-:W-:Y:S02]  /*7000*/  UIADD3 UR28, UPT, UPT, UR16, UR20, URZ ;  /* 0x00000014101c7290 */ /* 0x000fe4000fffe0ff */
[----:B------:R-:W-:Y:S01]  /*7010*/  IMAD.U32 R5, RZ, RZ, UR4 ;  /* 0x00000004ff057e24 */ /* 0x000fe2000f8e00ff */
[----:B------:R-:W-:Y:S04]  /*7020*/  @!P2 R2UR UR4, R4 ;  /* 0x000000000404a2ca */ /* 0x000fe800000e0000 */
[----:B------:R-:W-:Y:S11]  /*7030*/  @!P2 R2UR UR5, R5 ;  /* 0x000000000505a2ca */ /* 0x000ff600000e0000 */
[----:B------:R-:W-:Y:S02]  /*7040*/  @!UPT UIADD3 URZ, UPT, UPT, URZ, URZ, URZ ;  /* 0x000000fffffff290 */ /* 0x000fe4000fffe0ff */
[----:B------:R1:W-:Y:S01]  /*7050*/  @!UP0 UTMALDG.5D [UR8], [UR4], desc[UR6] ;  /* 0x00000608040085b4 */ /* 0x0003e20008021000 */
[----:B------:R1:W-:Y:S01]  /*7060*/  @!P2 SYNCS.ARRIVE.TRANS64.RED.A0TR RZ, [UR22+0x208], R2 ;  /* 0x00020802ffffa9a7 */ /* 0x0003e20008300416 */
[----:B------:R-:W-:Y:S01]  /*7070*/  SYNCS.ARRIVE.TRANS64.RED.A1T0 RZ, [UR46], RZ ;  /* 0x000000ffffff79a7 */ /* 0x000fe2000810042e */
[----:B------:R-:W-:Y:S05]  /*7080*/  BRA.U UP2, `(.L_x_116) ;  /* 0xfffffff1022c7547 */ /* 0x000fea000b83ffff */
[----:B------:R-:W-:-:S04]  /*7090*/  SHF.L.U32 R3, R10, 0x1f, RZ ;  /* 0x0000001f0a037819 */ /* 0x000fc800000006ff */
[----:B------:R-:W2:Y:S02]  /*70a0*/  SYNCS.PHASECHK.TRANS64.TRYWAIT P0, [UR22+0x210], R3 ;  /* 0x00021003ff0075a7 */ /* 0x000ea40008001116 */
[----:B--2---:R-:W-:Y:S05]  /*70b0*/  @!P0 BRA `(.L_x_117) ;  /* 0x0000005400888947 */ /* 0x004fea0003800000 */
.L_x_235:
[----:B--2---:R-:W-:-:S07]  /*70c0*/  MOV R0, UR22 ;  /* 0x0000001600007c02 */ /* 0x004fce0008000f00 */
.L_x_118:
[----:B--2---:R-:W-:-:S04]  /*70d0*/  SHF.L.U32 R3, R10, 0x1f, RZ ;  /* 0x0000001f0a037819 */ /* 0x004fc800000006ff */
[----:B------:R2:W3:Y:S03]  /*70e0*/  SYNCS.PHASECHK.TRANS64.TRYWAIT P0, [R0+URZ+0x218], R3 ;  /* 0x00021803000075a7 */ /* 0x0004e600080011ff */
[----:B---3--:R-:W-:Y:S05]  /*70f0*/  @!P0 NANOSLEEP.SYNCS 0x989680 ;  /* 0x009896800000895d */ /* 0x008fea0003900000 */
[----:B------:R-:W3:Y:S02]  /*7100*/  @!P0 SYNCS.PHASECHK.TRANS64 P0, [R0+URZ+0x218], R3 ;  /* 0x00021803000085a7 */ /* 0x000ee400080010ff */
[----:B-1-3--:R-:W-:Y:S05]  /*7110*/  @P0 EXIT ;  /* 0x000000000000094d */ /* 0x00afea0003800000 */
[----:B------:R-:W-:Y:S05]  /*7120*/  BRA `(.L_x_118) ;  /* 0xfffffffc00e87947 */ /* 0x000fea000383ffff */
.L_x_107:
[----:B------:R-:W-:-:S06]  /*7130*/  UISETP.GE.AND UP0, UPT, UR18, 0x4, UPT ;  /* 0x000000041200788c */ /* 0x000fcc000bf06270 */
[----:B------:R-:W-:-:S13]  /*7140*/  PLOP3.LUT P0, PT, PT, PT, UP0, 0x80, 0x8 ;  /* 0x000000000008781c */ /* 0x000fda0003f0f008 */
[----:B-1----:R-:W-:Y:S05]  /*7150*/  @!P0 EXIT ;  /* 0x000000000000894d */ /* 0x002fea0003800000 */
[----:B------:R-:W-:Y:S01]  /*7160*/  BAR.SYNC.DEFER_BLOCKING 0x6, 0xa0 ;  /* 0x0182800000007b1d */ /* 0x000fe20000010000 */
[C---:B------:R-:W-:Y:S01]  /*7170*/  IMAD.SHL.U32 R4, R164.reuse, 0x40, RZ ;  /* 0x00000040a4047824 */ /* 0x040fe200078e00ff */
[----:B------:R-:W-:Y:S01]  /*7180*/  USHF.R.S32.HI UR53, URZ, 0x1f, UR5 ;  /* 0x0000001fff357899 */ /* 0x000fe20008011405 */
[C---:B------:R-:W-:Y:S01]  /*7190*/  IMAD.SHL.U32 R163, R164.reuse, 0x8, RZ ;  /* 0x00000008a4a37824 */ /* 0x040fe200078e00ff */
[C---:B------:R-:W-:Y:S01]  /*71a0*/  LOP3.LUT R166, R164.reuse, 0x60, RZ, 0xc0, !PT ;  /* 0x00000060a4a67812 */ /* 0x040fe200078ec0ff */
[----:B------:R-:W-:Y:S01]  /*71b0*/  IMAD.U32 R69, R164, 0x10000, RZ ;  /* 0x00010000a4457824 */ /* 0x000fe200078e00ff */
[----:B------:R-:W-:Y:S02]  /*71c0*/  UMOV UR50, 0x400 ;  /* 0x0000040000327882 */ /* 0x000fe40000000000 */
[----:B------:R-:W1:Y:S01]  /*71d0*/  LDC.64 R154, c[0x0][0x9b0] ;  /* 0x00026c00ff9a7b82 */ /* 0x000e620000000a00 */
[----:B------:R-:W-:Y:S01]  /*71e0*/  ULEA UR50, UR24, UR50, 0x18 ;  /* 0x0000003218327291 */ /* 0x000fe2000f8ec0ff */
[----:B------:R-:W-:Y:S01]  /*71f0*/  LOP3.LUT R6, R4, 0x180, RZ, 0xc0, !PT ;  /* 0x0000018004067812 */ /* 0x000fe200078ec0ff */
[----:B------:R-:W2:Y:S01]  /*7200*/  LDCU.64 UR6, c[0x0][0x990] ;  /* 0x00013200ff0677ac */ /* 0x000ea20008000a00 */
[----:B------:R-:W-:Y:S01]  /*7210*/  LOP3.LUT R165, R164, 0x2, RZ, 0xc0, !PT ;  /* 0x00000002a4a57812 */ /* 0x000fe200078ec0ff */
[----:B------:R-:W-:Y:S01]  /*7220*/  IMAD.MOV.U32 R68, RZ, RZ, RZ ;  /* 0x000000ffff447224 */ /* 0x000fe200078e00ff */
[----:B------:R-:W-:Y:S01]  /*7230*/  LOP3.LUT R163, R6, 0x30, R163, 0xf8, !PT ;  /* 0x0000003006a37812 */ /* 0x000fe200078ef8a3 */
[----:B------:R-:W-:Y:S01]  /*7240*/  ULEA.HI UR53, UR53, UR5, URZ, 0x7 ;  /* 0x0000000535357291 */ /* 0x000fe2000f8f38ff */
[----:B------:R-:W3:Y:S01]  /*7250*/  LDC.64 R152, c[0x0][0x9a8] ;  /* 0x00026a00ff987b82 */ /* 0x000ee20000000a00 */
[----:B------:R-:W-:Y:S01]  /*7260*/  UIADD3 UR4, UPT, UPT, UR50, 0x4400, URZ ;  /* 0x0000440032047890 */ /* 0x000fe2000fffe0ff */
[----:B------:R-:W-:Y:S01]  /*7270*/  LOP3.LUT R163, R163, 0x1e40, R4, 0xf8, !PT ;  /* 0x00001e40a3a37812 */ /* 0x000fe200078ef804 */
[----:B------:R-:W-:Y:S01]  /*7280*/  UIADD3 UR5, UPT, UPT, UR50, 0x400, URZ ;  /* 0x0000040032057890 */ /* 0x000fe2000fffe0ff */
[----:B------:R-:W-:Y:S01]  /*7290*/  LOP3.LUT R164, R164, 0x4, RZ, 0xc0, !PT ;  /* 0x00000004a4a47812 */ /* 0x000fe200078ec0ff */
[----:B------:R-:W-:Y:S01]  /*72a0*/  IMAD.MOV.U32 R162, RZ, RZ, RZ ;  /* 0x000000ffffa27224 */ /* 0x000fe200078e00ff */
[----:B------:R-:W-:-:S02]  /*72b0*/  IADD3 R177, PT, PT, R163, UR50, RZ ;  /* 0x00000032a3b17c10 */ /* 0x000fc4000fffe0ff */
[----:B------:R-:W-:Y:S01]  /*72c0*/  CS2R R160, SRZ ;  /* 0x0000000000a07805 */ /* 0x000fe2000001ff00 */
[----:B------:R-:W-:Y:S01]  /*72d0*/  IMAD.MOV.U32 R135, RZ, RZ, RZ ;  /* 0x000000ffff877224 */ /* 0x000fe200078e00ff */
[----:B------:R-:W4:Y:S01]  /*72e0*/  LDS R2, [UR50+0x280] ;  /* 0x00028032ff027984 */ /* 0x000f220008000800 */
[----:B------:R-:W-:Y:S01]  /*72f0*/  LOP3.LUT R69, R69, 0x600000, RZ, 0xc0, !PT ;  /* 0x0060000045457812 */ /* 0x000fe200078ec0ff */
[----:B------:R-:W-:Y:S01]  /*7300*/  IMAD.MOV R175, RZ, RZ, -R165 ;  /* 0x000000ffffaf7224 */ /* 0x000fe200078e0aa5 */
[----:B------:R-:W-:Y:S01]  /*7310*/  IADD3 R176, PT, PT, -R164, 0x2, RZ ;  /* 0x00000002a4b07810 */ /* 0x000fe20007ffe1ff */
[----:B--2---:R-:W-:Y:S01]  /*7320*/  IMAD.U32 R170, RZ, RZ, UR6 ;  /* 0x00000006ffaa7e24 */ /* 0x004fe2000f8e00ff */
[----:B------:R-:W-:Y:S01]  /*7330*/  MOV R169, UR7 ;  /* 0x0000000700a97c02 */ /* 0x000fe20008000f00 */
[----:B------:R-:W-:Y:S01]  /*7340*/  IMAD.U32 R179, RZ, RZ, UR5 ;  /* 0x00000005ffb37e24 */ /* 0x000fe2000f8e00ff */
[----:B------:R-:W-:Y:S01]  /*7350*/  MOV R178, UR4 ;  /* 0x0000000400b27c02 */ /* 0x000fe20008000f00 */
[----:B------:R-:W-:Y:S01]  /*7360*/  IMAD.MOV R174, RZ, RZ, -R164 ;  /* 0x000000ffffae7224 */ /* 0x000fe200078e0aa4 */
[----:B------:R-:W2:Y:S01]  /*7370*/  LDCU UR62, c[0x0][0x370] ;  /* 0x00006e00ff3e77ac */ /* 0x000ea20008000800 */
[----:B------:R-:W-:Y:S01]  /*7380*/  VIADD R177, R177, 0x400 ;  /* 0x00000400b1b17836 */ /* 0x000fe20000000000 */
[----:B------:R-:W1:Y:S01]  /*7390*/  LDCU UR48, c[0x0][0xc0c] ;  /* 0x00018180ff3077ac */ /* 0x000e620008000800 */
[----:B------:R-:W1:Y:S01]  /*73a0*/  LDCU UR38, c[0x0][0xc30] ;  /* 0x00018600ff2677ac */ /* 0x000e620008000800 */
[----:B------:R-:W1:Y:S01]  /*73b0*/  LDCU.64 UR60, c[0x0][0x988] ;  /* 0x00013100ff3c77ac */ /* 0x000e620008000a00 */
[----:B------:R-:W1:Y:S01]  /*73c0*/  LDCU.64 UR46, c[0x0][0xc28] ;  /* 0x00018500ff2e77ac */ /* 0x000e620008000a00 */
[----:B------:R-:W1:Y:S01]  /*73d0*/  LDCU.128 UR56, c[0x0][0xc10] ;  /* 0x00018200ff3877ac */ /* 0x000e620008000c00 */
[----:B------:R-:W1:Y:S01]  /*73e0*/  LDCU UR55, c[0x0][0x374] ;  /* 0x00006e80ff3777ac */ /* 0x000e620008000800 */
[----:B------:R-:W-:Y:S01]  /*73f0*/  USHF.R.S32.HI UR53, URZ, 0x7, UR53 ;  /* 0x00000007ff357899 */ /* 0x000fe20008011435 */
[C---:B----4-:R-:W-:Y:S01]  /*7400*/  VIADD R3, R2.reuse, 0x80 ;  /* 0x0000008002037836 */ /* 0x050fe20000000000 */
[----:B------:R-:W-:-:S04]  /*7410*/  LOP3.LUT R2, R2, 0xffff, RZ, 0xc0, !PT ;  /* 0x0000ffff02027812 */ /* 0x000fc800078ec0ff */
[----:B------:R-:W-:-:S05]  /*7420*/  LOP3.LUT R3, R3, 0xffff, RZ, 0xc0, !PT ;  /* 0x0000ffff03037812 */ /* 0x000fca00078ec0ff */
[----:B-123--:R4:W-:Y:S02]  /*7430*/  STL.64 [R1], R2 ;  /* 0x0000000201007387 */ /* 0x00e9e40000100a00 */
.L_x_145:
[----:B----4-:R-:W-:Y:S04]  /*7440*/  SHF.L.U32 R3, R161, 0x1f, RZ ;  /* 0x0000001fa1037819 */ /* 0x010fe800000006ff */
[----:B-1----:R-:W1:Y:S02]  /*7450*/  SYNCS.PHASECHK.TRANS64.TRYWAIT P0, [UR50+0x230], R3 ;  /* 0x00023003ff0075a7 */ /* 0x002e640008001132 */
[----:B-1----:R-:W-:Y:S05]  /*7460*/  @!P0 BRA `(.L_x_119) ;  /* 0x0000005000b48947 */ /* 0x002fea0003800000 */
.L_x_237:
[----:B------:R-:W2:Y:S01]  /*7470*/  LDS.128 R4, [UR50+0x270] ;  /* 0x00027032ff047984 */ /* 0x000ea20008000c00 */
[----:B------:R-:W-:Y:S02]  /*7480*/  UIADD3 UR4, UPT, UPT, UR50, 0x238, URZ ;  /* 0x0000023832047890 */ /* 0x000fe4000fffe0ff */
[----:B------:R-:W-:Y:S02]  /*7490*/  UISETP.GE.AND UP0, UPT, UR39, 0x1, UPT ;  /* 0x000000012700788c */ /* 0x000fe4000bf06270 */
[----:B------:R-:W-:Y:S01]  /*74a0*/  UPRMT UR4, URZ, 0x654, UR4 ;  /* 0x00000654ff047896 */ /* 0x000fe20008000004 */
        /* <DEDUP_REMOVED lines=10> */
[----:B------:R-:W-:Y:S01]  /*7550*/  PLOP3.LUT P0, PT, PT, PT, UP1, 0x80, 0x8 ;  /* 0x000000000008781c */ /* 0x000fe20003f0f018 */
[----:B------:R-:W-:Y:S11]  /*7560*/  UP2UR UR54, UPR, URZ, 0x2 ;  /* 0x00000002ff367883 */ /* 0x000ff60008000000 */
[----:B------:R-:W-:Y:S01]  /*7570*/  @!UPT UIADD3 URZ, UPT, UPT, URZ, URZ, URZ ;  /* 0x000000fffffff290 */ /* 0x000fe2000fffe0ff */
[----:B------:R-:W-:Y:S02]  /*7580*/  @P0 MOV R2, R4 ;  /* 0x0000000400020202 */ /* 0x000fe40000000f00 */
[----:B-1----:R-:W-:Y:S02]  /*7590*/  @P0 LOP3.LUT R0, R5, 0xffff, RZ, 0xc0, !PT ;  /* 0x0000ffff05000812 */ /* 0x002fe400078ec0ff */
[----:B------:R-:W-:Y:S02]  /*75a0*/  @P0 R2UR UR6, R2 ;  /* 0x00000000020602ca */ /* 0x000fe400000e0000 */
[----:B------:R-:W-:Y:S01]  /*75b0*/  @P0 R2UR UR5, R0 ;  /* 0x00000000000502ca */ /* 0x000fe200000e0000 */
[----:B------:R-:W-:Y:S05]  /*75c0*/  IMAD.U32 R0, RZ, RZ, UR53 ;  /* 0x00000035ff007e24 */ /* 0x000fea000f8e00ff */
[----:B------:R-:W-:Y:S05]  /*75d0*/  IABS R2, R0 ;  /* 0x0000000000027213 */ /* 0x000fea0000000000 */
[----:B------:R-:W-:Y:S02]  /*75e0*/  @UP1 UMOV UR37, UR6 ;  /* 0x0000000600251c82 */ /* 0x000fe40008000000 */
[----:B------:R-:W-:Y:S01]  /*75f0*/  @UP1 UMOV UR36, UR5 ;  /* 0x0000000500241c82 */ /* 0x000fe20008000000 */
[----:B------:R-:W-:Y:S05]  /*7600*/  BRA.U !UP0, `(.L_x_120) ;  /* 0x0000000108cc7547 */ /* 0x000fea000b800000 */
[----:B------:R-:W1:Y:S01]  /*7610*/  LDCU UR9, c[0x0][0xc20] ;  /* 0x00018400ff0977ac */ /* 0x000e620008000800 */
[----:B------:R-:W-:Y:S02]  /*7620*/  UIMAD.WIDE.U32 UR4, UR55, UR59, URZ ;  /* 0x0000003b370472a5 */ /* 0x000fe4000f8e00ff */
[----:B------:R-:W-:Y:S02]  /*7630*/  UIMAD.WIDE.U32 UR6, UR62, UR56, URZ ;  /* 0x000000383e0672a5 */ /* 0x000fe4000f8e00ff */
[----:B------:R-:W-:Y:S02]  /*7640*/  UIMAD.WIDE.U32 UR10, UR36, UR59, URZ ;  /* 0x0000003b240a72a5 */ /* 0x000fe4000f8e00ff */
[----:B------:R-:W-:Y:S02]  /*7650*/  UISETP.NE.AND UP0, UPT, UR58, 0x1, UPT ;  /* 0x000000013a00788c */ /* 0x000fe4000bf05270 */
[----:B------:R-:W-:Y:S02]  /*7660*/  UISETP.NE.AND UP1, UPT, UR48, 0x1, UPT ;  /* 0x000000013000788c */ /* 0x000fe4000bf25270 */
[----:B------:R-:W-:Y:S02]  /*7670*/  UISETP.NE.AND UP2, UPT, UR39, 0x1, UPT ;  /* 0x000000012700788c */ /* 0x000fe4000bf45270 */
[----:B------:R-:W-:Y:S01]  /*7680*/  UIMAD.WIDE.U32 UR12, UR37, UR56, URZ ;  /* 0x00000038250c72a5 */ /* 0x000fe2000f8e00ff */
[----:B------:R-:W-:Y:S01]  /*7690*/  UMOV UR4, UR5 ;  /* 0x0000000500047c82 */ /* 0x000fe20008000000 */
[----:B------:R-:W-:Y:S01]  /*76a0*/  UMOV UR6, UR11 ;  /* 0x0000000b00067c82 */ /* 0x000fe20008000000 */
[----:B-1----:R-:W-:Y:S03]  /*76b0*/  USHF.R.U32.HI UR8, URZ, UR9, UR4 ;  /* 0x00000009ff087299 */ /* 0x002fe60008011604 */
[----:B------:R-:W-:Y:S02]  /*76c0*/  UMOV UR4, UR7 ;  /* 0x0000000700047c82 */ /* 0x000fe40008000000 */
[----:B------:R-:W-:Y:S02]  /*76d0*/  USHF.R.U32.HI UR5, URZ, UR57, UR4 ;  /* 0x00000039ff057299 */ /* 0x000fe40008011604 */
[----:B------:R-:W-:Y:S02]  /*76e0*/  USEL UR4, UR55, UR8, !UP0 ;  /* 0x0000000837047287 */ /* 0x000fe4000c000000 */
[----:B------:R-:W-:Y:S02]  /*76f0*/  USHF.R.U32.HI UR8, URZ, UR9, UR6 ;  /* 0x00000009ff087299 */ /* 0x000fe40008011606 */
[----:B------:R-:W-:Y:S02]  /*7700*/  UIMAD.WIDE.U32 UR6, UR4, UR46, URZ ;  /* 0x0000002e040672a5 */ /* 0x000fe4000f8e00ff */
[----:B------:R-:W-:Y:S02]  /*7710*/  USEL UR9, UR62, UR5, !UP1 ;  /* 0x000000053e097287 */ /* 0x000fe4000c800000 */
[----:B------:R-:W-:Y:S02]  /*7720*/  USEL UR8, UR36, UR8, !UP0 ;  /* 0x0000000824087287 */ /* 0x000fe4000c000000 */
[----:B------:R-:W-:Y:S01]  /*7730*/  UIMAD.WIDE.U32 UR10, UR9, UR46, URZ ;  /* 0x0000002e090a72a5 */ /* 0x000fe2000f8e00ff */
[----:B------:R-:W-:Y:S01]  /*7740*/  UMOV UR6, UR7 ;  /* 0x0000000700067c82 */ /* 0x000fe20008000000 */
[----:B------:R-:W-:Y:S01]  /*7750*/  UMOV UR5, UR13 ;  /* 0x0000000d00057c82 */ /* 0x000fe20008000000 */
[----:B------:R-:W-:Y:S02]  /*7760*/  @UP2 USHF.R.U32.HI UR4, URZ, UR47, UR6 ;  /* 0x0000002fff042299 */ /* 0x000fe40008011606 */
[----:B------:R-:W-:Y:S02]  /*7770*/  USHF.R.U32.HI UR5, URZ, UR57, UR5 ;  /* 0x00000039ff057299 */ /* 0x000fe40008011605 */
[----:B------:R-:W-:Y:S02]  /*7780*/  UIMAD UR4, UR39, UR4, URZ ;  /* 0x00000004270472a4 */ /* 0x000fe4000f8e02ff */
[----:B------:R-:W-:Y:S02]  /*7790*/  USEL UR5, UR37, UR5, !UP1 ;  /* 0x0000000525057287 */ /* 0x000fe4000c800000 */
[----:B------:R-:W-:Y:S01]  /*77a0*/  UISETP.GE.AND UP0, UPT, UR8, UR4, UPT ;  /* 0x000000040800728c */ /* 0x000fe2000bf06270 */
[----:B------:R-:W-:Y:S01]  /*77b0*/  UMOV UR6, UR11 ;  /* 0x0000000b00067c82 */ /* 0x000fe20008000000 */
[----:B------:R-:W-:Y:S02]  /*77c0*/  UIMAD.WIDE.U32 UR10, UR8, UR46, URZ ;  /* 0x0000002e080a72a5 */ /* 0x000fe4000f8e00ff */
[----:B------:R-:W-:Y:S04]  /*77d0*/  @UP2 USHF.R.U32.HI UR9, URZ, UR47, UR6 ;  /* 0x0000002fff092299 */ /* 0x000fe80008011606 */
[----:B------:R-:W-:Y:S01]  /*77e0*/  UIMAD UR6, UR39, UR9, URZ ;  /* 0x00000009270672a4 */ /* 0x000fe2000f8e02ff */
[----:B------:R-:W-:Y:S03]  /*77f0*/  UMOV UR4, UR11 ;  /* 0x0000000b00047c82 */ /* 0x000fe60008000000 */
[----:B------:R-:W-:Y:S02]  /*7800*/  UISETP.GE.OR UP0, UPT, UR5, UR6, UP0 ;  /* 0x000000060500728c */ /* 0x000fe40008706670 */
[----:B------:R-:W-:Y:S02]  /*7810*/  USHF.R.U32.HI UR4, URZ, UR47, UR4 ;  /* 0x0000002fff047299 */ /* 0x000fe40008011604 */
[----:B------:R-:W-:Y:S02]  /*7820*/  UIMAD.WIDE.U32 UR6, UR5, UR46, URZ ;  /* 0x0000002e050672a5 */ /* 0x000fe4000f8e00ff */
[----:B------:R-:W-:Y:S02]  /*7830*/  USEL UR11, UR8, UR4, !UP2 ;  /* 0x00000004080b7287 */ /* 0x000fe4000d000000 */
[----:B------:R-:W-:Y:S02]  /*7840*/  UIADD3 UR6, UPT, UPT, -UR5, URZ, URZ ;  /* 0x000000ff05067290 */ /* 0x000fe4000fffe1ff */
[----:B------:R-:W-:Y:S02]  /*7850*/  UIADD3 UR10, UPT, UPT, -UR11, URZ, URZ ;  /* 0x000000ff0b0a7290 */ /* 0x000fe4000fffe1ff */
[----:B------:R-:W-:Y:S02]  /*7860*/  UIMAD UR6, UR48, UR6, UR37 ;  /* 0x00000006300672a4 */ /* 0x000fe4000f8e0225 */
[----:B------:R-:W-:Y:S01]  /*7870*/  UIMAD UR10, UR39, UR10, UR8 ;  /* 0x0000000a270a72a4 */ /* 0x000fe2000f8e0208 */
[----:B------:R-:W-:Y:S01]  /*7880*/  @!UP0 UMOV UR4, UR7 ;  /* 0x0000000700048c82 */ /* 0x000fe20008000000 */
[----:B------:R-:W-:Y:S02]  /*7890*/  UIADD3 UR7, UPT, UPT, -UR8, URZ, URZ ;  /* 0x000000ff08077290 */ /* 0x000fe4000fffe1ff */
[----:B------:R-:W-:Y:S04]  /*78a0*/  @!UP0 USHF.R.U32.HI UR4, URZ, UR47, UR4 ;  /* 0x0000002fff048299 */ /* 0x000fe80008011604 */
[----:B------:R-:W-:Y:S04]  /*78b0*/  @!UP0 USEL UR4, UR5, UR4, !UP2 ;  /* 0x0000000405048287 */ /* 0x000fe8000d000000 */
[----:B------:R-:W-:Y:S02]  /*78c0*/  @!UP0 UIMAD UR9, UR9, UR10, UR4 ;  /* 0x0000000a090982a4 */ /* 0x000fe4000f8e0204 */
[----:B------:R-:W-:Y:S02]  /*78d0*/  @!UP0 UIADD3 UR10, UPT, UPT, UR11, -UR4, URZ ;  /* 0x800000040b0a8290 */ /* 0x000fe4000fffe0ff */
[----:B------:R-:W-:Y:S02]  /*78e0*/  UIMAD UR4, UR58, UR7, UR36 ;  /* 0x000000073a0472a4 */ /* 0x000fe4000f8e0224 */
[----:B------:R-:W-:Y:S03]  /*78f0*/  @!UP0 UIMAD UR8, UR10, UR39, UR5 ;  /* 0x000000270a0882a4 */ /* 0x000fe6000f8e0205 */
[----:B------:R-:W-:Y:S02]  /*7900*/  @!UP0 UMOV UR5, UR9 ;  /* 0x0000000900058c82 */ /* 0x000fe40008000000 */
[----:B------:R-:W-:Y:S02]  /*7910*/  UIMAD UR37, UR5, UR48, UR6 ;  /* 0x00000030052572a4 */ /* 0x000fe4000f8e0206 */
[----:B------:R-:W-:Y:S11]  /*7920*/  UIMAD UR36, UR8, UR58, UR4 ;  /* 0x0000003a082472a4 */ /* 0x000ff6000f8e0204 */
[----:B------:R-:W-:Y:S01]  /*7930*/  @!UPT UIADD3 URZ, UPT, UPT, URZ, URZ, URZ ;  /* 0x000000fffffff290 */ /* 0x000fe2000fffe0ff */
.L_x_120:
[----:B------:R-:W1:Y:S01]  /*7940*/  LDCU UR17, c[0x0][0x388] ;  /* 0x00007100ff1177ac */ /* 0x000e620008000800 */
[----:B------:R-:W-:Y:S02]  /*7950*/  R2UR UR6, R2 ;  /* 0x00000000020672ca */ /* 0x000fe400000e0000 */
[----:B------:R-:W-:Y:S01]  /*7960*/  LEA R2, R68, UR49, 0x2 ;  /* 0x0000003144027c11 */ /* 0x000fe2000f8e10ff */
[----:B------:R-:W2:Y:S01]  /*7970*/  LDCU UR16, c[0x0][0x38c] ;  /* 0x00007180ff1077ac */ /* 0x000ea20008000800 */
[----:B------:R-:W-:Y:S02]  /*7980*/  IABS R0, R0 ;  /* 0x0000000000007213 */ /* 0x000fe40000000000 */
[----:B------:R-:W-:Y:S01]  /*7990*/  @P0 SHF.R.U32.HI R4, RZ, 0x10, R5 ;  /* 0x00000010ff040819 */ /* 0x000fe20000011605 */
[----:B------:R-:W-:Y:S01]  /*79a0*/  UIADD3 UR11, UPT, UPT, UR50, 0x400, URZ ;  /* 0x00000400320b7890 */ /* 0x000fe2000fffe0ff */
[----:B------:R-:W5:Y:S01]  /*79b0*/  LDL R2, [R2] ;  /* 0x0000000002027983 */ /* 0x000f620000100800 */
[----:B------:R-:W-:Y:S01]  /*79c0*/  USHF.L.U32 UR42, UR28, 0x7, URZ ;  /* 0x000000071c2a7899 */ /* 0x000fe200080006ff */
[----:B------:R-:W-:Y:S01]  /*79d0*/  IMAD.MOV R0, RZ, RZ, -R0 ;  /* 0x000000ffff007224 */ /* 0x000fe200078e0a00 */
[----:B------:R-:W-:Y:S02]  /*79e0*/  @P0 R2UR UR63, R4 ;  /* 0x00000000043f02ca */ /* 0x000fe400000e0000 */
[----:B------:R-:W3:Y:S10]  /*79f0*/  I2F.RP R10, UR6 ;  /* 0x00000006000a7d06 */ /* 0x000ef40008209400 */
[----:B---3--:R-:W3:Y:S01]  /*7a00*/  MUFU.RCP R3, R10 ;  /* 0x0000000a00037308 */ /* 0x008ee20000001000 */
[----:B-1----:R-:W-:Y:S02]  /*7a10*/  IMAD.U32 R8, RZ, RZ, UR17 ;  /* 0x00000011ff087e24 */ /* 0x002fe4000f8e00ff */
[----:B---3--:R-:W-:Y:S07]  /*7a20*/  VIADD R9, R3, 0xffffffe ;  /* 0x0ffffffe03097836 */ /* 0x008fee0000000000 */
[----:B------:R-:W1:Y:S02]  /*7a30*/  F2I.FTZ.U32.TRUNC.NTZ R3, R9 ;  /* 0x0000000900037305 */ /* 0x000e64000021f000 */
[----:B-1----:R-:W-:Y:S02]  /*7a40*/  R2UR UR5, R3 ;  /* 0x00000000030572ca */ /* 0x002fe400000e0000 */
[----:B------:R-:W-:Y:S01]  /*7a50*/  IABS R3, R8 ;  /* 0x0000000800037213 */ /* 0x000fe20000000000 */
[----:B------:R-:W-:Y:S03]  /*7a60*/  IMAD.U32 R8, RZ, RZ, UR23 ;  /* 0x00000017ff087e24 */ /* 0x000fe6000f8e00ff */
[----:B------:R-:W-:Y:S02]  /*7a70*/  R2UR UR7, R3 ;  /* 0x00000000030772ca */ /* 0x000fe400000e0000 */
[----:B------:R-:W-:Y:S04]  /*7a80*/  IABS R8, R8 ;  /* 0x0000000800087213 */ /* 0x000fe80000000000 */
[----:B------:R-:W-:Y:S01]  /*7a90*/  R2UR UR9, R8 ;  /* 0x00000000080972ca */ /* 0x000fe200000e0000 */
[----:B------:R-:W-:Y:S04]  /*7aa0*/  UIADD3 UR4, UPT, UPT, URZ, -UR5, URZ ;  /* 0x80000005ff047290 */ /* 0x000fe8000fffe0ff */
[----:B------:R-:W-:Y:S02]  /*7ab0*/  UIMAD UR8, UR4, UR6, URZ ;  /* 0x00000006040872a4 */ /* 0x000fe4000f8e02ff */
[----:B------:R-:W1:Y:S01]  /*7ac0*/  I2F.RP R3, UR7 ;  /* 0x0000000700037d06 */ /* 0x000e620008209400 */
[----:B------:R-:W-:Y:S02]  /*7ad0*/  UMOV UR4, URZ ;  /* 0x000000ff00047c82 */ /* 0x000fe40008000000 */
[----:B------:R-:W-:Y:S02]  /*7ae0*/  UIMAD.WIDE.U32 UR4, UR5, UR8, UR4 ;  /* 0x00000008050472a5 */ /* 0x000fe4000f8e0004 */
[----:B------:R-:W-:Y:S05]  /*7af0*/  R2UR UR8, R0 ;  /* 0x00000000000872ca */ /* 0x000fea00000e0000 */
[----:B------:R-:W-:Y:S02]  /*7b00*/  UMOV UR4, UR5 ;  /* 0x0000000500047c82 */ /* 0x000fe40008000000 */
[----:B------:R-:W-:Y:S01]  /*7b10*/  UIMAD.WIDE.U32 UR4, UR4, UR9, URZ ;  /* 0x00000009040472a5 */ /* 0x000fe2000f8e00ff */
[----:B-1----:R-:W1:Y:S06]  /*7b20*/  MUFU.RCP R3, R3 ;  /* 0x0000000300037308 */ /* 0x002e6c0000001000 */
[----:B------:R-:W-:Y:S02]  /*7b30*/  UMOV UR43, UR5 ;  /* 0x00000005002b7c82 */ /* 0x000fe40008000000 */
[----:B------:R-:W-:Y:S04]  /*7b40*/  UIMAD UR4, UR43, UR8, UR9 ;  /* 0x000000082b0472a4 */ /* 0x000fe8000f8e0209 */
[----:B------:R-:W-:Y:S01]  /*7b50*/  UISETP.GT.U32.AND UP0, UPT, UR6, UR4, UPT ;  /* 0x000000040600728c */ /* 0x000fe2000bf04070 */
[----:B-1----:R-:W-:Y:S10]  /*7b60*/  VIADD R8, R3, 0xffffffe ;  /* 0x0ffffffe03087836 */ /* 0x002ff40000000000 */
[----:B------:R-:W-:Y:S01]  /*7b70*/  @!UP0 UIADD3 UR4, UPT, UPT, UR4, -UR6, URZ ;  /* 0x8000000604048290 */ /* 0x000fe2000fffe0ff */
[----:B------:R-:W1:Y:S01]  /*7b80*/  F2I.FTZ.U32.TRUNC.NTZ R0, R8 ;  /* 0x0000000800007305 */ /* 0x000e62000021f000 */
[----:B------:R-:W-:Y:S02]  /*7b90*/  @!UP0 UIADD3 UR43, UPT, UPT, UR43, 0x1, URZ ;  /* 0x000000012b2b8890 */ /* 0x000fe4000fffe0ff */
[----:B------:R-:W-:Y:S02]  /*7ba0*/  UISETP.GE.U32.AND UP2, UPT, UR4, UR6, UPT ;  /* 0x000000060400728c */ /* 0x000fe4000bf46070 */
[----:B------:R-:W-:Y:S02]  /*7bb0*/  ULOP3.LUT UR4, UR23, UR53, URZ, 0x3c, !UPT ;  /* 0x0000003517047292 */ /* 0x000fe4000f8e3cff */
[----:B------:R-:W-:Y:S02]  /*7bc0*/  UISETP.NE.AND UP0, UPT, UR53, URZ, UPT ;  /* 0x000000ff3500728c */ /* 0x000fe4000bf05270 */
[----:B------:R-:W-:Y:S05]  /*7bd0*/  UISETP.GE.AND UP1, UPT, UR4, URZ, UPT ;  /* 0x000000ff0400728c */ /* 0x000fea000bf26270 */
[----:B------:R-:W-:Y:S01]  /*7be0*/  @UP2 UIADD3 UR43, UPT, UPT, UR43, 0x1, URZ ;  /* 0x000000012b2b2890 */ /* 0x000fe2000fffe0ff */
[----:B-1----:R-:W-:Y:S05]  /*7bf0*/  R2UR UR5, R0 ;  /* 0x00000000000572ca */ /* 0x002fea00000e0000 */
[----:B------:R-:W-:Y:S02]  /*7c00*/  @!UP1 UIADD3 UR43, UPT, UPT, -UR43, URZ, URZ ;  /* 0x000000ff2b2b9290 */ /* 0x000fe4000fffe1ff */
[----:B------:R-:W-:Y:S06]  /*7c10*/  @!UP0 ULOP3.LUT UR43, URZ, UR53, URZ, 0x33, !UPT ;  /* 0x00000035ff2b8292 */ /* 0x000fec000f8e33ff */
[----:B------:R-:W-:Y:S01]  /*7c20*/  UIADD3 UR4, UPT, UPT, URZ, -UR5, URZ ;  /* 0x80000005ff047290 */ /* 0x000fe2000fffe0ff */
[----:B------:R-:W-:Y:S03]  /*7c30*/  IMAD.U32 R0, RZ, RZ, UR43 ;  /* 0x0000002bff007e24 */ /* 0x000fe6000f8e00ff */
[----:B------:R-:W-:Y:S02]  /*7c40*/  UIMAD UR6, UR4, UR7, URZ ;  /* 0x00000007040672a4 */ /* 0x000fe4000f8e02ff */
[----:B------:R-:W-:Y:S01]  /*7c50*/  IABS R0, R0 ;  /* 0x0000000000007213 */ /* 0x000fe20000000000 */
[----:B------:R-:W-:Y:S02]  /*7c60*/  UMOV UR4, URZ ;  /* 0x000000ff00047c82 */ /* 0x000fe40008000000 */
[----:B------:R-:W-:Y:S01]  /*7c70*/  UIMAD.WIDE.U32 UR4, UR5, UR6, UR4 ;  /* 0x00000006050472a5 */ /* 0x000fe2000f8e0004 */
[----:B------:R-:W-:Y:S01]  /*7c80*/  R2UR UR8, R0 ;  /* 0x00000000000872ca */ /* 0x000fe200000e0000 */
[----:B--2---:R-:W-:Y:S05]  /*7c90*/  IMAD.U32 R0, RZ, RZ, UR16 ;  /* 0x00000010ff007e24 */ /* 0x004fea000f8e00ff */
[----:B------:R-:W-:Y:S01]  /*7ca0*/  UMOV UR4, UR5 ;  /* 0x0000000500047c82 */ /* 0x000fe20008000000 */
[----:B------:R-:W-:Y:S04]  /*7cb0*/  IABS R9, R0 ;  /* 0x0000000000097213 */ /* 0x000fe80000000000 */
[----:B------:R-:W1:Y:S02]  /*7cc0*/  I2F.RP R0, R9 ;  /* 0x0000000900007306 */ /* 0x000e640000209400 */
[----:B------:R-:W-:Y:S07]  /*7cd0*/  UIMAD.WIDE.U32 UR4, UR4, UR8, URZ ;  /* 0x00000008040472a5 */ /* 0x000fee000f8e00ff */
[----:B------:R-:W-:Y:S02]  /*7ce0*/  UMOV UR44, UR5 ;  /* 0x00000005002c7c82 */ /* 0x000fe40008000000 */
[----:B------:R-:W-:Y:S04]  /*7cf0*/  UIADD3 UR4, UPT, UPT, -UR44, URZ, URZ ;  /* 0x000000ff2c047290 */ /* 0x000fe8000fffe1ff */
[----:B------:R-:W-:Y:S01]  /*7d00*/  UIMAD UR4, UR7, UR4, UR8 ;  /* 0x00000004070472a4 */ /* 0x000fe2000f8e0208 */
[----:B-1----:R-:W1:Y:S03]  /*7d10*/  MUFU.RCP R0, R0 ;  /* 0x0000000000007308 */ /* 0x002e660000001000 */
[----:B------:R-:W-:Y:S11]  /*7d20*/  UISETP.GT.U32.AND UP0, UPT, UR7, UR4, UPT ;  /* 0x000000040700728c */ /* 0x000ff6000bf04070 */
[----:B------:R-:W-:Y:S02]  /*7d30*/  @!UP0 UIADD3 UR4, UPT, UPT, UR4, -UR7, URZ ;  /* 0x8000000704048290 */ /* 0x000fe4000fffe0ff */
[----:B------:R-:W-:Y:S01]  /*7d40*/  @!UP0 UIADD3 UR44, UPT, UPT, UR44, 0x1, URZ ;  /* 0x000000012c2c8890 */ /* 0x000fe2000fffe0ff */
[----:B-1----:R-:W-:Y:S01]  /*7d50*/  VIADD R10, R0, 0xffffffe ;  /* 0x0ffffffe000a7836 */ /* 0x002fe20000000000 */
[----:B------:R-:W-:Y:S02]  /*7d60*/  UISETP.GE.U32.AND UP1, UPT, UR4, UR7, UPT ;  /* 0x000000070400728c */ /* 0x000fe4000bf26070 */
[----:B------:R-:W-:Y:S01]  /*7d70*/  ULOP3.LUT UR4, UR43, UR17, URZ, 0x3c, !UPT ;  /* 0x000000112b047292 */ /* 0x000fe2000f8e3cff */
[----:B------:R-:W1:Y:S03]  /*7d80*/  F2I.FTZ.U32.TRUNC.NTZ R11, R10 ;  /* 0x0000000a000b7305 */ /* 0x000e66000021f000 */
[----:B------:R-:W-:Y:S05]  /*7d90*/  UISETP.GE.AND UP0, UPT, UR4, URZ, UPT ;  /* 0x000000ff0400728c */ /* 0x000fea000bf06270 */
[----:B------:R-:W-:Y:S02]  /*7da0*/  @UP1 UIADD3 UR44, UPT, UPT, UR44, 0x1, URZ ;  /* 0x000000012c2c1890 */ /* 0x000fe4000fffe0ff */
[----:B------:R-:W-:Y:S04]  /*7db0*/  UISETP.NE.AND UP1, UPT, UR17, URZ, UPT ;  /* 0x000000ff1100728c */ /* 0x000fe8000bf25270 */
[----:B------:R-:W-:Y:S01]  /*7dc0*/  @!UP0 UIADD3 UR44, UPT, UPT, -UR44, URZ, URZ ;  /* 0x000000ff2c2c8290 */ /* 0x000fe2000fffe1ff */
[--C-:B-1----:R-:W-:Y:S02]  /*7dd0*/  IMAD.MOV R8, RZ, RZ, -R11.reuse ;  /* 0x000000ffff087224 */ /* 0x102fe400078e0a0b */
[----:B------:R-:W-:Y:S02]  /*7de0*/  IMAD.MOV.U32 R10, RZ, RZ, RZ ;  /* 0x000000ffff0a7224 */ /* 0x000fe400078e00ff */
[----:B------:R-:W-:Y:S02]  /*7df0*/  IMAD R3, R8, R9, RZ ;  /* 0x0000000908037224 */ /* 0x000fe400078e02ff */
[----:B------:R-:W-:Y:S02]  /*7e00*/  @!UP1 ULOP3.LUT UR44, URZ, UR17, URZ, 0x33, !UPT ;  /* 0x00000011ff2c9292 */ /* 0x000fe4000f8e33ff */
[----:B------:R-:W-:Y:S01]  /*7e10*/  UISETP.NE.AND UP1, UPT, UR38, 0x1, UPT ;  /* 0x000000012600788c */ /* 0x000fe2000bf25270 */
[----:B------:R-:W-:Y:S04]  /*7e20*/  IMAD.HI.U32 R11, R11, R3, R10 ;  /* 0x000000030b0b7227 */ /* 0x000fe800078e000a */
[----:B------:R-:W-:Y:S05]  /*7e30*/  IMAD.U32 R0, RZ, RZ, UR44 ;  /* 0x0000002cff007e24 */ /* 0x000fea000f8e00ff */
[----:B------:R-:W-:Y:S01]  /*7e40*/  IABS R0, R0 ;  /* 0x0000000000007213 */ /* 0x000fe20000000000 */
[----:B------:R-:W1:Y:S04]  /*7e50*/  @!UP1 LDCU.128 UR12, c[0x0][0xc10] ;  /* 0x00018200ff0c97ac */ /* 0x000e680008000c00 */
[----:B------:R-:W-:Y:S01]  /*7e60*/  IMAD.HI.U32 R11, R11, R0, RZ ;  /* 0x000000000b0b7227 */ /* 0x000fe200078e00ff */
[----:B------:R-:W2:Y:S03]  /*7e70*/  @!UP1 LDCU UR10, c[0x0][0xc20] ;  /* 0x00018400ff0a97ac */ /* 0x000ea60008000800 */
[----:B------:R-:W-:Y:S01]  /*7e80*/  IMAD.MOV R3, RZ, RZ, -R11 ;  /* 0x000000ffff037224 */ /* 0x000fe200078e0a0b */
[----:B------:R-:W3:Y:S03]  /*7e90*/  @!UP1 LDCU UR5, c[0x0][0xc0c] ;  /* 0x00018180ff0597ac */ /* 0x000ee60008000800 */
[C---:B------:R-:W-:Y:S01]  /*7ea0*/  IMAD R0, R9.reuse, R3, R0 ;  /* 0x0000000309007224 */ /* 0x040fe200078e0200 */
[----:B-1----:R-:W-:Y:S04]  /*7eb0*/  UIMAD.WIDE.U32 UR6, UR36, UR15, URZ ;  /* 0x0000000f240672a5 */ /* 0x002fe8000f8e00ff */
[----:B------:R-:W-:Y:S01]  /*7ec0*/  ISETP.GT.U32.AND P1, PT, R9, R0, PT ;  /* 0x000000000900720c */ /* 0x000fe20003f24070 */
[----:B------:R-:W-:Y:S02]  /*7ed0*/  UIMAD.WIDE.U32 UR8, UR37, UR12, URZ ;  /* 0x0000000c250872a5 */ /* 0x000fe4000f8e00ff */
[----:B------:R-:W-:Y:S02]  /*7ee0*/  @!UP1 UISETP.NE.AND UP0, UPT, UR14, 0x1, UPT ;  /* 0x000000010e00988c */ /* 0x000fe4000bf05270 */
[----:B------:R-:W-:Y:S01]  /*7ef0*/  ULOP3.LUT UR8, UR44, UR16, URZ, 0x3c, !UPT ;  /* 0x000000102c087292 */ /* 0x000fe2000f8e3cff */
[----:B------:R-:W-:Y:S02]  /*7f00*/  @!UP1 UMOV UR6, UR7 ;  /* 0x0000000700069c82 */ /* 0x000fe40008000000 */
[----:B------:R-:W-:Y:S01]  /*7f10*/  @!UP1 UMOV UR4, UR9 ;  /* 0x0000000900049c82 */ /* 0x000fe20008000000 */
[----:B--2---:R-:W-:Y:S02]  /*7f20*/  @!UP1 USHF.R.U32.HI UR6, URZ, UR10, UR6 ;  /* 0x0000000aff069299 */ /* 0x004fe40008011606 */
[----:B---3--:R-:W-:Y:S02]  /*7f30*/  @!UP1 UISETP.NE.AND UP2, UPT, UR5, 0x1, UPT ;  /* 0x000000010500988c */ /* 0x008fe4000bf45270 */
[----:B------:R-:W-:Y:S01]  /*7f40*/  @!UP1 USEL UR6, UR36, UR6, !UP0 ;  /* 0x0000000624069287 */ /* 0x000fe2000c000000 */
[----:B------:R-:W-:Y:S01]  /*7f50*/  @!P1 IMAD.IADD R0, R0, 0x1, -R9 ;  /* 0x0000000100009824 */ /* 0x000fe200078e0a09 */
[----:B------:R-:W-:Y:S01]  /*7f60*/  UISETP.GE.AND UP0, UPT, UR8, URZ, UPT ;  /* 0x000000ff0800728c */ /* 0x000fe2000bf06270 */
[----:B------:R-:W-:Y:S01]  /*7f70*/  @!P1 VIADD R11, R11, 0x1 ;  /* 0x000000010b0b9836 */ /* 0x000fe20000000000 */
[----:B------:R-:W-:Y:S02]  /*7f80*/  @!UP1 USHF.R.U32.HI UR4, URZ, UR13, UR4 ;  /* 0x0000000dff049299 */ /* 0x000fe40008011604 */
[----:B------:R-:W-:Y:S02]  /*7f90*/  ISETP.GE.U32.AND P2, PT, R0, R9, PT ;  /* 0x000000090000720c */ /* 0x000fe40003f46070 */
[----:B------:R-:W-:Y:S02]  /*7fa0*/  @!UP1 USEL UR7, UR37, UR4, !UP2 ;  /* 0x0000000425079287 */ /* 0x000fe4000d000000 */
[----:B------:R-:W-:Y:S02]  /*7fb0*/  UISETP.NE.AND UP2, UPT, UR16, URZ, UPT ;  /* 0x000000ff1000728c */ /* 0x000fe4000bf45270 */
[----:B------:R-:W-:Y:S02]  /*7fc0*/  @!UP1 UIADD3 UR4, UPT, UPT, -UR7, UR6, URZ ;  /* 0x0000000607049290 */ /* 0x000fe4000fffe1ff */
[----:B------:R-:W-:Y:S02]  /*7fd0*/  @!UP1 UIADD3 UR6, UPT, UPT, UR7, -UR6, URZ ;  /* 0x8000000607069290 */ /* 0x000fe4000fffe0ff */
[----:B------:R-:W-:Y:S02]  /*7fe0*/  @!UP1 UIMAD UR37, UR4, UR5, UR37 ;  /* 0x00000005042592a4 */ /* 0x000fe4000f8e0225 */
[----:B------:R-:W-:Y:S01]  /*7ff0*/  UIADD3 UR4, UPT, UPT, -UR43, URZ, URZ ;  /* 0x000000ff2b047290 */ /* 0x000fe2000fffe1ff */
[----:B------:R-:W-:Y:S01]  /*8000*/  @P2 VIADD R11, R11, 0x1 ;  /* 0x000000010b0b2836 */ /* 0x000fe20000000000 */
[----:B------:R-:W-:Y:S02]  /*8010*/  @!UP1 UIMAD UR36, UR6, UR14, UR36 ;  /* 0x0000000e062492a4 */ /* 0x000fe4000f8e0224 */
[----:B------:R-:W-:Y:S02]  /*8020*/  UIMAD UR5, UR53, UR4, UR23 ;  /* 0x00000004350572a4 */ /* 0x000fe4000f8e0217 */
[----:B------:R-:W-:Y:S01]  /*8030*/  UIADD3 UR4, UPT, UPT, -UR44, URZ, URZ ;  /* 0x000000ff2c047290 */ /* 0x000fe2000fffe1ff */
[----:B------:R-:W-:Y:S01]  /*8040*/  R2UR UR45, R11 ;  /* 0x000000000b2d72ca */ /* 0x000fe200000e0000 */
[----:B------:R-:W-:Y:S02]  /*8050*/  USHF.L.U32 UR51, UR5, 0x7, URZ ;  /* 0x0000000705337899 */ /* 0x000fe400080006ff */
[----:B------:R-:W-:Y:S10]  /*8060*/  UIMAD UR43, UR17, UR4, UR43 ;  /* 0x00000004112b72a4 */ /* 0x000ff4000f8e022b */
[----:B------:R-:W-:Y:S02]  /*8070*/  @!UP0 UIADD3 UR45, UPT, UPT, -UR45, URZ, URZ ;  /* 0x000000ff2d2d8290 */ /* 0x000fe4000fffe1ff */
[----:B------:R-:W-:Y:S02]  /*8080*/  ULOP3.LUT UP0, URZ, UR11, 0x1b0, URZ, 0xc0, !UPT ;  /* 0x000001b00bff7892 */ /* 0x000fe4000f80c0ff */
[----:B------:R-:W-:Y:S04]  /*8090*/  @!UP2 ULOP3.LUT UR45, URZ, UR16, URZ, 0x33, !UPT ;  /* 0x00000010ff2da292 */ /* 0x000fe8000f8e33ff */
[----:B------:R-:W-:Y:S04]  /*80a0*/  UIADD3 UR6, UPT, UPT, -UR45, URZ, URZ ;  /* 0x000000ff2d067290 */ /* 0x000fe8000fffe1ff */
[----:B------:R-:W-:Y:S01]  /*80b0*/  UIMAD UR44, UR16, UR6, UR44 ;  /* 0x00000006102c72a4 */ /* 0x000fe2000f8e022c */
[----:B------:R-:W-:Y:S11]  /*80c0*/  BRA.U !UP0, `(.L_x_121) ;  /* 0x0000000108407547 */ /* 0x000ff6000b800000 */
[----:B------:R-:W1:Y:S01]  /*80d0*/  LDCU.64 UR8, c[0x4][0x80] ;  /* 0x01001000ff0877ac */ /* 0x000e620008000a00 */
[----:B------:R-:W-:Y:S01]  /*80e0*/  MOV R15, 0x0 ;  /* 0x00000000000f7802 */ /* 0x000fe20000000f00 */
[----:B------:R-:W-:Y:S02]  /*80f0*/  HFMA2 R12, -RZ, RZ, 0, 5.9604644775390625e-08 ;  /* 0x00000001ff0c7431 */ /* 0x000fe400000001ff */
[----:B------:R-:W-:Y:S02]  /*8100*/  IMAD.MOV.U32 R8, RZ, RZ, 0x70 ;  /* 0x00000070ff087424 */ /* 0x000fe400078e00ff */
[----:B------:R-:W-:Y:S01]  /*8110*/  IMAD.MOV.U32 R13, RZ, RZ, RZ ;  /* 0x000000ffff0d7224 */ /* 0x000fe200078e00ff */
[----:B------:R-:W2:Y:S01]  /*8120*/  LDCU.64 UR6, c[0x4][0x88] ;  /* 0x01001100ff0677ac */ /* 0x000ea20008000a00 */
[----:B------:R-:W3:Y:S01]  /*8130*/  LDC.64 R14, c[0x4][R15] ;  /* 0x010000000f0e7b82 */ /* 0x000ee20000000a00 */
[----:B------:R-:W4:Y:S01]  /*8140*/  LDCU.64 UR4, c[0x4][0x8] ;  /* 0x01000100ff0477ac */ /* 0x000f220008000a00 */
[----:B-1----:R-:W-:Y:S01]  /*8150*/  MOV R5, UR9 ;  /* 0x0000000900057c02 */ /* 0x002fe20008000f00 */
[----:B------:R-:W-:Y:S01]  /*8160*/  IMAD.U32 R4, RZ, RZ, UR8 ;  /* 0x00000008ff047e24 */ /* 0x000fe2000f8e00ff */
[----:B--2---:R-:W-:Y:S01]  /*8170*/  MOV R7, UR7 ;  /* 0x0000000700077c02 */ /* 0x004fe20008000f00 */
[----:B------:R-:W-:Y:S01]  /*8180*/  IMAD.U32 R6, RZ, RZ, UR6 ;  /* 0x00000006ff067e24 */ /* 0x000fe2000f8e00ff */
[----:B----4-:R-:W-:Y:S01]  /*8190*/  MOV R11, UR5 ;  /* 0x00000005000b7c02 */ /* 0x010fe20008000f00 */
[----:B------:R-:W-:Y:S02]  /*81a0*/  IMAD.U32 R10, RZ, RZ, UR4 ;  /* 0x00000004ff0a7e24 */ /* 0x000fe4000f8e00ff */
[----:B------:R-:W-:Y:S07]  /*81b0*/  LEPC R20, `(.L_x_121) ;  /* 0x000000001014794e */ /* 0x000fee0000000000 */
[----:B---3-5:R-:W-:Y:S05]  /*81c0*/  CALL.ABS.NOINC R14 ;  /* 0x000000000e007343 */ /* 0x028fea0003c00000 */
.L_x_121:
[----:B------:R-:W-:Y:S01]  /*81d0*/  LOP3.LUT P0, RZ, R178, 0x1b0, RZ, 0xc0, !PT ;  /* 0x000001b0b2ff7812 */ /* 0x000fe2000780c0ff */
[----:B------:R-:W-:Y:S11]  /*81e0*/  BSSY.RECONVERGENT B6, `(.L_x_122) ;  /* 0x0000013000067945 */ /* 0x000ff60003800200 */
[----:B------:R-:W-:Y:S01]  /*81f0*/  @!UPT UIADD3 URZ, UPT, UPT, URZ, URZ, URZ ;  /* 0x000000fffffff290 */ /* 0x000fe2000fffe0ff */
[----:B------:R-:W-:Y:S05]  /*8200*/  @!P0 BRA `(.L_x_123) ;  /* 0x0000000000408947 */ /* 0x000fea0003800000 */
        /* <DEDUP_REMOVED lines=16> */
.L_x_123:
[----:B------:R-:W-:Y:S05]  /*8310*/  BSYNC.RECONVERGENT B6 ;  /* 0x0000000000067941 */ /* 0x000fea0003800200 */
.L_x_122:
[----:B------:R-:W-:Y:S02]  /*8320*/  R2UR UR6, R173 ;  /* 0x00000000ad0672ca */ /* 0x000fe400000e0000 */
[----:B------:R-:W-:Y:S02]  /*8330*/  R2UR UR5, R170 ;  /* 0x00000000aa0572ca */ /* 0x000fe400000e0000 */
[----:B------:R-:W-:Y:S02]  /*8340*/  R2UR UR4, R169 ;  /* 0x00000000a90472ca */ /* 0x000fe400000e0000 */
[----:B------:R-:W-:Y:S02]  /*8350*/  ISETP.NE.U32.AND P4, PT, R154, RZ, PT ;  /* 0x000000ff9a00720c */ /* 0x000fe40003f85070 */
[----:B------:R-:W-:Y:S02]  /*8360*/  ISETP.NE.U32.AND P2, PT, RZ, UR60, PT ;  /* 0x0000003cff007c0c */ /* 0x000fe4000bf45070 */
[----:B------:R-:W-:Y:S02]  /*8370*/  ISETP.NE.AND.EX P4, PT, R155, RZ, PT, P4 ;  /* 0x000000ff9b00720c */ /* 0x000fe40003f85340 */
[----:B------:R-:W-:Y:S01]  /*8380*/  ISETP.NE.AND.EX P2, PT, RZ, UR61, PT, P2 ;  /* 0x0000003dff007c0c */ /* 0x000fe2000bf45320 */
[----:B------:R-:W-:Y:S02]  /*8390*/  UISETP.NE.AND UP2, UPT, UR6, URZ, UPT ;  /* 0x000000ff0600728c */ /* 0x000fe4000bf45270 */
[----:B------:R-:W-:Y:S04]  /*83a0*/  UISETP.NE.U32.AND UP0, UPT, UR5, URZ, UPT ;  /* 0x000000ff0500728c */ /* 0x000fe8000bf05070 */
[----:B------:R-:W-:Y:S01]  /*83b0*/  UISETP.NE.AND.EX UP1, UPT, UR4, URZ, UPT, UP0 ;  /* 0x000000ff0400728c */ /* 0x000fe2000bf25300 */
[----:B------:R-:W-:Y:S01]  /*83c0*/  PLOP3.LUT P1, PT, PT, PT, UP2, 0x80, 0x8 ;  /* 0x000000000008781c */ /* 0x000fe20003f2f028 */
[----:B------:R-:W-:Y:S03]  /*83d0*/  UPLOP3.LUT UP0, UPT, UPT, UPT, UPT, 0x40, 0x4 ;  /* 0x000000000004789c */ /* 0x000fe60003f0e870 */
[----:B------:R-:W-:Y:S06]  /*83e0*/  @UP2 UPLOP3.LUT UP0, UPT, UPT, UPT, UP1, 0x80, 0x8 ;  /* 0x000000000008289c */ /* 0x000fec0003f0f010 */
[----:B------:R-:W-:Y:S01]  /*83f0*/  PLOP3.LUT P0, PT, PT, PT, UP0, 0x80, 0x8 ;  /* 0x000000000008781c */ /* 0x000fe20003f0f008 */
[----:B------:R-:W-:Y:S01]  /*8400*/  @!UPT UIADD3 URZ, UPT, UPT, URZ, URZ, URZ ;  /* 0x000000fffffff290 */ /* 0x000fe2000fffe0ff */
[----:B------:R-:W-:Y:S11]  /*8410*/  BRA.U !UP1, `(.L_x_124) ;  /* 0x0000000109407547 */ /* 0x000ff6000b800000 */
[----:B------:R-:W-:Y:S01]  /*8420*/  UISETP.NE.U32.AND UP0, UPT, UR60, URZ, UPT ;  /* 0x000000ff3c00728c */ /* 0x000fe2000bf05070 */
[----:B------:R-:W-:Y:S01]  /*8430*/  R2UR UR6, R170 ;  /* 0x00000000aa0672ca */ /* 0x000fe200000e0000 */
[----:B------:R-:W1:Y:S01]  /*8440*/  LDCU.64 UR8, c[0x0][0x358] ;  /* 0x00006b00ff0877ac */ /* 0x000e620008000a00 */
[----:B------:R-:W-:Y:S02]  /*8450*/  HFMA2 R167, -RZ, RZ, 0, 5.9604644775390625e-08 ;  /* 0x00000001ffa77431 */ /* 0x000fe400000001ff */
[----:B------:R-:W-:Y:S01]  /*8460*/  IMAD.MOV.U32 R0, RZ, RZ, 0x1 ;  /* 0x00000001ff007424 */ /* 0x000fe200078e00ff */
[----:B------:R-:W-:Y:S06]  /*8470*/  UISETP.NE.AND.EX UP0, UPT, UR61, URZ, UPT, UP0 ;  /* 0x000000ff3d00728c */ /* 0x000fec000bf05300 */
[----:B------:R-:W-:Y:S05]  /*8480*/  PLOP3.LUT P3, PT, PT, PT, UP0, 0x80, 0x8 ;  /* 0x000000000008781c */ /* 0x000fea0003f6f008 */
[----:B------:R-:W2:Y:S01]  /*8490*/  @UP0 LDCU.64 UR4, c[0x0][0x988] ;  /* 0x00013100ff0407ac */ /* 0x000ea20008000a00 */
[----:B------:R-:W-:Y:S07]  /*84a0*/  @UP0 UIMAD UR6, UR52, UR6, URZ ;  /* 0x00000006340602a4 */ /* 0x000fee000f8e02ff */
[----:B------:R-:W-:Y:S01]  /*84b0*/  @!P3 PRMT R167, R0, 0x7610, R167 ;  /* 0x0000761000a7b816 */ /* 0x000fe200000000a7 */
[----:B--2---:R-:W-:Y:S06]  /*84c0*/  @UP0 UIMAD.WIDE UR4, UR6, 0x4, UR4 ;  /* 0x00000004060408a5 */ /* 0x004fec000f8e0204 */
[----:B------:R-:W-:Y:S02]  /*84d0*/  IMAD.U32 R4, RZ, RZ, UR4 ;  /* 0x00000004ff047e24 */ /* 0x000fe4000f8e00ff */
[----:B------:R-:W-:Y:S03]  /*84e0*/  IMAD.U32 R5, RZ, RZ, UR5 ;  /* 0x00000005ff057e24 */ /* 0x000fe6000f8e00ff */
[----:B------:R-:W2:Y:S02]  /*84f0*/  @!UP0 LDCU UR4, c[0x0][0x980] ;  /* 0x00013000ff0487ac */ /* 0x000ea40008000800 */
[----:B-1---5:R1:W5:Y:S02]  /*8500*/  @P3 LDG.E R73, desc[UR8][R4.64] ;  /* 0x0000000804493981 */ /* 0x022364000c1e1900 */
[----:B-12---:R-:W-:Y:S02]  /*8510*/  @!P3 MOV R73, UR4 ;  /* 0x000000040049bc02 */ /* 0x006fe40008000f00 */
.L_x_124:
[----:B------:R-:W-:Y:S05]  /*8520*/  @!P4 BRA `(.L_x_125) ;  /* 0x000000000024c947 */ /* 0x000fea0003800000 */
[----:B------:R-:W-:Y:S01]  /*8530*/  ISETP.NE.U32.AND P3, PT, R152, RZ, PT ;  /* 0x000000ff9800720c */ /* 0x000fe20003f65070 */
[----:B------:R-:W1:Y:S03]  /*8540*/  LDCU.64 UR4, c[0x0][0x358] ;  /* 0x00006b00ff0477ac */ /* 0x000e660008000a00 */
[----:B------:R-:W-:Y:S11]  /*8550*/  ISETP.NE.AND.EX P3, PT, R153, RZ, PT, P3 ;  /* 0x000000ff9900720c */ /* 0x000ff60003f65330 */
[----:B------:R-:W-:Y:S02]  /*8560*/  @!UPT UIADD3 URZ, UPT, UPT, URZ, URZ, URZ ;  /* 0x000000fffffff290 */ /* 0x000fe4000fffe0ff */
[----:B------:R-:W2:Y:S01]  /*8570*/  @P3 LDC.64 R4, c[0x0][0x9a8] ;  /* 0x00026a00ff043b82 */ /* 0x000ea20000000a00 */
[----:B------:R-:W-:Y:S04]  /*8580*/  @P3 IMAD R0, R154, UR52, RZ ;  /* 0x000000349a003c24 */ /* 0x000fe8000f8e02ff */
[----:B--2---:R-:W-:Y:S05]  /*8590*/  @P3 IMAD.WIDE R4, R0, 0x4, R4 ;  /* 0x0000000400043825 */ /* 0x004fea00078e0204 */
[----:B-1---5:R1:W5:Y:S02]  /*85a0*/  @P3 LDG.E R70, desc[UR4][R4.64] ;  /* 0x0000000404463981 */ /* 0x022364000c1e1900 */
[----:B-1----:R-:W2:Y:S02]  /*85b0*/  @!P3 LDC R70, c[0x0][0x9a0] ;  /* 0x00026800ff46bb82 */ /* 0x002ea40000000800 */
.L_x_125:
[----:B-----5:R-:W-:Y:S01]  /*85c0*/  FSETP.NEU.AND P4, PT, R73, RZ, PT ;  /* 0x000000ff4900720b */ /* 0x020fe20003f8d000 */
[----:B------:R-:W-:Y:S01]  /*85d0*/  BSSY B1, `(.L_x_126) ;  /* 0x0000047000017945 */ /* 0x000fe20003800000 */
[----:B------:R-:W-:Y:S01]  /*85e0*/  SEL R5, RZ, 0xffffffff, P2 ;  /* 0xffffffffff057807 */ /* 0x000fe20001000000 */
[----:B------:R-:W-:Y:S01]  /*85f0*/  IMAD.MOV.U32 R184, RZ, RZ, 0x1 ;  /* 0x00000001ffb87424 */ /* 0x000fe200078e00ff */
[----:B------:R-:W-:Y:S01]  /*8600*/  LOP3.LUT P3, RZ, R167, 0xff, RZ, 0xc0, !PT ;  /* 0x000000ffa7ff7812 */ /* 0x000fe2000786c0ff */
[----:B------:R-:W-:Y:S01]  /*8610*/  IMAD.IADD R71, R69, 0x1, R2 ;  /* 0x0000000145477824 */ /* 0x000fe200078e0202 */
[----:B------:R-:W-:Y:S02]  /*8620*/  @P1 SEL R4, RZ, 0xffffffff, P4 ;  /* 0xffffffffff041807 */ /* 0x000fe40002000000 */
[----:B------:R-:W-:Y:S02]  /*8630*/  CS2R R150, SRZ ;  /* 0x0000000000967805 */ /* 0x000fe4000001ff00 */
[----:B------:R-:W-:Y:S02]  /*8640*/  LEA R0, R160, UR50, 0x3 ;  /* 0x00000032a0007c11 */ /* 0x000fe4000f8e18ff */
[----:B------:R-:W-:Y:S02]  /*8650*/  CS2R R148, SRZ ;  /* 0x0000000000947805 */ /* 0x000fe4000001ff00 */
[----:B------:R-:W-:Y:S02]  /*8660*/  @P0 SEL R4, R5, R4, !P3 ;  /* 0x0000000405040207 */ /* 0x000fe40005800000 */
[----:B------:R-:W-:Y:S02]  /*8670*/  CS2R R146, SRZ ;  /* 0x0000000000927805 */ /* 0x000fe4000001ff00 */
[----:B------:R-:W-:Y:S02]  /*8680*/  LEA R180, R68, UR50, 0x3 ;  /* 0x0000003244b47c11 */ /* 0x000fe4000f8e18ff */
[----:B------:R-:W-:Y:S02]  /*8690*/  CS2R R144, SRZ ;  /* 0x0000000000907805 */ /* 0x000fe4000001ff00 */
[----:B------:R-:W-:Y:S02]  /*86a0*/  @P1 LOP3.LUT R4, R4, 0x1, RZ, 0xc0, !PT ;  /* 0x0000000104041812 */ /* 0x000fe400078ec0ff */
[----:B------:R-:W-:Y:S02]  /*86b0*/  CS2R R142, SRZ ;  /* 0x00000000008e7805 */ /* 0x000fe4000001ff00 */
[----:B------:R-:W-:Y:S02]  /*86c0*/  SHF.L.U32 R3, R162, 0x1f, RZ ;  /* 0x0000001fa2037819 */ /* 0x000fe400000006ff */
[----:B------:R-:W-:Y:S02]  /*86d0*/  CS2R R140, SRZ ;  /* 0x00000000008c7805 */ /* 0x000fe4000001ff00 */
[----:B------:R-:W-:Y:S02]  /*86e0*/  ISETP.NE.U32.OR P6, PT, R4, 0x1, !P1 ;  /* 0x000000010400780c */ /* 0x000fe40004fc5470 */
[----:B------:R-:W-:Y:S02]  /*86f0*/  CS2R R138, SRZ ;  /* 0x00000000008a7805 */ /* 0x000fe4000001ff00 */
[----:B------:R-:W-:Y:S02]  /*8700*/  PLOP3.LUT P2, PT, PT, PT, UP1, 0x80, 0x8 ;  /* 0x000000000008781c */ /* 0x000fe40003f4f018 */
[----:B------:R-:W-:Y:S02]  /*8710*/  CS2R R136, SRZ ;  /* 0x0000000000887805 */ /* 0x000fe4000001ff00 */
[----:B------:R-:W-:Y:S02]  /*8720*/  SEL R4, RZ, 0xffffffff, P4 ;  /* 0xffffffffff047807 */ /* 0x000fe40002000000 */
[----:B------:R-:W-:Y:S03]  /*8730*/  P2R R156, PR, RZ, 0x40 ;  /* 0x00000040ff9c7803 */ /* 0x000fe60000000000 */
[----:B------:R-:W-:Y:S04]  /*8740*/  @P6 SHF.L.U32 R7, R135, 0x1f, RZ ;  /* 0x0000001f87076819 */ /* 0x000fe800000006ff */
[----:B------:R-:W-:Y:S01]  /*8750*/  @P2 SEL R4, R5, R4, !P3 ;  /* 0x0000000405042207 */ /* 0x000fe20005800000 */
[----:B------:R-:W1:Y:S03]  /*8760*/  @P6 SYNCS.PHASECHK.TRANS64.TRYWAIT P1, [R0+URZ+0x200], R7 ;  /* 0x00020007000065a7 */ /* 0x000e6600080211ff */
[----:B------:R-:W-:Y:S04]  /*8770*/  LOP3.LUT R4, R4, 0x1, RZ, 0xc0, !PT ;  /* 0x0000000104047812 */ /* 0x000fe800078ec0ff */
[----:B------:R-:W-:Y:S04]  /*8780*/  ISETP.NE.U32.AND P5, PT, R4, 0x1, PT ;  /* 0x000000010400780c */ /* 0x000fe80003fa5070 */
[----:B------:R-:W-:Y:S01]  /*8790*/  P2R R185, PR, RZ, 0x20 ;  /* 0x00000020ffb97803 */ /* 0x000fe20000000000 */
[----:B------:R3:W4:Y:S01]  /*87a0*/  SYNCS.PHASECHK.TRANS64.TRYWAIT P0, [R180+URZ+0x240], R3 ;  /* 0x00024003b40075a7 */ /* 0x00072200080011ff */
[----:B-1----:R-:W-:Y:S01]  /*87b0*/  @P6 SEL R184, RZ, 0x1, !P1 ;  /* 0x00000001ffb86807 */ /* 0x002fe20004800000 */
[----:B---3--:R-:W-:Y:S06]  /*87c0*/  @!P6 BRA `(.L_x_127) ;  /* 0x00000000009ce947 */ /* 0x008fec0003800000 */
[----:B------:R-:W-:Y:S01]  /*87d0*/  @P5 IMAD R8, R160, 0x2000, R177 ;  /* 0x00002000a0085824 */ /* 0x000fe200078e02b1 */
[----:B------:R-:W1:Y:S01]  /*87e0*/  S2R R2, SR_CgaCtaId ;  /* 0x0000000000027919 */ /* 0x000e620000008800 */
[----:B------:R-:W-:Y:S01]  /*87f0*/  ISETP.NE.AND P1, PT, R184, RZ, PT ;  /* 0x000000ffb800720c */ /* 0x000fe20003f25270 */
[----:B------:R-:W-:Y:S01]  /*8800*/  BSSY B0, `(.L_x_128) ;  /* 0x0000010000007945 */ /* 0x000fe20003800000 */
[--C-:B------:R-:W-:Y:S01]  /*8810*/  @P5 IMAD R7, R165, -0x10, R8.reuse ;  /* 0xfffffff0a5075824 */ /* 0x100fe200078e0208 */
[----:B------:R-:W-:Y:S01]  /*8820*/  CS2R R138, SRZ ;  /* 0x00000000008a7805 */ /* 0x000fe2000001ff00 */
[----:B------:R-:W-:Y:S01]  /*8830*/  @P5 IMAD R6, R164, -0x10, R8 ;  /* 0xfffffff0a4065824 */ /* 0x000fe200078e0208 */
[----:B------:R-:W-:Y:S01]  /*8840*/  CS2R R136, SRZ ;  /* 0x0000000000887805 */ /* 0x000fe2000001ff00 */
[----:B------:R-:W-:Y:S01]  /*8850*/  @P5 IMAD R4, R176, 0x10, R7 ;  /* 0x00000010b0045824 */ /* 0x000fe200078e0207 */
[----:B------:R-:W-:Y:S02]  /*8860*/  CS2R R146, SRZ ;  /* 0x0000000000927805 */ /* 0x000fe4000001ff00 */
[----:B------:R-:W-:Y:S02]  /*8870*/  CS2R R144, SRZ ;  /* 0x0000000000907805 */ /* 0x000fe4000001ff00 */
[----:B------:R-:W-:Y:S02]  /*8880*/  CS2R R142, SRZ ;  /* 0x00000000008e7805 */ /* 0x000fe4000001ff00 */
[----:B------:R-:W-:Y:S02]  /*8890*/  CS2R R140, SRZ ;  /* 0x00000000008c7805 */ /* 0x000fe4000001ff00 */
[----:B------:R-:W-:Y:S02]  /*88a0*/  CS2R R150, SRZ ;  /* 0x0000000000967805 */ /* 0x000fe4000001ff00 */
[----:B------:R-:W-:Y:S01]  /*88b0*/  CS2R R148, SRZ ;  /* 0x0000000000947805 */ /* 0x000fe2000001ff00 */
[----:B------:R-:W-:Y:S06]  /*88c0*/  @P1 BRA `(.L_x_129) ;  /* 0x00000000000c1947 */ /* 0x000fec0003800000 */
[----:B------:R-:W-:Y:S04]  /*88d0*/  SHF.L.U32 R5, R135, 0x1f, RZ ;  /* 0x0000001f87057819 */ /* 0x000fe800000006ff */
[----:B------:R-:W3:Y:S02]  /*88e0*/  SYNCS.PHASECHK.TRANS64.TRYWAIT P1, [R0+URZ+0x200], R5 ;  /* 0x00020005000075a7 */ /* 0x000ee400080211ff */
[----:B---3--:R-:W-:Y:S05]  /*88f0*/  @!P1 BRA `(.L_x_130) ;  /* 0x0000003c00a89947 */ /* 0x008fea0003800000 */
.L_x_129:
[----:B------:R-:W-:Y:S05]  /*8900*/  BSYNC B0 ;  /* 0x0000000000007941 */ /* 0x000fea0003800000 */
.L_x_128:
[----:B------:R-:W-:Y:S01]  /*8910*/  ISETP.NE.AND P1, PT, R185, RZ, PT ;  /* 0x000000ffb900720c */ /* 0x000fe20003f25270 */
[----:B---3--:R-:W-:Y:S02]  /*8920*/  VIADD R5, R0, 0x210 ;  /* 0x0000021000057836 */ /* 0x008fe40000000000 */
[----:B------:R-:W-:Y:S03]  /*8930*/  VIADD R160, R160, 0x1 ;  /* 0x00000001a0a07836 */ /* 0x000fe60000000000 */
[----:B-1----:R-:W-:Y:S07]  /*8940*/  PRMT R2, R2, 0x654, R5 ;  /* 0x0000065402027816 */ /* 0x002fee0000000005 */
[----:B------:R1:W3:Y:S04]  /*8950*/  @P1 LDS.128 R136, [R8] ;  /* 0x0000000008881984 */ /* 0x0002e80000000c00 */
[----:B------:R1:W1:Y:S04]  /*8960*/  @P1 LDS.128 R144, [R6+0x20] ;  /* 0x0000200006901984 */ /* 0x0002680000000c00 */
[----:B------:R1:W1:Y:S04]  /*8970*/  @P1 LDS.128 R140, [R7+0x10] ;  /* 0x00001000078c1984 */ /* 0x0002680000000c00 */
[----:B------:R1:W1:Y:S01]  /*8980*/  @P1 LDS.128 R148, [R4+0x10] ;  /* 0x0000100004941984 */ /* 0x0002620000000c00 */
[C---:B------:R-:W-:Y:S01]  /*8990*/  ISETP.NE.AND P1, PT, R160.reuse, 0x2, PT ;  /* 0x00000002a000780c */ /* 0x040fe20003f25270 */
[----:B------:R-:W-:Y:S01]  /*89a0*/  @!PT LDS RZ, [RZ] ;  /* 0x00000000fffff984 */ /* 0x000fe20000000800 */
[----:B------:R-:W-:Y:S01]  /*89b0*/  @!PT LDS RZ, [RZ] ;  /* 0x00000000fffff984 */ /* 0x000fe20000000800 */
[----:B------:R-:W-:Y:S01]  /*89c0*/  @!PT LDS RZ, [RZ] ;  /* 0x00000000fffff984 */ /* 0x000fe20000000800 */
[----:B------:R-:W-:Y:S01]  /*89d0*/  @!PT LDS RZ, [RZ] ;  /* 0x00000000fffff984 */ /* 0x000fe20000000800 */
[----:B------:R5:W-:Y:S06]  /*89e0*/  MEMBAR.ALL.CTA ;  /* 0x0000000000007992 */ /* 0x000bec0000008000 */
[----:B-----5:R-:W5:Y:S01]  /*89f0*/  FENCE.VIEW.ASYNC.S ;  /* 0x00000000000073c6 */ /* 0x020f620000000000 */
[----:B------:R-:W-:Y:S02]  /*8a00*/  SEL R0, RZ, 0x1, P1 ;  /* 0x00000001ff007807 */ /* 0x000fe40000800000 */
[----:B------:R-:W-:Y:S02]  /*8a10*/  SEL R160, R160, RZ, P1 ;  /* 0x000000ffa0a07207 */ /* 0x000fe40000800000 */
[----:B------:R-:W-:Y:S01]  /*8a20*/  LOP3.LUT R135, R135, R0, RZ, 0x3c, !PT ;  /* 0x0000000087877212 */ /* 0x000fe200078e3cff */
[----:B-----5:R1:W-:Y:S06]  /*8a30*/  SYNCS.ARRIVE.TRANS64.RED.A1T0 RZ, [R2+URZ], RZ ;  /* 0x000000ff02ff79a7 */ /* 0x0203ec00081004ff */
.L_x_127:
[----:B------:R-:W-:Y:S05]  /*8a40*/  BSYNC B1 ;  /* 0x0000000000017941 */ /* 0x000fea0003800000 */
.L_x_126:
[----:B------:R-:W-:Y:S04]  /*8a50*/  SHF.R.U32.HI R5, RZ, 0x15, R71 ;  /* 0x00000015ff057819 */ /* 0x000fe80000011647 */
[----:B------:R-:W-:Y:S01]  /*8a60*/  LOP3.LUT P1, RZ, R5, 0x3, R168, 0x48, !PT ;  /* 0x0000000305ff7812 */ /* 0x000fe200078248a8 */
[----:B------:R-:W-:Y:S01]  /*8a70*/  @!UPT UIADD3 URZ, UPT, UPT, URZ, URZ, URZ ;  /* 0x000000fffffff290 */ /* 0x000fe2000fffe0ff */
[----:B----4-:R-:W-:Y:S11]  /*8a80*/  @P0 BRA `(.L_x_131) ;  /* 0x0000000000080947 */ /* 0x010ff60003800000 */
[----:B------:R-:W4:Y:S02]  /*8a90*/  SYNCS.PHASECHK.TRANS64.TRYWAIT P0, [R180+URZ+0x240], R3 ;  /* 0x00024003b40075a7 */ /* 0x000f2400080011ff */
[----:B----4-:R-:W-:Y:S05]  /*8aa0*/  @!P0 BRA `(.L_x_132) ;  /* 0x0000003c00508947 */ /* 0x010fea0003800000 */
.L_x_131:
[----:B------:R-:W-:Y:S04]  /*8ab0*/  BSSY.RECONVERGENT B6, `(.L_x_133) ;  /* 0x0000012000067945 */ /* 0x000fe80003800200 */
[----:B------:R-:W-:Y:S05]  /*8ac0*/  @!P1 BRA `(.L_x_134) ;  /* 0x0000000000409947 */ /* 0x000fea0003800000 */
[----:B------:R-:W5:Y:S01]  /*8ad0*/  LDCU.64 UR8, c[0x4][0x70] ;  /* 0x01000e00ff0877ac */ /* 0x000f620008000a00 */
[----:B----4-:R-:W-:Y:S01]  /*8ae0*/  MOV R3, 0x0 ;  /* 0x0000000000037802 */ /* 0x010fe20000000f00 */
[----:B------:R-:W-:Y:S02]  /*8af0*/  HFMA2 R12, -RZ, RZ, 0, 5.9604644775390625e-08 ;  /* 0x00000001ff0c7431 */ /* 0x000fe400000001ff */
[----:B-1----:R-:W-:Y:S02]  /*8b00*/  IMAD.MOV.U32 R8, RZ, RZ, 0x192 ;  /* 0x00000192ff087424 */ /* 0x002fe400078e00ff */
[----:B------:R-:W-:Y:S01]  /*8b10*/  IMAD.MOV.U32 R13, RZ, RZ, RZ ;  /* 0x000000ffff0d7224 */ /* 0x000fe200078e00ff */
[----:B------:R-:W1:Y:S01]  /*8b20*/  LDCU.64 UR6, c[0x4][0x78] ;  /* 0x01000f00ff0677ac */ /* 0x000e620008000a00 */
[----:B------:R-:W4:Y:S01]  /*8b30*/  LDC.64 R2, c[0x4][R3] ;  /* 0x0100000003027b82 */ /* 0x000f220000000a00 */
[----:B------:R-:W2:Y:S01]  /*8b40*/  LDCU.64 UR4, c[0x4][0x10] ;  /* 0x01000200ff0477ac */ /* 0x000ea20008000a00 */
[----:B-----5:R-:W-:Y:S01]  /*8b50*/  MOV R5, UR9 ;  /* 0x0000000900057c02 */ /* 0x020fe20008000f00 */
[----:B------:R-:W-:Y:S01]  /*8b60*/  IMAD.U32 R4, RZ, RZ, UR8 ;  /* 0x00000008ff047e24 */ /* 0x000fe2000f8e00ff */
[----:B-1----:R-:W-:Y:S01]  /*8b70*/  MOV R7, UR7 ;  /* 0x0000000700077c02 */ /* 0x002fe20008000f00 */
[----:B------:R-:W-:Y:S01]  /*8b80*/  IMAD.U32 R6, RZ, RZ, UR6 ;  /* 0x00000006ff067e24 */ /* 0x000fe2000f8e00ff */
[----:B--2---:R-:W-:Y:S01]  /*8b90*/  MOV R11, UR5 ;  /* 0x00000005000b7c02 */ /* 0x004fe20008000f00 */
[----:B------:R-:W-:Y:S02]  /*8ba0*/  IMAD.U32 R10, RZ, RZ, UR4 ;  /* 0x00000004ff0a7e24 */ /* 0x000fe4000f8e00ff */
[----:B------:R-:W-:Y:S07]  /*8bb0*/  LEPC R20, `(.L_x_134) ;  /* 0x000000001014794e */ /* 0x000fee0000000000 */
[----:B---34-:R-:W-:Y:S05]  /*8bc0*/  CALL.ABS.NOINC R2 ;  /* 0x0000000002007343 */ /* 0x018fea0003c00000 */
.L_x_134:
[----:B------:R-:W-:Y:S05]  /*8bd0*/  BSYNC.RECONVERGENT B6 ;  /* 0x0000000000067941 */ /* 0x000fea0003800200 */
.L_x_133:
[-C--:B---3--:R-:W-:Y:S01]  /*8be0*/  F2FP.F16.E4M3.UNPACK_B R74, R136.reuse ;  /* 0x00000088ff4a723e */ /* 0x088fe200020006ff */
[----:B------:R-:W-:Y:S05]  /*8bf0*/  WARPSYNC.ALL ;  /* 0x0000000000007948 */ /* 0x000fea0003800000 */
[----:B------:R-:W-:Y:S01]  /*8c00*/  R2UR UR4, R71 ;  /* 0x00000000470472ca */ /* 0x000fe200000e0000 */
[--C-:B------:R-:W-:Y:S01]  /*8c10*/  HADD2.F32 R72, -RZ, R74.reuse.H0_H0 ;  /* 0x2000004aff487230 */ /* 0x100fe20000004100 */
[----:B------:R-:W-:Y:S01]  /*8c20*/  F2FP.F16.E4M3.UNPACK_B R76, R136.H1 ;  /* 0x00000088ff4c723e */ /* 0x000fe200030006ff */
[----:B------:R-:W-:Y:S01]  /*8c30*/  HADD2.F32 R75, -RZ, R74.H1_H1 ;  /* 0x3000004aff4b7230 */ /* 0x000fe20000004100 */
[-C--:B------:R-:W-:Y:S01]  /*8c40*/  F2FP.F16.E4M3.UNPACK_B R78, R137.reuse ;  /* 0x00000089ff4e723e */ /* 0x080fe200020006ff */
[----:B------:R-:W-:Y:S01]  /*8c50*/  BSSY.RECONVERGENT B0, `(.L_x_135) ;  /* 0x000011d000007945 */ /* 0x000fe20003800200 */
[----:B------:R-:W-:Y:S01]  /*8c60*/  F2FP.F16.E4M3.UNPACK_B R80, R137.H1 ;  /* 0x00000089ff50723e */ /* 0x000fe200030006ff */
[--C-:B------:R-:W-:Y:S01]  /*8c70*/  HADD2.F32 R74, -RZ, R76.reuse.H0_H0 ;  /* 0x2000004cff4a7230 */ /* 0x100fe20000004100 */
[-C--:B------:R-:W-:Y:S01]  /*8c80*/  F2FP.F16.E4M3.UNPACK_B R82, R138.reuse ;  /* 0x0000008aff52723e */ /* 0x080fe200020006ff */
[----:B------:R-:W-:Y:S01]  /*8c90*/  HADD2.F32 R76, -RZ, R76.H1_H1 ;  /* 0x3000004cff4c7230 */ /* 0x000fe20000004100 */
[----:B------:R-:W-:Y:S01]  /*8ca0*/  F2FP.F16.E4M3.UNPACK_B R84, R138.H1 ;  /* 0x0000008aff54723e */ /* 0x000fe200030006ff */
[--C-:B------:R-:W-:Y:S01]  /*8cb0*/  HADD2.F32 R77, -RZ, R78.reuse.H0_H0 ;  /* 0x2000004eff4d7230 */ /* 0x100fe20000004100 */
[-C--:B------:R-:W-:Y:S01]  /*8cc0*/  F2FP.F16.E4M3.UNPACK_B R86, R139.reuse ;  /* 0x0000008bff56723e */ /* 0x080fe200020006ff */
[----:B-1----:R-:W2:Y:S01]  /*8cd0*/  LDTM.x64 R4, tmem[UR4] ;  /* 0x00000004000479ee */ /* 0x002ea20008340000 */
[----:B------:R-:W-:Y:S01]  /*8ce0*/  F2FP.F16.E4M3.UNPACK_B R88, R139.H1 ;  /* 0x0000008bff58723e */ /* 0x000fe200030006ff */
[----:B------:R-:W-:Y:S01]  /*8cf0*/  HADD2.F32 R78, -RZ, R78.H1_H1 ;  /* 0x3000004eff4e7230 */ /* 0x000fe20000004100 */
[-C--:B------:R-:W-:Y:S01]  /*8d00*/  F2FP.F16.E4M3.UNPACK_B R90, R140.reuse ;  /* 0x0000008cff5a723e */ /* 0x080fe200020006ff */
[----:B------:R-:W-:Y:S01]  /*8d10*/  HADD2.F32 R79, -RZ, R80.H0_H0 ;  /* 0x20000050ff4f7230 */ /* 0x000fe20000004100 */
[----:B------:R-:W-:Y:S01]  /*8d20*/  F2FP.F16.E4M3.UNPACK_B R92, R140.H1 ;  /* 0x0000008cff5c723e */ /* 0x000fe200030006ff */
[--C-:B------:R-:W-:Y:S01]  /*8d30*/  HADD2.F32 R81, -RZ, R82.reuse.H0_H0 ;  /* 0x20000052ff517230 */ /* 0x100fe20000004100 */
[----:B------:R-:W-:Y:S01]  /*8d40*/  ISETP.NE.AND P6, PT, R156, RZ, PT ;  /* 0x000000ff9c00720c */ /* 0x000fe20003fc5270 */
[----:B------:R-:W-:Y:S01]  /*8d50*/  HADD2.F32 R82, -RZ, R82.H1_H1 ;  /* 0x30000052ff527230 */ /* 0x000fe20000004100 */
[----:B------:R-:W-:Y:S01]  /*8d60*/  SHF.L.U32 R186, R175, 0x4, RZ ;  /* 0x00000004afba7819 */ /* 0x000fe200000006ff */
[--C-:B------:R-:W-:Y:S01]  /*8d70*/  HADD2.F32 R85, -RZ, R86.reuse.H0_H0 ;  /* 0x20000056ff557230 */ /* 0x100fe20000004100 */
[----:B------:R-:W-:Y:S01]  /*8d80*/  SHF.L.U32 R198, R174, 0x4, RZ ;  /* 0x00000004aec67819 */ /* 0x000fe200000006ff */
[----:B------:R-:W-:Y:S01]  /*8d90*/  HADD2.F32 R86, -RZ, R86.H1_H1 ;  /* 0x30000056ff567230 */ /* 0x000fe20000004100 */
[----:B------:R-:W-:Y:S01]  /*8da0*/  SHF.L.U32 R196, R176, 0x4, RZ ;  /* 0x00000004b0c47819 */ /* 0x000fe200000006ff */
[--C-:B------:R-:W-:Y:S01]  /*8db0*/  HADD2.F32 R89, -RZ, R90.reuse.H0_H0 ;  /* 0x2000005aff597230 */ /* 0x100fe20000004100 */
[----:B------:R-:W-:Y:S01]  /*8dc0*/  F2FP.F16.E4M3.UNPACK_B R94, R141 ;  /* 0x0000008dff5e723e */ /* 0x000fe200020006ff */
[----:B------:R-:W-:Y:S01]  /*8dd0*/  HADD2.F32 R90, -RZ, R90.H1_H1 ;  /* 0x3000005aff5a7230 */ /* 0x000fe20000004100 */
[----:B------:R-:W-:Y:S01]  /*8de0*/  F2FP.F16.E4M3.UNPACK_B R98, R142 ;  /* 0x0000008eff62723e */ /* 0x000fe200020006ff */
[----:B------:R-:W-:Y:S01]  /*8df0*/  HADD2.F32 R80, -RZ, R80.H1_H1 ;  /* 0x30000050ff507230 */ /* 0x000fe20000004100 */
[----:B------:R-:W-:Y:S01]  /*8e00*/  F2FP.F16.E4M3.UNPACK_B R102, R143 ;  /* 0x0000008fff66723e */ /* 0x000fe200020006ff */
[--C-:B------:R-:W-:Y:S01]  /*8e10*/  HADD2.F32 R93, -RZ, R94.reuse.H0_H0 ;  /* 0x2000005eff5d7230 */ /* 0x100fe20000004100 */
[----:B------:R-:W-:Y:S01]  /*8e20*/  F2FP.F16.E4M3.UNPACK_B R106, R144 ;  /* 0x00000090ff6a723e */ /* 0x000fe200020006ff */
[----:B------:R-:W-:Y:S01]  /*8e30*/  HADD2.F32 R94, -RZ, R94.H1_H1 ;  /* 0x3000005eff5e7230 */ /* 0x000fe20000004100 */
[----:B------:R-:W-:Y:S01]  /*8e40*/  F2FP.F16.E4M3.UNPACK_B R110, R145 ;  /* 0x00000091ff6e723e */ /* 0x000fe200020006ff */
[C---:B--2---:R-:W-:Y:S01]  /*8e50*/  FMUL R0, R70.reuse, R4 ;  /* 0x0000000446007220 */ /* 0x044fe20000400000 */
[C---:B------:R-:W-:Y:S01]  /*8e60*/  FMUL R2, R70.reuse, R5 ;  /* 0x0000000546027220 */ /* 0x040fe20000400000 */
[C---:B------:R-:W-:Y:S01]  /*8e70*/  FMUL R4, R70.reuse, R8 ;  /* 0x0000000846047220 */ /* 0x040fe20000400000 */
[C---:B------:R-:W-:Y:S01]  /*8e80*/  FMUL R5, R70.reuse, R9 ;  /* 0x0000000946057220 */ /* 0x040fe20000400000 */
[C---:B------:R-:W-:Y:S01]  /*8e90*/  FFMA R0, R73.reuse, R72, R0 ;  /* 0x0000004849007223 */ /* 0x040fe20000000000 */
[C---:B------:R-:W-:Y:S01]  /*8ea0*/  FFMA R2, R73.reuse, R75, R2 ;  /* 0x0000004b49027223 */ /* 0x040fe20000000002 */
[C---:B------:R-:W-:Y:S01]  /*8eb0*/  FMUL R8, R70.reuse, R12 ;  /* 0x0000000c46087220 */ /* 0x040fe20000400000 */
[C---:B------:R-:W-:Y:S01]  /*8ec0*/  FMUL R9, R70.reuse, R13 ;  /* 0x0000000d46097220 */ /* 0x040fe20000400000 */
[C---:B------:R-:W-:Y:S01]  /*8ed0*/  FMUL R12, R70.reuse, R16 ;  /* 0x00000010460c7220 */ /* 0x040fe20000400000 */
[C---:B------:R-:W-:Y:S01]  /*8ee0*/  FMUL R13, R70.reuse, R17 ;  /* 0x00000011460d7220 */ /* 0x040fe20000400000 */
[C---:B------:R-:W-:Y:S01]  /*8ef0*/  FMUL R16, R70.reuse, R20 ;  /* 0x0000001446107220 */ /* 0x040fe20000400000 */
[C---:B------:R-:W-:Y:S01]  /*8f00*/  FMUL R17, R70.reuse, R21 ;  /* 0x0000001546117220 */ /* 0x040fe20000400000 */
[C---:B------:R-:W-:Y:S01]  /*8f10*/  FMUL R20, R70.reuse, R24 ;  /* 0x0000001846147220 */ /* 0x040fe20000400000 */
[C---:B------:R-:W-:Y:S01]  /*8f20*/  FMUL R21, R70.reuse, R25 ;  /* 0x0000001946157220 */ /* 0x040fe20000400000 */
[--C-:B------:R-:W-:Y:S02]  /*8f30*/  HADD2.F32 R97, -RZ, R98.reuse.H0_H0 ;  /* 0x20000062ff617230 */ /* 0x100fe40000004100 */
[C---:B------:R-:W-:Y:S01]  /*8f40*/  FMUL R24, R70.reuse, R28 ;  /* 0x0000001c46187220 */ /* 0x040fe20000400000 */
[----:B------:R-:W-:Y:S02]  /*8f50*/  HADD2.F32 R98, -RZ, R98.H1_H1 ;  /* 0x30000062ff627230 */ /* 0x000fe40000004100 */
[C---:B------:R-:W-:Y:S01]  /*8f60*/  FMUL R25, R70.reuse, R29 ;  /* 0x0000001d46197220 */ /* 0x040fe20000400000 */
[--C-:B------:R-:W-:Y:S02]  /*8f70*/  HADD2.F32 R101, -RZ, R102.reuse.H0_H0 ;  /* 0x20000066ff657230 */ /* 0x100fe40000004100 */
[C---:B------:R-:W-:Y:S01]  /*8f80*/  FMUL R28, R70.reuse, R32 ;  /* 0x00000020461c7220 */ /* 0x040fe20000400000 */
[----:B------:R-:W-:Y:S02]  /*8f90*/  HADD2.F32 R102, -RZ, R102.H1_H1 ;  /* 0x30000066ff667230 */ /* 0x000fe40000004100 */
[C---:B------:R-:W-:Y:S01]  /*8fa0*/  FMUL R29, R70.reuse, R33 ;  /* 0x00000021461d7220 */ /* 0x040fe20000400000 */
[--C-:B------:R-:W-:Y:S02]  /*8fb0*/  HADD2.F32 R105, -RZ, R106.reuse.H0_H0 ;  /* 0x2000006aff697230 */ /* 0x100fe40000004100 */
[C---:B------:R-:W-:Y:S01]  /*8fc0*/  FMUL R32, R70.reuse, R36 ;  /* 0x0000002446207220 */ /* 0x040fe20000400000 */
[----:B------:R-:W-:Y:S01]  /*8fd0*/  F2FP.F16.E4M3.UNPACK_B R96, R141.H1 ;  /* 0x0000008dff60723e */ /* 0x000fe200030006ff */
[----:B------:R-:W-:Y:S02]  /*8fe0*/  HADD2.F32 R106, -RZ, R106.H1_H1 ;  /* 0x3000006aff6a7230 */ /* 0x000fe40000004100 */
[C---:B------:R-:W-:Y:S01]  /*8ff0*/  FMUL R33, R70.reuse, R37 ;  /* 0x0000002546217220 */ /* 0x040fe20000400000 */
[--C-:B------:R-:W-:Y:S02]  /*9000*/  HADD2.F32 R109, -RZ, R110.reuse.H0_H0 ;  /* 0x2000006eff6d7230 */ /* 0x100fe40000004100 */
[C---:B------:R-:W-:Y:S01]  /*9010*/  FMUL R36, R70.reuse, R40 ;  /* 0x0000002846247220 */ /* 0x040fe20000400000 */
[----:B------:R-:W-:Y:S01]  /*9020*/  F2FP.F16.E4M3.UNPACK_B R100, R142.H1 ;  /* 0x0000008eff64723e */ /* 0x000fe200030006ff */
[----:B------:R-:W-:Y:S02]  /*9030*/  HADD2.F32 R110, -RZ, R110.H1_H1 ;  /* 0x3000006eff6e7230 */ /* 0x000fe40000004100 */
[C---:B------:R-:W-:Y:S01]  /*9040*/  FMUL R37, R70.reuse, R41 ;  /* 0x0000002946257220 */ /* 0x040fe20000400000 */
[C---:B------:R-:W-:Y:S01]  /*9050*/  FMUL R40, R70.reuse, R44 ;  /* 0x0000002c46287220 */ /* 0x040fe20000400000 */
[----:B------:R-:W-:Y:S01]  /*9060*/  F2FP.F16.E4M3.UNPACK_B R104, R143.H1 ;  /* 0x0000008fff68723e */ /* 0x000fe200030006ff */
        /* <DEDUP_REMOVED lines=8> */
[----:B------:R-:W-:Y:S01]  /*90f0*/  F2FP.F16.E4M3.UNPACK_B R114, R146 ;  /* 0x00000092ff72723e */ /* 0x000fe200020006ff */
[C---:B------:R-:W-:Y:S01]  /*9100*/  FMUL R53, R70.reuse, R57 ;  /* 0x0000003946357220 */ /* 0x040fe20000400000 */
[C---:B------:R-:W-:Y:S01]  /*9110*/  FMUL R56, R70.reuse, R60 ;  /* 0x0000003c46387220 */ /* 0x040fe20000400000 */
[----:B------:R-:W-:Y:S01]  /*9120*/  F2FP.F16.E4M3.UNPACK_B R116, R146.H1 ;  /* 0x00000092ff74723e */ /* 0x000fe200030006ff */
[C---:B------:R-:W-:Y:S01]  /*9130*/  FMUL R57, R70.reuse, R61 ;  /* 0x0000003d46397220 */ /* 0x040fe20000400000 */
[--C-:B------:R-:W-:Y:S02]  /*9140*/  HADD2.F32 R113, -RZ, R114.reuse.H0_H0 ;  /* 0x20000072ff717230 */ /* 0x100fe40000004100 */
[C---:B------:R-:W-:Y:S01]  /*9150*/  FMUL R60, R70.reuse, R64 ;  /* 0x00000040463c7220 */ /* 0x040fe20000400000 */
[----:B------:R-:W-:Y:S01]  /*9160*/  F2FP.F16.E4M3.UNPACK_B R118, R147 ;  /* 0x00000093ff76723e */ /* 0x000fe200020006ff */
[----:B------:R-:W-:Y:S02]  /*9170*/  HADD2.F32 R114, -RZ, R114.H1_H1 ;  /* 0x30000072ff727230 */ /* 0x000fe40000004100 */
[C---:B------:R-:W-:Y:S01]  /*9180*/  FMUL R61, R70.reuse, R65 ;  /* 0x00000041463d7220 */ /* 0x040fe20000400000 */
[C---:B----4-:R-:W-:Y:S01]  /*9190*/  FMUL R3, R70.reuse, R6 ;  /* 0x0000000646037220 */ /* 0x050fe20000400000 */
[----:B------:R-:W-:Y:S01]  /*91a0*/  F2FP.F16.E4M3.UNPACK_B R120, R147.H1 ;  /* 0x00000093ff78723e */ /* 0x000fe200030006ff */
[--C-:B------:R-:W-:Y:S02]  /*91b0*/  HADD2.F32 R117, -RZ, R118.reuse.H0_H0 ;  /* 0x20000076ff757230 */ /* 0x100fe40000004100 */
[C---:B------:R-:W-:Y:S01]  /*91c0*/  FMUL R7, R70.reuse, R7 ;  /* 0x0000000746077220 */ /* 0x040fe20000400000 */
[C---:B------:R-:W-:Y:S01]  /*91d0*/  FFMA R3, R73.reuse, R74, R3 ;  /* 0x0000004a49037223 */ /* 0x040fe20000000003 */
[----:B------:R-:W-:Y:S01]  /*91e0*/  F2FP.F16.E4M3.UNPACK_B R122, R148 ;  /* 0x00000094ff7a723e */ /* 0x000fe200020006ff */
[----:B------:R-:W-:Y:S02]  /*91f0*/  HADD2.F32 R118, -RZ, R118.H1_H1 ;  /* 0x30000076ff767230 */ /* 0x000fe40000004100 */
[C---:B------:R-:W-:Y:S01]  /*9200*/  FFMA R7, R73.reuse, R76, R7 ;  /* 0x0000004c49077223 */ /* 0x040fe20000000007 */
[C---:B------:R-:W-:Y:S01]  /*9210*/  FFMA R4, R73.reuse, R77, R4 ;  /* 0x0000004d49047223 */ /* 0x040fe20000000004 */
[----:B------:R-:W-:Y:S01]  /*9220*/  F2FP.F16.E4M3.UNPACK_B R124, R148.H1 ;  /* 0x00000094ff7c723e */ /* 0x000fe200030006ff */
[----:B------:R-:W-:Y:S01]  /*9230*/  FFMA R5, R73, R78, R5 ;  /* 0x0000004e49057223 */ /* 0x000fe20000000005 */
[--C-:B------:R-:W-:Y:S01]  /*9240*/  HADD2.F32 R121, -RZ, R122.reuse.H0_H0 ;  /* 0x2000007aff797230 */ /* 0x100fe20000004100 */
[----:B------:R-:W-:Y:S01]  /*9250*/  F2FP.SATFINITE.E4M3.F32.PACK_AB_MERGE_C R159, R7, R3, RZ ;  /* 0x00000003079f723e */ /* 0x000fe200048070ff */
[----:B------:R-:W-:Y:S02]  /*9260*/  HADD2.F32 R122, -RZ, R122.H1_H1 ;  /* 0x3000007aff7a7230 */ /* 0x000fe40000004100 */
[C---:B------:R-:W-:Y:S01]  /*9270*/  FMUL R6, R70.reuse, R10 ;  /* 0x0000000a46067220 */ /* 0x040fe20000400000 */
[----:B------:R-:W-:Y:S01]  /*9280*/  FMUL R11, R70, R11 ;  /* 0x0000000b460b7220 */ /* 0x000fe20000400000 */
[--C-:B------:R-:W-:Y:S01]  /*9290*/  HADD2.F32 R83, -RZ, R84.reuse.H0_H0 ;  /* 0x20000054ff537230 */ /* 0x100fe20000004100 */
[----:B------:R-:W-:Y:S01]  /*92a0*/  F2FP.SATFINITE.E4M3.F32.PACK_AB_MERGE_C R156, R2, R0, R159 ;  /* 0x00000000029c723e */ /* 0x000fe2000480709f */
[C---:B------:R-:W-:Y:S01]  /*92b0*/  FFMA R6, R73.reuse, R79, R6 ;  /* 0x0000004f49067223 */ /* 0x040fe20000000006 */
[C---:B------:R-:W-:Y:S01]  /*92c0*/  FFMA R11, R73.reuse, R80, R11 ;  /* 0x00000050490b7223 */ /* 0x040fe2000000000b */
[C---:B------:R-:W-:Y:S01]  /*92d0*/  FFMA R8, R73.reuse, R81, R8 ;  /* 0x0000005149087223 */ /* 0x040fe20000000008 */
[----:B------:R-:W-:Y:S01]  /*92e0*/  F2FP.F16.E4M3.UNPACK_B R126, R149 ;  /* 0x00000095ff7e723e */ /* 0x000fe200020006ff */
[----:B------:R-:W-:Y:S01]  /*92f0*/  FFMA R9, R73, R82, R9 ;  /* 0x0000005249097223 */ /* 0x000fe20000000009 */
[----:B------:R-:W-:Y:S01]  /*9300*/  HADD2.F32 R84, -RZ, R84.H1_H1 ;  /* 0x30000054ff547230 */ /* 0x000fe20000004100 */
[----:B------:R-:W-:Y:S01]  /*9310*/  F2FP.SATFINITE.E4M3.F32.PACK_AB_MERGE_C R157, R11, R6, RZ ;  /* 0x000000060b9d723e */ /* 0x000fe200048070ff */
[C---:B------:R-:W-:Y:S01]  /*9320*/  FMUL R10, R70.reuse, R14 ;  /* 0x0000000e460a7220 */ /* 0x040fe20000400000 */
[----:B------:R-:W-:Y:S02]  /*9330*/  HADD2.F32 R125, -RZ, R126.H0_H0 ;  /* 0x2000007eff7d7230 */ /* 0x000fe40000004100 */
[C---:B------:R-:W-:Y:S01]  /*9340*/  FMUL R15, R70.reuse, R15 ;  /* 0x0000000f460f7220 */ /* 0x040fe20000400000 */
[----:B------:R-:W-:Y:S01]  /*9350*/  HADD2.F32 R87, -RZ, R88.H0_H0 ;  /* 0x20000058ff577230 */ /* 0x000fe20000004100 */
[----:B------:R-:W-:Y:S01]  /*9360*/  F2FP.SATFINITE.E4M3.F32.PACK_AB_MERGE_C R157, R5, R4, R157 ;  /* 0x00000004059d723e */ /* 0x000fe2000480709d */
[C---:B------:R-:W-:Y:S01]  /*9370*/  FFMA R10, R73.reuse, R83, R10 ;  /* 0x00000053490a7223 */ /* 0x040fe2000000000a */
[C---:B------:R-:W-:Y:S01]  /*9380*/  FFMA R15, R73.reuse, R84, R15 ;  /* 0x00000054490f7223 */ /* 0x040fe2000000000f */
[C---:B------:R-:W-:Y:S01]  /*9390*/  FFMA R12, R73.reuse, R85, R12 ;  /* 0x00000055490c7223 */ /* 0x040fe2000000000c */
[----:B------:R-:W-:Y:S01]  /*93a0*/  F2FP.F16.E4M3.UNPACK_B R128, R149.H1 ;  /* 0x00000095ff80723e */ /* 0x000fe200030006ff */
[----:B------:R-:W-:Y:S01]  /*93b0*/  FFMA R13, R73, R86, R13 ;  /* 0x00000056490d7223 */ /* 0x000fe2000000000d */
[----:B------:R-:W-:Y:S01]  /*93c0*/  HADD2.F32 R126, -RZ, R126.H1_H1 ;  /* 0x3000007eff7e7230 */ /* 0x000fe20000004100 */
[----:B------:R-:W-:Y:S01]  /*93d0*/  F2FP.SATFINITE.E4M3.F32.PACK_AB_MERGE_C R158, R15, R10, RZ ;  /* 0x0000000a0f9e723e */ /* 0x000fe200048070ff */
[----:B------:R-:W-:Y:S02]  /*93e0*/  HADD2.F32 R88, -RZ, R88.H1_H1 ;  /* 0x30000058ff587230 */ /* 0x000fe40000004100 */
[C---:B------:R-:W-:Y:S01]  /*93f0*/  FMUL R14, R70.reuse, R18 ;  /* 0x00000012460e7220 */ /* 0x040fe20000400000 */
[C---:B------:R-:W-:Y:S01]  /*9400*/  FMUL R19, R70.reuse, R19 ;  /* 0x0000001346137220 */ /* 0x040fe20000400000 */
[----:B------:R-:W-:Y:S01]  /*9410*/  F2FP.SATFINITE.E4M3.F32.PACK_AB_MERGE_C R158, R9, R8, R158 ;  /* 0x00000008099e723e */ /* 0x000fe2000480709e */
[--C-:B------:R-:W-:Y:S02]  /*9420*/  HADD2.F32 R91, -RZ, R92.reuse.H0_H0 ;  /* 0x2000005cff5b7230 */ /* 0x100fe40000004100 */
        /* <DEDUP_REMOVED lines=10> */
[----:B------:R-:W-:Y:S01]  /*94d0*/  F2FP.SATFINITE.E4M3.F32.PACK_AB_MERGE_C R159, R13, R12, R159 ;  /* 0x0000000c0d9f723e */ /* 0x000fe2000480709f */
[----:B------:R-:W-:Y:S02]  /*94e0*/  HADD2.F32 R95, -RZ, R96.H0_H0 ;  /* 0x20000060ff5f7230 */ /* 0x000fe40000004100 */
[C---:B------:R-:W-:Y:S01]  /*94f0*/  FFMA R18, R73.reuse, R91, R18 ;  /* 0x0000005b49127223 */ /* 0x040fe20000000012 */
[C---:B------:R-:W-:Y:S01]  /*9500*/  FFMA R23, R73.reuse, R92, R23 ;  /* 0x0000005c49177223 */ /* 0x040fe20000000017 */
[C---:B------:R-:W-:Y:S01]  /*9510*/  FFMA R20, R73.reuse, R93, R20 ;  /* 0x0000005d49147223 */ /* 0x040fe20000000014 */
[----:B------:R-:W-:Y:S01]  /*9520*/  F2FP.F16.E4M3.UNPACK_B R132, R150.H1 ;  /* 0x00000096ff84723e */ /* 0x000fe200030006ff */
[----:B------:R1:W-:Y:S01]  /*9530*/  STS.128 [R163+UR50+0x4400], R156 ;  /* 0x0044009ca3007988 */ /* 0x0003e20008000c32 */
[----:B------:R-:W-:Y:S01]  /*9540*/  FFMA R21, R73, R94, R21 ;  /* 0x0000005e49157223 */ /* 0x000fe20000000015 */
[----:B------:R-:W-:Y:S01]  /*9550*/  F2FP.SATFINITE.E4M3.F32.PACK_AB_MERGE_C R181, R23, R18, RZ ;  /* 0x0000001217b5723e */ /* 0x000fe200048070ff */
[----:B------:R-:W-:Y:S02]  /*9560*/  HADD2.F32 R130, -RZ, R130.H1_H1 ;  /* 0x30000082ff827230 */ /* 0x000fe40000004100 */
[C---:B------:R-:W-:Y:S01]  /*9570*/  FMUL R22, R70.reuse, R26 ;  /* 0x0000001a46167220 */ /* 0x040fe20000400000 */
[----:B------:R-:W-:Y:S02]  /*9580*/  HADD2.F32 R96, -RZ, R96.H1_H1 ;  /* 0x30000060ff607230 */ /* 0x000fe40000004100 */
[C---:B------:R-:W-:Y:S01]  /*9590*/  FMUL R27, R70.reuse, R27 ;  /* 0x0000001b461b7220 */ /* 0x040fe20000400000 */
[----:B------:R-:W-:Y:S02]  /*95a0*/  HADD2.F32 R99, -RZ, R100.H0_H0 ;  /* 0x20000064ff637230 */ /* 0x000fe40000004100 */
[C---:B------:R-:W-:Y:S01]  /*95b0*/  FFMA R22, R73.reuse, R95, R22 ;  /* 0x0000005f49167223 */ /* 0x040fe20000000016 */
[----:B------:R-:W-:Y:S01]  /*95c0*/  F2FP.F16.E4M3.UNPACK_B R134, R151 ;  /* 0x00000097ff86723e */ /* 0x000fe200020006ff */
        /* <DEDUP_REMOVED lines=8> */
[----:B------:R-:W-:Y:S02]  /*9650*/  HADD2.F32 R100, -RZ, R100.H1_H1 ;  /* 0x30000064ff647230 */ /* 0x000fe40000004100 */
[----:B------:R-:W-:Y:S01]  /*9660*/  FMUL R31, R70, R31 ;  /* 0x0000001f461f7220 */ /* 0x000fe20000400000 */
[--C-:B------:R-:W-:Y:S02]  /*9670*/  HADD2.F32 R103, -RZ, R104.reuse.H0_H0 ;  /* 0x20000068ff677230 */ /* 0x100fe40000004100 */
[C---:B------:R-:W-:Y:S01]  /*9680*/  FFMA R26, R73.reuse, R99, R26 ;  /* 0x00000063491a7223 */ /* 0x040fe2000000001a */
[----:B------:R-:W-:Y:S01]  /*9690*/  ISETP.NE.AND P0, PT, R166, RZ, PT ;  /* 0x000000ffa600720c */ /* 0x000fe20003f05270 */
[C---:B------:R-:W-:Y:S01]  /*96a0*/  FFMA R31, R73.reuse, R100, R31 ;  /* 0x00000064491f7223 */ /* 0x040fe2000000001f */
[C---:B------:R-:W-:Y:S01]  /*96b0*/  FFMA R28, R73.reuse, R101, R28 ;  /* 0x00000065491c7223 */ /* 0x040fe2000000001c */
[----:B------:R-:W-:Y:S01]  /*96c0*/  LEA R187, R160, UR50, 0x3 ;  /* 0x00000032a0bb7c11 */ /* 0x000fe2000f8e18ff */
[----:B------:R-:W-:Y:S01]  /*96d0*/  FFMA R29, R73, R102, R29 ;  /* 0x00000066491d7223 */ /* 0x000fe2000000001d */
[----:B------:R-:W-:Y:S01]  /*96e0*/  HADD2.F32 R104, -RZ, R104.H1_H1 ;  /* 0x30000068ff687230 */ /* 0x000fe20000004100 */
[----:B------:R-:W-:Y:S01]  /*96f0*/  F2FP.SATFINITE.E4M3.F32.PACK_AB_MERGE_C R183, R31, R26, RZ ;  /* 0x0000001a1fb7723e */ /* 0x000fe200048070ff */
[C---:B------:R-:W-:Y:S01]  /*9700*/  FMUL R30, R70.reuse, R34 ;  /* 0x00000022461e7220 */ /* 0x040fe20000400000 */
[----:B------:R-:W-:Y:S01]  /*9710*/  FMUL R35, R70, R35 ;  /* 0x0000002346237220 */ /* 0x000fe20000400000 */
[--C-:B------:R-:W-:Y:S01]  /*9720*/  HADD2.F32 R107, -RZ, R108.reuse.H0_H0 ;  /* 0x2000006cff6b7230 */ /* 0x100fe20000004100 */
[----:B-1----:R-:W-:Y:S01]  /*9730*/  F2FP.SATFINITE.E4M3.F32.PACK_AB_MERGE_C R156, R17, R16, R181 ;  /* 0x00000010119c723e */ /* 0x002fe200048070b5 */
[----:B------:R-:W-:Y:S01]  /*9740*/  FFMA R30, R73, R103, R30 ;  /* 0x00000067491e7223 */ /* 0x000fe2000000001e */
[----:B------:R-:W-:Y:S01]  /*9750*/  F2FP.SATFINITE.E4M3.F32.PACK_AB_MERGE_C R157, R21, R20, R182 ;  /* 0x00000014159d723e */ /* 0x000fe200048070b6 */
[----:B------:R-:W-:Y:S01]  /*9760*/  FFMA R35, R73, R104, R35 ;  /* 0x0000006849237223 */ /* 0x000fe20000000023 */
[----:B------:R-:W-:Y:S01]  /*9770*/  F2FP.SATFINITE.E4M3.F32.PACK_AB_MERGE_C R158, R25, R24, R183 ;  /* 0x00000018199e723e */ /* 0x000fe200048070b7 */
[----:B------:R-:W-:Y:S01]  /*9780*/  FFMA R32, R73, R105, R32 ;  /* 0x0000006949207223 */ /* 0x000fe20000000020 */
[----:B------:R-:W-:Y:S01]  /*9790*/  IADD3 R181, PT, PT, R177, R186, RZ ;  /* 0x000000bab1b57210 */ /* 0x000fe20007ffe0ff */
[----:B------:R-:W-:Y:S01]  /*97a0*/  FFMA R33, R73, R106, R33 ;  /* 0x0000006a49217223 */ /* 0x000fe20000000021 */
[----:B------:R-:W-:Y:S01]  /*97b0*/  IADD3 R182, PT, PT, R177, R198, RZ ;  /* 0x000000c6b1b67210 */ /* 0x000fe20007ffe0ff */
[----:B------:R-:W-:Y:S01]  /*97c0*/  HADD2.F32 R108, -RZ, R108.H1_H1 ;  /* 0x3000006cff6c7230 */ /* 0x000fe20000004100 */
[----:B------:R-:W-:Y:S01]  /*97d0*/  IADD3 R183, PT, PT, R196, R181, RZ ;  /* 0x000000b5c4b77210 */ /* 0x000fe20007ffe0ff */
[C---:B------:R-:W-:Y:S01]  /*97e0*/  FMUL R34, R70.reuse, R38 ;  /* 0x0000002646227220 */ /* 0x040fe20000400000 */
[----:B------:R-:W-:Y:S01]  /*97f0*/  F2FP.SATFINITE.E4M3.F32.PACK_AB_MERGE_C R159, R35, R30, RZ ;  /* 0x0000001e239f723e */ /* 0x000fe200048070ff */
[C---:B------:R-:W-:Y:S01]  /*9800*/  FMUL R39, R70.reuse, R39 ;  /* 0x0000002746277220 */ /* 0x040fe20000400000 */
[--C-:B------:R-:W-:Y:S02]  /*9810*/  HADD2.F32 R111, -RZ, R112.reuse.H0_H0 ;  /* 0x20000070ff6f7230 */ /* 0x100fe40000004100 */
[----:B------:R-:W-:Y:S01]  /*9820*/  FFMA R34, R73, R107, R34 ;  /* 0x0000006b49227223 */ /* 0x000fe20000000022 */
[----:B------:R-:W-:Y:S01]  /*9830*/  F2FP.SATFINITE.E4M3.F32.PACK_AB_MERGE_C R159, R29, R28, R159 ;  /* 0x0000001c1d9f723e */ /* 0x000fe2000480709f */
[C---:B------:R-:W-:Y:S01]  /*9840*/  FFMA R39, R73.reuse, R108, R39 ;  /* 0x0000006c49277223 */ /* 0x040fe20000000027 */
[C---:B------:R-:W-:Y:S01]  /*9850*/  FFMA R36, R73.reuse, R109, R36 ;  /* 0x0000006d49247223 */ /* 0x040fe20000000024 */
[----:B------:R-:W-:Y:S01]  /*9860*/  FFMA R37, R73, R110, R37 ;  /* 0x0000006e49257223 */ /* 0x000fe20000000025 */
[----:B------:R-:W-:Y:S01]  /*9870*/  HADD2.F32 R112, -RZ, R112.H1_H1 ;  /* 0x30000070ff707230 */ /* 0x000fe20000004100 */
[----:B------:R1:W-:Y:S01]  /*9880*/  STS.128 [R181+0x4010], R156 ;  /* 0x0040109cb5007388 */ /* 0x0003e20000000c00 */
[----:B------:R-:W-:Y:S01]  /*9890*/  F2FP.SATFINITE.E4M3.F32.PACK_AB_MERGE_C R188, R39, R34, RZ ;  /* 0x0000002227bc723e */ /* 0x000fe200048070ff */
[C---:B------:R-:W-:Y:S01]  /*98a0*/  FMUL R38, R70.reuse, R42 ;  /* 0x0000002a46267220 */ /* 0x040fe20000400000 */
[C---:B------:R-:W-:Y:S01]  /*98b0*/  FMUL R43, R70.reuse, R43 ;  /* 0x0000002b462b7220 */ /* 0x040fe20000400000 */
[--C-:B------:R-:W-:Y:S01]  /*98c0*/  HADD2.F32 R115, -RZ, R116.reuse.H0_H0 ;  /* 0x20000074ff737230 */ /* 0x100fe20000004100 */
[----:B------:R-:W-:Y:S01]  /*98d0*/  F2FP.SATFINITE.E4M3.F32.PACK_AB_MERGE_C R188, R33, R32, R188 ;  /* 0x0000002021bc723e */ /* 0x000fe200048070bc */
[C---:B------:R-:W-:Y:S01]  /*98e0*/  FFMA R38, R73.reuse, R111, R38 ;  /* 0x0000006f49267223 */ /* 0x040fe20000000026 */
[C---:B------:R-:W-:Y:S01]  /*98f0*/  FFMA R43, R73.reuse, R112, R43 ;  /* 0x00000070492b7223 */ /* 0x040fe2000000002b */
[C---:B------:R-:W-:Y:S01]  /*9900*/  FFMA R40, R73.reuse, R113, R40 ;  /* 0x0000007149287223 */ /* 0x040fe20000000028 */
[----:B------:R-:W-:Y:S01]  /*9910*/  FFMA R41, R73, R114, R41 ;  /* 0x0000007249297223 */ /* 0x000fe20000000029 */
[----:B------:R-:W-:Y:S02]  /*9920*/  HADD2.F32 R116, -RZ, R116.H1_H1 ;  /* 0x30000074ff747230 */ /* 0x000fe40000004100 */
        /* <DEDUP_REMOVED lines=8> */
[C---:B------:R-:W-:Y:S01]  /*99b0*/  FFMA R45, R73.reuse, R118, R45 ;  /* 0x00000076492d7223 */ /* 0x040fe2000000002d */
[----:B------:R-:W-:Y:S02]  /*99c0*/  HADD2.F32 R120, -RZ, R120.H1_H1 ;  /* 0x30000078ff787230 */ /* 0x000fe40000004100 */
[C---:B------:R-:W-:Y:S01]  /*99d0*/  FMUL R46, R70.reuse, R50 ;  /* 0x00000032462e7220 */ /* 0x040fe20000400000 */
[C---:B------:R-:W-:Y:S01]  /*99e0*/  FMUL R51, R70.reuse, R51 ;  /* 0x0000003346337220 */ /* 0x040fe20000400000 */
[--C-:B------:R-:W-:Y:S02]  /*99f0*/  HADD2.F32 R123, -RZ, R124.reuse.H0_H0 ;  /* 0x2000007cff7b7230 */ /* 0x100fe40000004100 */
[C---:B------:R-:W-:Y:S01]  /*9a00*/  FMUL R50, R70.reuse, R54 ;  /* 0x0000003646327220 */ /* 0x040fe20000400000 */
[C---:B------:R-:W-:Y:S01]  /*9a10*/  FFMA R46, R73.reuse, R119, R46 ;  /* 0x00000077492e7223 */ /* 0x040fe2000000002e */
[----:B------:R-:W-:Y:S02]  /*9a20*/  HADD2.F32 R124, -RZ, R124.H1_H1 ;  /* 0x3000007cff7c7230 */ /* 0x000fe40000004100 */
[C---:B------:R-:W-:Y:S01]  /*9a30*/  FFMA R51, R73.reuse, R120, R51 ;  /* 0x0000007849337223 */ /* 0x040fe20000000033 */
[C---:B------:R-:W-:Y:S01]  /*9a40*/  FMUL R55, R70.reuse, R55 ;  /* 0x0000003746377220 */ /* 0x040fe20000400000 */
[C---:B------:R-:W-:Y:S01]  /*9a50*/  FFMA R48, R73.reuse, R121, R48 ;  /* 0x0000007949307223 */ /* 0x040fe20000000030 */
[C---:B------:R-:W-:Y:S01]  /*9a60*/  FFMA R49, R73.reuse, R122, R49 ;  /* 0x0000007a49317223 */ /* 0x040fe20000000031 */
[--C-:B------:R-:W-:Y:S02]  /*9a70*/  HADD2.F32 R127, -RZ, R128.reuse.H0_H0 ;  /* 0x20000080ff7f7230 */ /* 0x100fe40000004100 */
[C---:B------:R-:W-:Y:S01]  /*9a80*/  FFMA R50, R73.reuse, R123, R50 ;  /* 0x0000007b49327223 */ /* 0x040fe20000000032 */
[----:B------:R-:W-:Y:S02]  /*9a90*/  HADD2.F32 R128, -RZ, R128.H1_H1 ;  /* 0x30000080ff807230 */ /* 0x000fe40000004100 */
[C---:B------:R-:W-:Y:S01]  /*9aa0*/  FMUL R54, R70.reuse, R58 ;  /* 0x0000003a46367220 */ /* 0x040fe20000400000 */
        /* <DEDUP_REMOVED lines=16> */
[----:B------:R-:W-:Y:S01]  /*9bb0*/  FFMA R63, R73, R132, R63 ;  /* 0x00000084493f7223 */ /* 0x000fe2000000003f */
[----:B------:R-:W-:Y:S01]  /*9bc0*/  FMUL R67, R70, R67 ;  /* 0x0000004346437220 */ /* 0x000fe20000400000 */
[----:B------:R-:W-:Y:S01]  /*9bd0*/  F2FP.SATFINITE.E4M3.F32.PACK_AB_MERGE_C R190, R47, R42, RZ ;  /* 0x0000002a2fbe723e */ /* 0x000fe200048070ff */
[----:B------:R-:W-:Y:S01]  /*9be0*/  FFMA R60, R73, R133, R60 ;  /* 0x00000085493c7223 */ /* 0x000fe2000000003c */
[----:B------:R-:W-:Y:S01]  /*9bf0*/  F2FP.SATFINITE.E4M3.F32.PACK_AB_MERGE_C R191, R51, R46, RZ ;  /* 0x0000002e33bf723e */ /* 0x000fe200048070ff */
[C---:B------:R-:W-:Y:S01]  /*9c00*/  FFMA R61, R73.reuse, R134, R61 ;  /* 0x00000086493d7223 */ /* 0x040fe2000000003d */
[C---:B------:R-:W-:Y:S01]  /*9c10*/  FFMA R62, R73.reuse, R75, R62 ;  /* 0x0000004b493e7223 */ /* 0x040fe2000000003e */
[----:B------:R-:W-:Y:S01]  /*9c20*/  FFMA R67, R73, R72, R67 ;  /* 0x0000004849437223 */ /* 0x000fe20000000043 */
[----:B------:R-:W-:Y:S02]  /*9c30*/  F2FP.SATFINITE.E4M3.F32.PACK_AB_MERGE_C R190, R41, R40, R190 ;  /* 0x0000002829be723e */ /* 0x000fe400048070be */
[----:B------:R-:W-:Y:S02]  /*9c40*/  F2FP.SATFINITE.E4M3.F32.PACK_AB_MERGE_C R191, R45, R44, R191 ;  /* 0x0000002c2dbf723e */ /* 0x000fe400048070bf */
[----:B------:R-:W-:Y:S02]  /*9c50*/  F2FP.SATFINITE.E4M3.F32.PACK_AB_MERGE_C R192, R55, R50, RZ ;  /* 0x0000003237c0723e */ /* 0x000fe400048070ff */
[----:B------:R-:W-:Y:S01]  /*9c60*/  F2FP.SATFINITE.E4M3.F32.PACK_AB_MERGE_C R193, R59, R54, RZ ;  /* 0x000000363bc1723e */ /* 0x000fe200048070ff */
[----:B------:R1:W-:Y:S01]  /*9c70*/  STS.128 [R182+0x4020], R188 ;  /* 0x004020bcb6007388 */ /* 0x0003e20000000c00 */
[----:B------:R-:W-:Y:S02]  /*9c80*/  F2FP.SATFINITE.E4M3.F32.PACK_AB_MERGE_C R194, R63, R58, RZ ;  /* 0x0000003a3fc2723e */ /* 0x000fe400048070ff */
[----:B------:R-:W-:Y:S02]  /*9c90*/  F2FP.SATFINITE.E4M3.F32.PACK_AB_MERGE_C R195, R67, R62, RZ ;  /* 0x0000003e43c3723e */ /* 0x000fe400048070ff */
[----:B------:R-:W-:Y:S02]  /*9ca0*/  F2FP.SATFINITE.E4M3.F32.PACK_AB_MERGE_C R192, R49, R48, R192 ;  /* 0x0000003031c0723e */ /* 0x000fe400048070c0 */
[----:B------:R-:W-:Y:S02]  /*9cb0*/  F2FP.SATFINITE.E4M3.F32.PACK_AB_MERGE_C R193, R53, R52, R193 ;  /* 0x0000003435c1723e */ /* 0x000fe400048070c1 */
[----:B------:R-:W-:Y:S02]  /*9cc0*/  F2FP.SATFINITE.E4M3.F32.PACK_AB_MERGE_C R194, R57, R56, R194 ;  /* 0x0000003839c2723e */ /* 0x000fe400048070c2 */
[----:B------:R-:W-:Y:S02]  /*9cd0*/  F2FP.SATFINITE.E4M3.F32.PACK_AB_MERGE_C R195, R61, R60, R195 ;  /* 0x0000003c3dc3723e */ /* 0x000fe400048070c3 */
[----:B------:R-:W-:Y:S03]  /*9ce0*/  @P6 SHF.L.U32 R200, R135, 0x1f, RZ ;  /* 0x0000001f87c86819 */ /* 0x000fe600000006ff */
[----:B------:R1:W-:Y:S01]  /*9cf0*/  STS.128 [R183+0x4010], R192 ;  /* 0x004010c0b7007388 */ /* 0x0003e20000000c00 */
[----:B------:R-:W-:Y:S01]  /*9d00*/  @!PT LDS RZ, [RZ] ;  /* 0x00000000fffff984 */ /* 0x000fe20000000800 */
[----:B------:R-:W-:Y:S01]  /*9d10*/  @!PT LDS RZ, [RZ] ;  /* 0x00000000fffff984 */ /* 0x000fe20000000800 */
[----:B------:R-:W-:Y:S01]  /*9d20*/  @!PT LDS RZ, [RZ] ;  /* 0x00000000fffff984 */ /* 0x000fe20000000800 */
[----:B------:R-:W-:Y:S01]  /*9d30*/  @!PT LDS RZ, [RZ] ;  /* 0x00000000fffff984 */ /* 0x000fe20000000800 */
[----:B------:R2:W-:Y:S07]  /*9d40*/  MEMBAR.ALL.CTA ;  /* 0x0000000000007992 */ /* 0x0005ee0000008000 */
[----:B--2---:R-:W2:Y:S02]  /*9d50*/  FENCE.VIEW.ASYNC.S ;  /* 0x00000000000073c6 */ /* 0x004ea40000000000 */
[----:B--2---:R-:W-:Y:S06]  /*9d60*/  BAR.SYNC.DEFER_BLOCKING 0x1, 0x80 ;  /* 0x0042000000007b1d */ /* 0x004fec0000010000 */
[----:B------:R-:W-:Y:S05]  /*9d70*/  @P0 BRA `(.L_x_136) ;  /* 0x0000000000280947 */ /* 0x000fea0003800000 */
[----:B------:R-:W2:Y:S01]  /*9d80*/  LDCU.64 UR6, c[0x0][0x348] ;  /* 0x00006900ff0677ac */ /* 0x000ea20008000a00 */
[----:B------:R-:W-:Y:S01]  /*9d90*/  UIADD3 UR4, UPT, UPT, UR50, 0x4400, URZ ;  /* 0x0000440032047890 */ /* 0x000fe2000fffe0ff */
[----:B------:R-:W-:Y:S05]  /*9da0*/  UMOV UR41, UR51 ;  /* 0x0000003300297c82 */ /* 0x000fea0008000000 */
[----:B------:R-:W-:Y:S04]  /*9db0*/  MOV R178, UR4 ;  /* 0x0000000400b27c02 */ /* 0x000fe80008000f00 */
[----:B------:R-:W-:Y:S01]  /*9dc0*/  R2UR UR40, R178 ;  /* 0x00000000b22872ca */ /* 0x000fe200000e0000 */
[----:B--2---:R-:W-:Y:S04]  /*9dd0*/  UIADD3 UR4, UP0, UPT, UR6, 0x780, URZ ;  /* 0x0000078006047890 */ /* 0x004fe8000ff1e0ff */
[----:B------:R-:W-:Y:S09]  /*9de0*/  UIADD3.X UR5, UPT, UPT, URZ, UR7, URZ, UP0, !UPT ;  /* 0x00000007ff057290 */ /* 0x000ff200087fe4ff */
[----:B------:R2:W-:Y:S01]  /*9df0*/  UTMASTG.5D [UR40], [UR4] ;  /* 0x00000028040073b5 */ /* 0x0005e20008020000 */
[----:B------:R0:W-:Y:S01]  /*9e00*/  UTMACMDFLUSH ;  /* 0x00000000000079b7 */ /* 0x0001e20000000000 */
[----:B--2---:R-:W-:Y:S04]  /*9e10*/  DEPBAR.LE SB0, 0x1 ;  /* 0x000080400000791a */ /* 0x004fe80000000000 */
.L_x_136:
[----:B------:R-:W-:Y:S05]  /*9e20*/  BSYNC.RECONVERGENT B0 ;  /* 0x0000000000007941 */ /* 0x000fea0003800200 */
.L_x_135:
[----:B------:R-:W-:Y:S06]  /*9e30*/  BAR.SYNC.DEFER_BLOCKING 0x1, 0x80 ;  /* 0x0042000000007b1d */ /* 0x000fec0000010000 */
[----:B------:R-:W2:Y:S01]  /*9e40*/  @P6 SYNCS.PHASECHK.TRANS64.TRYWAIT P0, [R187+URZ+0x200], R200 ;  /* 0x000200c8bb0065a7 */ /* 0x000ea200080011ff */
[----:B------:R-:W-:Y:S01]  /*9e50*/  BSSY B1, `(.L_x_137) ;  /* 0x0000023000017945 */ /* 0x000fe20003800000 */
[----:B--2---:R-:W-:Y:S03]  /*9e60*/  @P6 SEL R184, RZ, 0x1, !P0 ;  /* 0x00000001ffb86807 */ /* 0x004fe60004000000 */
[----:B------:R-:W-:Y:S05]  /*9e70*/  @!P6 BRA `(.L_x_138) ;  /* 0x000000000080e947 */ /* 0x000fea0003800000 */
[----:B------:R-:W-:Y:S01]  /*9e80*/  ISETP.NE.AND P1, PT, R185, RZ, PT ;  /* 0x000000ffb900720c */ /* 0x000fe20003f25270 */
[----:B------:R-:W2:Y:S01]  /*9e90*/  S2R R0, SR_CgaCtaId ;  /* 0x0000000000007919 */ /* 0x000ea20000008800 */
[----:B------:R-:W-:Y:S01]  /*9ea0*/  ISETP.NE.AND P0, PT, R184, RZ, PT ;  /* 0x000000ffb800720c */ /* 0x000fe20003f05270 */
[----:B------:R-:W-:Y:S10]  /*9eb0*/  BSSY B0, `(.L_x_139) ;  /* 0x0000009000007945 */ /* 0x000ff40003800000 */
[----:B------:R-:W-:Y:S04]  /*9ec0*/  @P1 IMAD R3, R160, 0x2000, R177 ;  /* 0x00002000a0031824 */ /* 0x000fe800078e02b1 */
[C---:B------:R-:W-:Y:S01]  /*9ed0*/  @P1 IMAD.IADD R5, R3.reuse, 0x1, R186 ;  /* 0x0000000103051824 */ /* 0x040fe200078e02ba */
[----:B------:R-:W-:Y:S03]  /*9ee0*/  @P1 IADD3 R198, PT, PT, R3, R198, RZ ;  /* 0x000000c603c61210 */ /* 0x000fe60007ffe0ff */
[----:B------:R-:W-:Y:S01]  /*9ef0*/  @P1 IMAD.IADD R196, R196, 0x1, R5 ;  /* 0x00000001c4c41824 */ /* 0x000fe200078e0205 */
[----:B------:R-:W-:Y:S06]  /*9f00*/  @P0 BRA `(.L_x_140) ;  /* 0x00000000000c0947 */ /* 0x000fec0003800000 */
[----:B------:R-:W-:Y:S04]  /*9f10*/  SHF.L.U32 R2, R135, 0x1f, RZ ;  /* 0x0000001f87027819 */ /* 0x000fe800000006ff */
[----:B------:R-:W3:Y:S02]  /*9f20*/  SYNCS.PHASECHK.TRANS64.TRYWAIT P0, [R187+URZ+0x200], R2 ;  /* 0x00020002bb0075a7 */ /* 0x000ee400080011ff */
[----:B---3--:R-:W-:Y:S05]  /*9f30*/  @!P0 BRA `(.L_x_141) ;  /* 0x0000002800408947 */ /* 0x008fea0003800000 */
.L_x_140:
[----:B------:R-:W-:Y:S05]  /*9f40*/  BSYNC B0 ;  /* 0x0000000000007941 */ /* 0x000fea0003800000 */
.L_x_139:
[----:B------:R-:W-:Y:S01]  /*9f50*/  ISETP.NE.AND P0, PT, R185, RZ, PT ;  /* 0x000000ffb900720c */ /* 0x000fe20003f05270 */
[----:B---3--:R-:W-:Y:S02]  /*9f60*/  VIADD R187, R187, 0x210 ;  /* 0x00000210bbbb7836 */ /* 0x008fe40000000000 */
[----:B------:R-:W-:Y:S03]  /*9f70*/  VIADD R160, R160, 0x1 ;  /* 0x00000001a0a07836 */ /* 0x000fe60000000000 */
[----:B--2---:R-:W-:Y:S07]  /*9f80*/  PRMT R0, R0, 0x654, R187 ;  /* 0x0000065400007816 */ /* 0x004fee00000000bb */
[----:B------:R2:W3:Y:S04]  /*9f90*/  @P0 LDS.128 R136, [R3] ;  /* 0x0000000003880984 */ /* 0x0004e80000000c00 */
[----:B------:R2:W4:Y:S04]  /*9fa0*/  @P0 LDS.128 R140, [R5+0x10] ;  /* 0x00001000058c0984 */ /* 0x0005280000000c00 */
        /* <DEDUP_REMOVED lines=9> */
[----:B------:R-:W-:Y:S01]  /*a040*/  SEL R160, R160, RZ, P0 ;  /* 0x000000ffa0a07207 */ /* 0x000fe20000000000 */
[----:B-----5:R5:W-:Y:S02]  /*a050*/  SYNCS.ARRIVE.TRANS64.RED.A1T0 RZ, [R0+URZ], RZ ;  /* 0x000000ff00ff79a7 */ /* 0x020be400081004ff */
[----:B-----5:R-:W-:Y:S04]  /*a060*/  SEL R0, RZ, 0x1, P0 ;  /* 0x00000001ff007807 */ /* 0x020fe80000000000 */
[----:B--234-:R-:W-:Y:S02]  /*a070*/  LOP3.LUT R135, R135, R0, RZ, 0x3c, !PT ;  /* 0x0000000087877212 */ /* 0x01cfe400078e3cff */
.L_x_138:
[----:B------:R-:W-:Y:S05]  /*a080*/  BSYNC B1 ;  /* 0x0000000000017941 */ /* 0x000fea0003800000 */
.L_x_137:
[----:B------:R-:W-:Y:S05]  /*a090*/  VIADD R3, R71, 0x40 ;  /* 0x0000004047037836 */ /* 0x000fea0000000000 */
[----:B------:R-:W-:Y:S04]  /*a0a0*/  SHF.R.U32.HI R3, RZ, 0x15, R3 ;  /* 0x00000015ff037819 */ /* 0x000fe80000011603 */
[----:B------:R-:W-:Y:S11]  /*a0b0*/  LOP3.LUT P0, RZ, R3, 0x3, R168, 0x48, !PT ;  /* 0x0000000303ff7812 */ /* 0x000ff600078048a8 */
[----:B------:R-:W-:Y:S02]  /*a0c0*/  @!UPT UIADD3 URZ, UPT, UPT, URZ, URZ, URZ ;  /* 0x000000fffffff290 */ /* 0x000fe4000fffe0ff */
[----:B------:R-:W-:Y:S05]  /*a0d0*/  @!P0 BRA `(.L_x_142) ;  /* 0x0000000000408947 */ /* 0x000fea0003800000 */
[----:B------:R-:W2:Y:S01]  /*a0e0*/  LDCU.64 UR8, c[0x4][0x70] ;  /* 0x01000e00ff0877ac */ /* 0x000ea20008000a00 */
[----:B------:R-:W-:Y:S01]  /*a0f0*/  MOV R3, 0x0 ;  /* 0x0000000000037802 */ /* 0x000fe20000000f00 */
[----:B------:R-:W-:Y:S02]  /*a100*/  HFMA2 R12, -RZ, RZ, 0, 5.9604644775390625e-08 ;  /* 0x00000001ff0c7431 */ /* 0x000fe400000001ff */
[----:B------:R-:W-:Y:S02]  /*a110*/  IMAD.MOV.U32 R8, RZ, RZ, 0x192 ;  /* 0x00000192ff087424 */ /* 0x000fe400078e00ff */
[----:B------:R-:W-:Y:S01]  /*a120*/  IMAD.MOV.U32 R13, RZ, RZ, RZ ;  /* 0x000000ffff0d7224 */ /* 0x000fe200078e00ff */
[----:B------:R-:W3:Y:S01]  /*a130*/  LDCU.64 UR6, c[0x4][0x78] ;  /* 0x01000f00ff0677ac */ /* 0x000ee20008000a00 */
[----:B------:R-:W4:Y:S01]  /*a140*/  LDC.64 R2, c[0x4][R3] ;  /* 0x0100000003027b82 */ /* 0x000f220000000a00 */
[----:B------:R-:W5:Y:S01]  /*a150*/  LDCU.64 UR4, c[0x4][0x10] ;  /* 0x01000200ff0477ac */ /* 0x000f620008000a00 */
[----:B--2---:R-:W-:Y:S01]  /*a160*/  MOV R5, UR9 ;  /* 0x0000000900057c02 */ /* 0x004fe20008000f00 */
[----:B------:R-:W-:Y:S01]  /*a170*/  IMAD.U32 R4, RZ, RZ, UR8 ;  /* 0x00000008ff047e24 */ /* 0x000fe2000f8e00ff */
[----:B---3--:R-:W-:Y:S01]  /*a180*/  MOV R7, UR7 ;  /* 0x0000000700077c02 */ /* 0x008fe20008000f00 */
[----:B------:R-:W-:Y:S01]  /*a190*/  IMAD.U32 R6, RZ, RZ, UR6 ;  /* 0x00000006ff067e24 */ /* 0x000fe2000f8e00ff */
[----:B-----5:R-:W-:Y:S01]  /*a1a0*/  MOV R11, UR5 ;  /* 0x00000005000b7c02 */ /* 0x020fe20008000f00 */
[----:B------:R-:W-:Y:S02]  /*a1b0*/  IMAD.U32 R10, RZ, RZ, UR4 ;  /* 0x00000004ff0a7e24 */ /* 0x000fe4000f8e00ff */
[----:B------:R-:W-:Y:S07]  /*a1c0*/  LEPC R20, `(.L_x_142) ;  /* 0x000000001014794e */ /* 0x000fee0000000000 */
[----:B-1--4-:R-:W-:Y:S05]  /*a1d0*/  CALL.ABS.NOINC R2 ;  /* 0x0000000002007343 */ /* 0x012fea0003c00000 */
.L_x_142:
[----:B------:R-:W-:Y:S01]  /*a1e0*/  ISETP.NE.AND P0, PT, R166, RZ, PT ;  /* 0x000000ffa600720c */ /* 0x000fe20003f05270 */
[----:B------:R-:W-:Y:S05]  /*a1f0*/  WARPSYNC.ALL ;  /* 0x0000000000007948 */ /* 0x000fea0003800000 */
[----:B------:R-:W-:Y:S01]  /*a200*/  R2UR UR4, R71 ;  /* 0x00000000470472ca */ /* 0x000fe200000e0000 */
[----:B------:R-:W-:Y:S01]  /*a210*/  BSSY.RECONVERGENT B0, `(.L_x_143) ;  /* 0x000011b000007945 */ /* 0x000fe20003800200 */
[----:B------:R-:W-:Y:S02]  /*a220*/  F2FP.F16.E4M3.UNPACK_B R11, R137 ;  /* 0x00000089ff0b723e */ /* 0x000fe400020006ff */
[----:B------:R-:W-:Y:S02]  /*a230*/  F2FP.F16.E4M3.UNPACK_B R10, R138 ;  /* 0x0000008aff0a723e */ /* 0x000fe400020006ff */
[----:B------:R-:W-:Y:S01]  /*a240*/  F2FP.F16.E4M3.UNPACK_B R9, R139 ;  /* 0x0000008bff09723e */ /* 0x000fe200020006ff */
[--C-:B------:R-:W-:Y:S01]  /*a250*/  HADD2.F32 R74, -RZ, R11.reuse.H0_H0 ;  /* 0x2000000bff4a7230 */ /* 0x100fe20000004100 */
[----:B------:R-:W-:Y:S01]  /*a260*/  F2FP.F16.E4M3.UNPACK_B R8, R140 ;  /* 0x0000008cff08723e */ /* 0x000fe200020006ff */
[----:B------:R-:W-:Y:S01]  /*a270*/  HADD2.F32 R76, -RZ, R11.H1_H1 ;  /* 0x3000000bff4c7230 */ /* 0x000fe20000004100 */
[----:B------:R-:W-:Y:S01]  /*a280*/  F2FP.F16.E4M3.UNPACK_B R7, R141 ;  /* 0x0000008dff07723e */ /* 0x000fe200020006ff */
[--C-:B------:R-:W-:Y:S01]  /*a290*/  HADD2.F32 R77, -RZ, R10.reuse.H0_H0 ;  /* 0x2000000aff4d7230 */ /* 0x100fe20000004100 */
[----:B------:R-:W-:Y:S01]  /*a2a0*/  F2FP.F16.E4M3.UNPACK_B R6, R142 ;  /* 0x0000008eff06723e */ /* 0x000fe200020006ff */
[----:B------:R-:W-:Y:S01]  /*a2b0*/  HADD2.F32 R80, -RZ, R10.H1_H1 ;  /* 0x3000000aff507230 */ /* 0x000fe20000004100 */
[----:B------:R-:W-:Y:S01]  /*a2c0*/  F2FP.F16.E4M3.UNPACK_B R5, R143 ;  /* 0x0000008fff05723e */ /* 0x000fe200020006ff */
[--C-:B------:R-:W-:Y:S01]  /*a2d0*/  HADD2.F32 R81, -RZ, R9.reuse.H0_H0 ;  /* 0x20000009ff517230 */ /* 0x100fe20000004100 */
[----:B-1----:R-:W-:Y:S01]  /*a2e0*/  F2FP.F16.E4M3.UNPACK_B R4, R144 ;  /* 0x00000090ff04723e */ /* 0x002fe200020006ff */
[----:B------:R-:W-:Y:S01]  /*a2f0*/  HADD2.F32 R83, -RZ, R9.H1_H1 ;  /* 0x30000009ff537230 */ /* 0x000fe20000004100 */
[-C--:B------:R-:W-:Y:S01]  /*a300*/  F2FP.F16.E4M3.UNPACK_B R2, R136.reuse ;  /* 0x00000088ff02723e */ /* 0x080fe200020006ff */
[--C-:B------:R-:W-:Y:S01]  /*a310*/  HADD2.F32 R86, -RZ, R8.reuse.H0_H0 ;  /* 0x20000008ff567230 */ /* 0x100fe20000004100 */
[----:B------:R-:W-:Y:S01]  /*a320*/  F2FP.F16.E4M3.UNPACK_B R136, R136.H1 ;  /* 0x00000088ff88723e */ /* 0x000fe200030006ff */
[----:B------:R-:W-:Y:S01]  /*a330*/  HADD2.F32 R87, -RZ, R8.H1_H1 ;  /* 0x30000008ff577230 */ /* 0x000fe20000004100 */
[----:B------:R-:W-:Y:S01]  /*a340*/  F2FP.F16.E4M3.UNPACK_B R137, R137.H1 ;  /* 0x00000089ff89723e */ /* 0x000fe200030006ff */
[--C-:B------:R-:W-:Y:S01]  /*a350*/  HADD2.F32 R90, -RZ, R7.reuse.H0_H0 ;  /* 0x20000007ff5a7230 */ /* 0x100fe20000004100 */
[----:B------:R-:W-:Y:S01]  /*a360*/  F2FP.F16.E4M3.UNPACK_B R138, R138.H1 ;  /* 0x0000008aff8a723e */ /* 0x000fe200030006ff */
[----:B------:R-:W-:Y:S01]  /*a370*/  HADD2.F32 R91, -RZ, R7.H1_H1 ;  /* 0x30000007ff5b7230 */ /* 0x000fe20000004100 */
[----:B------:R-:W-:Y:S01]  /*a380*/  F2FP.F16.E4M3.UNPACK_B R139, R139.H1 ;  /* 0x0000008bff8b723e */ /* 0x000fe200030006ff */
[--C-:B------:R-:W-:Y:S01]  /*a390*/  HADD2.F32 R94, -RZ, R6.reuse.H0_H0 ;  /* 0x20000006ff5e7230 */ /* 0x100fe20000004100 */
[----:B------:R-:W-:Y:S01]  /*a3a0*/  IADD3 R180, PT, PT, R180, 0x250, RZ ;  /* 0x00000250b4b47810 */ /* 0x000fe20007ffe0ff */
[----:B------:R-:W-:Y:S01]  /*a3b0*/  HADD2.F32 R95, -RZ, R6.H1_H1 ;  /* 0x30000006ff5f7230 */ /* 0x000fe20000004100 */
[----:B------:R-:W-:Y:S01]  /*a3c0*/  F2FP.F16.E4M3.UNPACK_B R107, R145 ;  /* 0x00000091ff6b723e */ /* 0x000fe200020006ff */
[--C-:B------:R-:W-:Y:S01]  /*a3d0*/  HADD2.F32 R98, -RZ, R5.reuse.H0_H0 ;  /* 0x20000005ff627230 */ /* 0x100fe20000004100 */
[----:B------:R-:W-:Y:S01]  /*a3e0*/  LOP3.LUT R180, R180, 0xfefffff8, RZ, 0xc0, !PT ;  /* 0xfefffff8b4b47812 */ /* 0x000fe200078ec0ff */
[----:B------:R-:W-:Y:S01]  /*a3f0*/  HADD2.F32 R99, -RZ, R5.H1_H1 ;  /* 0x30000005ff637230 */ /* 0x000fe20000004100 */
[----:B------:R-:W-:Y:S01]  /*a400*/  F2FP.F16.E4M3.UNPACK_B R111, R146 ;  /* 0x00000092ff6f723e */ /* 0x000fe200020006ff */
[--C-:B------:R-:W-:Y:S01]  /*a410*/  HADD2.F32 R102, -RZ, R4.reuse.H0_H0 ;  /* 0x20000004ff667230 */ /* 0x100fe20000004100 */
[----:B------:R-:W-:Y:S01]  /*a420*/  F2FP.F16.E4M3.UNPACK_B R115, R147 ;  /* 0x00000093ff73723e */ /* 0x000fe200020006ff */
[----:B------:R-:W-:Y:S01]  /*a430*/  HADD2.F32 R103, -RZ, R4.H1_H1 ;  /* 0x30000004ff677230 */ /* 0x000fe20000004100 */
[----:B------:R-:W-:Y:S01]  /*a440*/  F2FP.F16.E4M3.UNPACK_B R119, R148 ;  /* 0x00000094ff77723e */ /* 0x000fe200020006ff */
[----:B------:R-:W1:Y:S01]  /*a450*/  LDTM.x64 R4, tmem[UR4+0x40] ;  /* 0x00004004000479ee */ /* 0x000e620008340000 */
[--C-:B------:R-:W-:Y:S01]  /*a460*/  HADD2.F32 R0, -RZ, R2.reuse.H0_H0 ;  /* 0x20000002ff007230 */ /* 0x100fe20000004100 */
[----:B------:R-:W-:Y:S01]  /*a470*/  NOP ;  /* 0x0000000000007918 */ /* 0x000fe20000000000 */
[----:B-1----:R1:W-:Y:S01]  /*a480*/  SYNCS.ARRIVE.TRANS64.RED.A1T0 RZ, [R180+URZ], RZ ;  /* 0x000000ffb4ff79a7 */ /* 0x0023e200081004ff */
[----:B------:R-:W-:Y:S01]  /*a490*/  HADD2.F32 R2, -RZ, R2.H1_H1 ;  /* 0x30000002ff027230 */ /* 0x000fe20000004100 */
[----:B------:R-:W-:Y:S01]  /*a4a0*/  F2FP.F16.E4M3.UNPACK_B R123, R149 ;  /* 0x00000095ff7b723e */ /* 0x000fe200020006ff */
[----:B------:R-:W-:Y:S01]  /*a4b0*/  HADD2.F32 R78, -RZ, R137.H1_H1 ;  /* 0x30000089ff4e7230 */ /* 0x000fe20000004100 */
[----:B------:R-:W-:Y:S01]  /*a4c0*/  F2FP.F16.E4M3.UNPACK_B R127, R150 ;  /* 0x00000096ff7f723e */ /* 0x000fe200020006ff */
[--C-:B------:R-:W-:Y:S01]  /*a4d0*/  HADD2.F32 R106, -RZ, R107.reuse.H0_H0 ;  /* 0x2000006bff6a7230 */ /* 0x100fe20000004100 */
[----:B------:R-:W-:Y:S01]  /*a4e0*/  F2FP.F16.E4M3.UNPACK_B R130, R151 ;  /* 0x00000097ff82723e */ /* 0x000fe200020006ff */
[----:B------:R-:W-:Y:S01]  /*a4f0*/  HADD2.F32 R107, -RZ, R107.H1_H1 ;  /* 0x3000006bff6b7230 */ /* 0x000fe20000004100 */
[----:B------:R-:W-:Y:S01]  /*a500*/  F2FP.F16.E4M3.UNPACK_B R140, R140.H1 ;  /* 0x0000008cff8c723e */ /* 0x000fe200030006ff */
        /* <DEDUP_REMOVED lines=12> */
[C---:B------:R-:W-:Y:S01]  /*a5d0*/  FMUL R4, R70.reuse, R4 ;  /* 0x0000000446047220 */ /* 0x040fe20000400000 */
[C---:B------:R-:W-:Y:S01]  /*a5e0*/  FMUL R5, R70.reuse, R5 ;  /* 0x0000000546057220 */ /* 0x040fe20000400000 */
[--C-:B------:R-:W-:Y:S02]  /*a5f0*/  HADD2.F32 R3, -RZ, R136.reuse.H0_H0 ;  /* 0x20000088ff037230 */ /* 0x100fe40000004100 */
        /* <DEDUP_REMOVED lines=9> */
[----:B------:R-:W-:Y:S02]  /*a690*/  HADD2.F32 R122, -RZ, R123.H0_H0 ;  /* 0x2000007bff7a7230 */ /* 0x000fe40000004100 */
[C---:B------:R-:W-:Y:S01]  /*a6a0*/  FMUL R6, R70.reuse, R6 ;  /* 0x0000000646067220 */ /* 0x040fe20000400000 */
[----:B------:R-:W-:Y:S02]  /*a6b0*/  HADD2.F32 R72, -RZ, R136.H1_H1 ;  /* 0x30000088ff487230 */ /* 0x000fe40000004100 */
[C---:B------:R-:W-:Y:S01]  /*a6c0*/  FMUL R7, R70.reuse, R7 ;  /* 0x0000000746077220 */ /* 0x040fe20000400000 */
[----:B------:R-:W-:Y:S02]  /*a6d0*/  HADD2.F32 R75, -RZ, R137.H0_H0 ;  /* 0x20000089ff4b7230 */ /* 0x000fe40000004100 */
[C---:B------:R-:W-:Y:S01]  /*a6e0*/  FFMA R6, R73.reuse, R3, R6 ;  /* 0x0000000349067223 */ /* 0x040fe20000000006 */
[----:B------:R-:W-:Y:S02]  /*a6f0*/  HADD2.F32 R123, -RZ, R123.H1_H1 ;  /* 0x3000007bff7b7230 */ /* 0x000fe40000004100 */
[C---:B------:R-:W-:Y:S01]  /*a700*/  FFMA R7, R73.reuse, R72, R7 ;  /* 0x0000004849077223 */ /* 0x040fe20000000007 */
[C---:B------:R-:W-:Y:S01]  /*a710*/  FFMA R8, R73.reuse, R74, R8 ;  /* 0x0000004a49087223 */ /* 0x040fe20000000008 */
[----:B------:R-:W-:Y:S01]  /*a720*/  FFMA R9, R73, R76, R9 ;  /* 0x0000004c49097223 */ /* 0x000fe20000000009 */
[--C-:B------:R-:W-:Y:S02]  /*a730*/  HADD2.F32 R126, -RZ, R127.reuse.H0_H0 ;  /* 0x2000007fff7e7230 */ /* 0x100fe40000004100 */
[C---:B------:R-:W-:Y:S01]  /*a740*/  FMUL R10, R70.reuse, R10 ;  /* 0x0000000a460a7220 */ /* 0x040fe20000400000 */
[----:B------:R-:W-:Y:S01]  /*a750*/  F2FP.SATFINITE.E4M3.F32.PACK_AB_MERGE_C R76, R7, R6, RZ ;  /* 0x00000006074c723e */ /* 0x000fe200048070ff */
[C---:B------:R-:W-:Y:S01]  /*a760*/  FMUL R7, R70.reuse, R20 ;  /* 0x0000001446077220 */ /* 0x040fe20000400000 */
[----:B------:R-:W-:Y:S02]  /*a770*/  HADD2.F32 R127, -RZ, R127.H1_H1 ;  /* 0x3000007fff7f7230 */ /* 0x000fe40000004100 */
[C---:B------:R-:W-:Y:S01]  /*a780*/  FFMA R10, R73.reuse, R75, R10 ;  /* 0x0000004b490a7223 */ /* 0x040fe2000000000a */
[----:B------:R-:W-:Y:S02]  /*a790*/  HADD2.F32 R72, -RZ, R130.H0_H0 ;  /* 0x20000082ff487230 */ /* 0x000fe40000004100 */
[C---:B------:R-:W-:Y:S01]  /*a7a0*/  FMUL R11, R70.reuse, R11 ;  /* 0x0000000b460b7220 */ /* 0x040fe20000400000 */
[--C-:B------:R-:W-:Y:S02]  /*a7b0*/  HADD2.F32 R79, -RZ, R138.reuse.H0_H0 ;  /* 0x2000008aff4f7230 */ /* 0x100fe40000004100 */
[C---:B------:R-:W-:Y:S01]  /*a7c0*/  FMUL R14, R70.reuse, R14 ;  /* 0x0000000e460e7220 */ /* 0x040fe20000400000 */
[----:B------:R-:W-:Y:S02]  /*a7d0*/  HADD2.F32 R82, -RZ, R138.H1_H1 ;  /* 0x3000008aff527230 */ /* 0x000fe40000004100 */
[C---:B------:R-:W-:Y:S01]  /*a7e0*/  FFMA R11, R73.reuse, R78, R11 ;  /* 0x0000004e490b7223 */ /* 0x040fe2000000000b */
[C---:B------:R-:W-:Y:S01]  /*a7f0*/  FFMA R12, R73.reuse, R77, R12 ;  /* 0x0000004d490c7223 */ /* 0x040fe2000000000c */
[C---:B------:R-:W-:Y:S01]  /*a800*/  FFMA R13, R73.reuse, R80, R13 ;  /* 0x00000050490d7223 */ /* 0x040fe2000000000d */
[----:B------:R-:W-:Y:S01]  /*a810*/  FFMA R14, R73, R79, R14 ;  /* 0x0000004f490e7223 */ /* 0x000fe2000000000e */
[----:B------:R-:W-:Y:S01]  /*a820*/  HADD2.F32 R75, -RZ, R130.H1_H1 ;  /* 0x30000082ff4b7230 */ /* 0x000fe20000004100 */
[----:B------:R-:W-:Y:S01]  /*a830*/  F2FP.SATFINITE.E4M3.F32.PACK_AB_MERGE_C R78, R11, R10, RZ ;  /* 0x0000000a0b4e723e */ /* 0x000fe200048070ff */
[C---:B------:R-:W-:Y:S01]  /*a840*/  FMUL R10, R70.reuse, R21 ;  /* 0x00000015460a7220 */ /* 0x040fe20000400000 */
[C---:B------:R-:W-:Y:S01]  /*a850*/  FMUL R21, R70.reuse, R28 ;  /* 0x0000001c46157220 */ /* 0x040fe20000400000 */
        /* <DEDUP_REMOVED lines=8> */
[C---:B------:R-:W-:Y:S01]  /*a8e0*/  FMUL R18, R70.reuse, R25 ;  /* 0x0000001946127220 */ /* 0x040fe20000400000 */
[----:B------:R-:W-:Y:S01]  /*a8f0*/  F2FP.SATFINITE.E4M3.F32.PACK_AB_MERGE_C R14, R15, R14, RZ ;  /* 0x0000000e0f0e723e */ /* 0x000fe200048070ff */
        /* <DEDUP_REMOVED lines=8> */
[C---:B------:R-:W-:Y:S01]  /*a980*/  FFMA R11, R73.reuse, R88, R11 ;  /* 0x00000058490b7223 */ /* 0x040fe2000000000b */
[----:B------:R-:W-:Y:S01]  /*a990*/  FMUL R22, R70, R29 ;  /* 0x0000001d46167220 */ /* 0x000fe20000400000 */
        /* <DEDUP_REMOVED lines=13> */
[----:B------:R-:W-:Y:S01]  /*aa70*/  FMUL R20, R70, R27 ;  /* 0x0000001b46147220 */ /* 0x000fe20000400000 */
[--C-:B------:R-:W-:Y:S01]  /*aa80*/  HADD2.F32 R96, -RZ, R142.reuse.H0_H0 ;  /* 0x2000008eff607230 */ /* 0x100fe20000004100 */
[----:B------:R-:W-:Y:S01]  /*aa90*/  F2FP.SATFINITE.E4M3.F32.PACK_AB_MERGE_C R16, R10, R7, R16 ;  /* 0x000000070a10723e */ /* 0x000fe20004807010 */
[----:B------:R-:W-:Y:S02]  /*aaa0*/  HADD2.F32 R97, -RZ, R142.H1_H1 ;  /* 0x3000008eff617230 */ /* 0x000fe40000004100 */
[C---:B------:R-:W-:Y:S01]  /*aab0*/  FFMA R20, R73.reuse, R93, R20 ;  /* 0x0000005d49147223 */ /* 0x040fe20000000014 */
[C---:B------:R-:W-:Y:S01]  /*aac0*/  FFMA R21, R73.reuse, R94, R21 ;  /* 0x0000005e49157223 */ /* 0x040fe20000000015 */
[C---:B------:R-:W-:Y:S01]  /*aad0*/  FFMA R22, R73.reuse, R95, R22 ;  /* 0x0000005f49167223 */ /* 0x040fe20000000016 */
[C---:B------:R-:W-:Y:S01]  /*aae0*/  FMUL R23, R70.reuse, R30 ;  /* 0x0000001e46177220 */ /* 0x040fe20000400000 */
[----:B------:R-:W-:Y:S01]  /*aaf0*/  FMUL R30, R70, R37 ;  /* 0x00000025461e7220 */ /* 0x000fe20000400000 */
[----:B------:R-:W-:Y:S01]  /*ab00*/  F2FP.SATFINITE.E4M3.F32.PACK_AB_MERGE_C R19, R20, R19, RZ ;  /* 0x000000131413723e */ /* 0x000fe200048070ff */
[C---:B------:R-:W-:Y:S01]  /*ab10*/  FMUL R37, R70.reuse, R44 ;  /* 0x0000002c46257220 */ /* 0x040fe20000400000 */
[C---:B------:R-:W-:Y:S01]  /*ab20*/  FFMA R23, R73.reuse, R96, R23 ;  /* 0x0000006049177223 */ /* 0x040fe20000000017 */
        /* <DEDUP_REMOVED lines=20> */
[----:B------:R-:W-:Y:S01]  /*ac70*/  F2FP.F16.E4M3.UNPACK_B R147, R147.H1 ;  /* 0x00000093ff93723e */ /* 0x000fe200030006ff */
[----:B------:R-:W-:Y:S01]  /*ac80*/  FMUL R38, R70, R45 ;  /* 0x0000002d46267220 */ /* 0x000fe20000400000 */
[----:B------:R-:W-:Y:S01]  /*ac90*/  F2FP.SATFINITE.E4M3.F32.PACK_AB_MERGE_C R19, R28, R27, RZ ;  /* 0x0000001b1c13723e */ /* 0x000fe200048070ff */
[----:B------:R-:W-:Y:S01]  /*aca0*/  FFMA R31, R73, R104, R31 ;  /* 0x00000068491f7223 */ /* 0x000fe2000000001f */
[C---:B------:R-:W-:Y:S01]  /*acb0*/  FMUL R45, R70.reuse, R52 ;  /* 0x00000034462d7220 */ /* 0x040fe20000400000 */
[C---:B------:R-:W-:Y:S01]  /*acc0*/  FMUL R52, R70.reuse, R59 ;  /* 0x0000003b46347220 */ /* 0x040fe20000400000 */
[----:B------:R-:W-:Y:S01]  /*acd0*/  F2FP.F16.E4M3.UNPACK_B R148, R148.H1 ;  /* 0x00000094ff94723e */ /* 0x000fe200030006ff */
[C---:B------:R-:W-:Y:S01]  /*ace0*/  FMUL R59, R70.reuse, R66 ;  /* 0x00000042463b7220 */ /* 0x040fe20000400000 */
[----:B------:R-:W-:Y:S01]  /*acf0*/  F2FP.SATFINITE.E4M3.F32.PACK_AB_MERGE_C R66, R13, R12, R14 ;  /* 0x0000000c0d42723e */ /* 0x000fe2000480700e */
        /* <DEDUP_REMOVED lines=11> */
[C---:B------:R-:W-:Y:S01]  /*adb0*/  FFMA R35, R73.reuse, R108, R35 ;  /* 0x0000006c49237223 */ /* 0x040fe20000000023 */
[C---:B------:R-:W-:Y:S01]  /*adc0*/  FMUL R36, R70.reuse, R43 ;  /* 0x0000002b46247220 */ /* 0x040fe20000400000 */
[--C-:B------:R-:W-:Y:S02]  /*add0*/  HADD2.F32 R112, -RZ, R146.reuse.H0_H0 ;  /* 0x20000092ff707230 */ /* 0x100fe40000004100 */
[C---:B------:R-:W-:Y:S01]  /*ade0*/  FMUL R39, R70.reuse, R46 ;  /* 0x0000002e46277220 */ /* 0x040fe20000400000 */
        /* <DEDUP_REMOVED lines=13> */
[C---:B------:R-:W-:Y:S01]  /*aec0*/  FMUL R46, R70.reuse, R53 ;  /* 0x00000035462e7220 */ /* 0x040fe20000400000 */
[--C-:B------:R-:W-:Y:S02]  /*aed0*/  HADD2.F32 R120, -RZ, R148.reuse.H0_H0 ;  /* 0x20000094ff787230 */ /* 0x100fe40000004100 */
[C---:B------:R-:W-:Y:S01]  /*aee0*/  FMUL R50, R70.reuse, R57 ;  /* 0x0000003946327220 */ /* 0x040fe20000400000 */
[C---:B------:R-:W-:Y:S01]  /*aef0*/  FMUL R51, R70.reuse, R58 ;  /* 0x0000003a46337220 */ /* 0x040fe20000400000 */
[C---:B------:R-:W-:Y:S01]  /*af00*/  FMUL R53, R70.reuse, R60 ;  /* 0x0000003c46357220 */ /* 0x040fe20000400000 */
[C---:B------:R-:W-:Y:S01]  /*af10*/  FFMA R43, R73.reuse, R116, R43 ;  /* 0x00000074492b7223 */ /* 0x040fe2000000002b */
[----:B------:R-:W-:Y:S02]  /*af20*/  HADD2.F32 R121, -RZ, R148.H1_H1 ;  /* 0x30000094ff797230 */ /* 0x000fe40000004100 */
[C---:B------:R-:W-:Y:S01]  /*af30*/  FMUL R47, R70.reuse, R54 ;  /* 0x00000036462f7220 */ /* 0x040fe20000400000 */
[C---:B------:R-:W-:Y:S01]  /*af40*/  FMUL R57, R70.reuse, R64 ;  /* 0x0000004046397220 */ /* 0x040fe20000400000 */
[C---:B------:R-:W-:Y:S01]  /*af50*/  FMUL R58, R70.reuse, R65 ;  /* 0x00000041463a7220 */ /* 0x040fe20000400000 */
[C---:B------:R-:W-:Y:S01]  /*af60*/  FMUL R60, R70.reuse, R67 ;  /* 0x00000043463c7220 */ /* 0x040fe20000400000 */
[----:B------:R-:W-:Y:S01]  /*af70*/  FFMA R44, R73, R117, R44 ;  /* 0x00000075492c7223 */ /* 0x000fe2000000002c */
[C---:B------:R-:W-:Y:S01]  /*af80*/  FMUL R48, R70.reuse, R55 ;  /* 0x0000003746307220 */ /* 0x040fe20000400000 */
[----:B------:R-:W-:Y:S01]  /*af90*/  F2FP.SATFINITE.E4M3.F32.PACK_AB_MERGE_C R64, R5, R4, R76 ;  /* 0x000000040540723e */ /* 0x000fe2000480704c */
[----:B------:R-:W-:Y:S01]  /*afa0*/  FFMA R45, R73, R118, R45 ;  /* 0x00000076492d7223 */ /* 0x000fe2000000002d */
[----:B------:R-:W-:Y:S01]  /*afb0*/  F2FP.SATFINITE.E4M3.F32.PACK_AB_MERGE_C R65, R9, R8, R78 ;  /* 0x000000080941723e */ /* 0x000fe2000480704e */
[----:B------:R-:W-:Y:S01]  /*afc0*/  FMUL R49, R70, R56 ;  /* 0x0000003846317220 */ /* 0x000fe20000400000 */
[----:B------:R-:W-:Y:S01]  /*afd0*/  F2FP.SATFINITE.E4M3.F32.PACK_AB_MERGE_C R67, R2, R0, R3 ;  /* 0x000000000243723e */ /* 0x000fe20004807003 */
[C---:B------:R-:W-:Y:S01]  /*afe0*/  FFMA R46, R73.reuse, R119, R46 ;  /* 0x00000077492e7223 */ /* 0x040fe2000000002e */
[----:B------:R-:W-:Y:S01]  /*aff0*/  F2FP.F16.E4M3.UNPACK_B R150, R150.H1 ;  /* 0x00000096ff96723e */ /* 0x000fe200030006ff */
[--C-:B------:R-:W-:Y:S02]  /*b000*/  HADD2.F32 R124, -RZ, R149.reuse.H0_H0 ;  /* 0x20000095ff7c7230 */ /* 0x100fe40000004100 */
[C---:B------:R-:W-:Y:S01]  /*b010*/  FFMA R47, R73.reuse, R120, R47 ;  /* 0x00000078492f7223 */ /* 0x040fe2000000002f */
[----:B------:R1:W-:Y:S01]  /*b020*/  STS.128 [R163+UR50+0x6400], R64 ;  /* 0x00640040a3007988 */ /* 0x0003e20008000c32 */
[----:B------:R-:W-:Y:S02]  /*b030*/  HADD2.F32 R125, -RZ, R149.H1_H1 ;  /* 0x30000095ff7d7230 */ /* 0x000fe40000004100 */
[C---:B------:R-:W-:Y:S01]  /*b040*/  FFMA R48, R73.reuse, R121, R48 ;  /* 0x0000007949307223 */ /* 0x040fe20000000030 */
[C---:B------:R-:W-:Y:S01]  /*b050*/  FFMA R49, R73.reuse, R122, R49 ;  /* 0x0000007a49317223 */ /* 0x040fe20000000031 */
[----:B------:R-:W-:Y:S01]  /*b060*/  F2FP.F16.E4M3.UNPACK_B R151, R151.H1 ;  /* 0x00000097ff97723e */ /* 0x000fe200030006ff */
[C---:B------:R-:W-:Y:S01]  /*b070*/  FFMA R50, R73.reuse, R123, R50 ;  /* 0x0000007b49327223 */ /* 0x040fe20000000032 */
[----:B------:R-:W-:Y:S01]  /*b080*/  FMUL R54, R70, R61 ;  /* 0x0000003d46367220 */ /* 0x000fe20000400000 */
[--C-:B------:R-:W-:Y:S01]  /*b090*/  HADD2.F32 R128, -RZ, R150.reuse.H0_H0 ;  /* 0x20000096ff807230 */ /* 0x100fe20000004100 */
[----:B------:R1:W-:Y:S01]  /*b0a0*/  STS.128 [R181+0x6010], R16 ;  /* 0x00601010b5007388 */ /* 0x0003e20000000c00 */
[----:B------:R-:W-:Y:S01]  /*b0b0*/  F2FP.SATFINITE.E4M3.F32.PACK_AB_MERGE_C R35, R36, R35, RZ ;  /* 0x000000232423723e */ /* 0x000fe200048070ff */
[C---:B------:R-:W-:Y:S01]  /*b0c0*/  FFMA R51, R73.reuse, R124, R51 ;  /* 0x0000007c49337223 */ /* 0x040fe20000000033 */
[----:B------:R-:W-:Y:S01]  /*b0d0*/  F2FP.SATFINITE.E4M3.F32.PACK_AB_MERGE_C R39, R40, R39, RZ ;  /* 0x000000272827723e */ /* 0x000fe200048070ff */
[----:B------:R-:W-:Y:S02]  /*b0e0*/  HADD2.F32 R129, -RZ, R150.H1_H1 ;  /* 0x30000096ff817230 */ /* 0x000fe40000004100 */
[C---:B------:R-:W-:Y:S01]  /*b0f0*/  FMUL R55, R70.reuse, R62 ;  /* 0x0000003e46377220 */ /* 0x040fe20000400000 */
[C---:B------:R-:W-:Y:S01]  /*b100*/  FFMA R52, R73.reuse, R125, R52 ;  /* 0x0000007d49347223 */ /* 0x040fe20000000034 */
[----:B------:R-:W-:Y:S01]  /*b110*/  FMUL R56, R70, R63 ;  /* 0x0000003f46387220 */ /* 0x000fe20000400000 */
[C---:B------:R-:W-:Y:S01]  /*b120*/  FFMA R53, R73.reuse, R126, R53 ;  /* 0x0000007e49357223 */ /* 0x040fe20000000035 */
[C---:B------:R-:W-:Y:S01]  /*b130*/  FFMA R54, R73.reuse, R127, R54 ;  /* 0x0000007f49367223 */ /* 0x040fe20000000036 */
[--C-:B------:R-:W-:Y:S02]  /*b140*/  HADD2.F32 R74, -RZ, R151.reuse.H0_H0 ;  /* 0x20000097ff4a7230 */ /* 0x100fe40000004100 */
[C---:B------:R-:W-:Y:S01]  /*b150*/  FFMA R55, R73.reuse, R128, R55 ;  /* 0x0000008049377223 */ /* 0x040fe20000000037 */
[----:B------:R-:W-:Y:S02]  /*b160*/  HADD2.F32 R131, -RZ, R151.H1_H1 ;  /* 0x30000097ff837230 */ /* 0x000fe40000004100 */
[C---:B------:R-:W-:Y:S01]  /*b170*/  FFMA R56, R73.reuse, R129, R56 ;  /* 0x0000008149387223 */ /* 0x040fe20000000038 */
[----:B------:R-:W-:Y:S01]  /*b180*/  F2FP.SATFINITE.E4M3.F32.PACK_AB_MERGE_C R43, R44, R43, RZ ;  /* 0x0000002b2c2b723e */ /* 0x000fe200048070ff */
[C---:B------:R-:W-:Y:S01]  /*b190*/  FFMA R57, R73.reuse, R72, R57 ;  /* 0x0000004849397223 */ /* 0x040fe20000000039 */
[C---:B------:R-:W-:Y:S01]  /*b1a0*/  FFMA R58, R73.reuse, R75, R58 ;  /* 0x0000004b493a7223 */ /* 0x040fe2000000003a */
[C---:B------:R-:W-:Y:S01]  /*b1b0*/  FFMA R59, R73.reuse, R74, R59 ;  /* 0x0000004a493b7223 */ /* 0x040fe2000000003b */
[----:B------:R-:W-:Y:S01]  /*b1c0*/  F2FP.SATFINITE.E4M3.F32.PACK_AB_MERGE_C R33, R34, R33, R35 ;  /* 0x000000212221723e */ /* 0x000fe20004807023 */
[----:B------:R-:W-:Y:S01]  /*b1d0*/  FFMA R60, R73, R131, R60 ;  /* 0x00000083493c7223 */ /* 0x000fe2000000003c */
[----:B------:R-:W-:Y:S02]  /*b1e0*/  F2FP.SATFINITE.E4M3.F32.PACK_AB_MERGE_C R32, R30, R29, R32 ;  /* 0x0000001d1e20723e */ /* 0x000fe40004807020 */
        /* <DEDUP_REMOVED lines=11> */
[----:B------:R-:W-:Y:S03]  /*b2a0*/  IADD3 R68, PT, PT, R68, 0x1, RZ ;  /* 0x0000000144447810 */ /* 0x000fe60007ffe0ff */
        /* <DEDUP_REMOVED lines=10> */
[----:B------:R-:W-:Y:S02]  /*b350*/  UIADD3 UR40, UPT, UPT, UR50, 0x6400, URZ ;  /* 0x0000640032287890 */ /* 0x000fe4000fffe0ff */
[----:B------:R-:W-:Y:S02]  /*b360*/  UIADD3 UR41, UPT, UPT, UR51, 0x40, URZ ;  /* 0x0000004033297890 */ /* 0x000fe4000fffe0ff */
[----:B--2---:R-:W-:Y:S04]  /*b370*/  UIADD3 UR4, UP0, UPT, UR6, 0x780, URZ ;  /* 0x0000078006047890 */ /* 0x004fe8000ff1e0ff */
[----:B------:R-:W-:Y:S09]  /*b380*/  UIADD3.X UR5, UPT, UPT, URZ, UR7, URZ, UP0, !UPT ;  /* 0x00000007ff057290 */ /* 0x000ff200087fe4ff */
[----:B------:R2:W-:Y:S01]  /*b390*/  UTMASTG.5D [UR40], [UR4] ;  /* 0x00000028040073b5 */ /* 0x0005e20008020000 */
[----:B------:R0:W-:Y:S01]  /*b3a0*/  UTMACMDFLUSH ;  /* 0x00000000000079b7 */ /* 0x0001e20000000000 */
[----:B--2---:R-:W-:Y:S04]  /*b3b0*/  DEPBAR.LE SB0, 0x1 ;  /* 0x000080400000791a */ /* 0x004fe80000000000 */
.L_x_144:
[----:B------:R-:W-:Y:S05]  /*b3c0*/  BSYNC.RECONVERGENT B0 ;  /* 0x0000000000007941 */ /* 0x000fea0003800200 */
.L_x_143:
[----:B------:R-:W-:Y:S01]  /*b3d0*/  R2UR UR5, R171 ;  /* 0x00000000ab0572ca */ /* 0x000fe200000e0000 */
[----:B------:R-:W-:Y:S01]  /*b3e0*/  BAR.SYNC.DEFER_BLOCKING 0x1, 0x80 ;  /* 0x0042000000007b1d */ /* 0x000fe20000010000 */
[----:B------:R-:W-:Y:S01]  /*b3f0*/  R2UR UR4, R172 ;  /* 0x00000000ac0472ca */ /* 0x000fe200000e0000 */
[----:B------:R-:W-:Y:S01]  /*b400*/  UISETP.NE.AND UP0, UPT, UR54, URZ, UPT ;  /* 0x000000ff3600728c */ /* 0x000fe2000bf05270 */
[C---:B------:R-:W-:Y:S02]  /*b410*/  ISETP.NE.AND P0, PT, R68.reuse, 0x2, PT ;  /* 0x000000024400780c */ /* 0x040fe40003f05270 */
[----:B------:R-:W-:Y:S02]  /*b420*/  LOP3.LUT R161, R161, 0x1, RZ, 0x3c, !PT ;  /* 0x00000001a1a17812 */ /* 0x000fe400078e3cff */
[----:B------:R-:W-:Y:S02]  /*b430*/  SEL R3, RZ, 0x1, P0 ;  /* 0x00000001ff037807 */ /* 0x000fe40000000000 */
[----:B------:R-:W-:Y:S02]  /*b440*/  SEL R68, R68, RZ, P0 ;  /* 0x000000ff44447207 */ /* 0x000fe40000000000 */
[----:B------:R-:W-:Y:S01]  /*b450*/  LOP3.LUT R162, R162, R3, RZ, 0x3c, !PT ;  /* 0x00000003a2a27212 */ /* 0x000fe200078e3cff */
[----:B------:R-:W-:Y:S02]  /*b460*/  UIADD3 UR23, UPT, UPT, UR36, UR5, URZ ;  /* 0x0000000524177290 */ /* 0x000fe4000fffe0ff */
[----:B------:R-:W-:Y:S01]  /*b470*/  UIADD3 UR28, UPT, UPT, UR37, UR4, URZ ;  /* 0x00000004251c7290 */ /* 0x000fe2000fffe0ff */
[----:B------:R-:W-:Y:S01]  /*b480*/  UMOV UR52, UR63 ;  /* 0x0000003f00347c82 */ /* 0x000fe20008000000 */
[----:B------:R-:W-:Y:S10]  /*b490*/  BRA.U UP0, `(.L_x_145) ;  /* 0xffffffbd00e87547 */ /* 0x000ff4000b83ffff */
[----:B------:R-:W-:Y:S05]  /*b4a0*/  EXIT ;  /* 0x000000000000794d */ /* 0x000fea0003800000 */
.L_x_25:
[----:B------:R-:W-:Y:S07]  /*b4b0*/  MOV R0, UR11 ;  /* 0x0000000b00007c02 */ /* 0x000fee0008000f00 */
.L_x_146:
[----:B-1----:R1:W2:Y:S02]  /*b4c0*/  SYNCS.PHASECHK.TRANS64.TRYWAIT P0, [R0+URZ+0x100], R5 ;  /* 0x00010005000075a7 */ /* 0x0022a400080011ff */
[----:B--2---:R-:W-:Y:S05]  /*b4d0*/  @!P0 NANOSLEEP.SYNCS 0x989680 ;  /* 0x009896800000895d */ /* 0x004fea0003900000 */
[----:B------:R-:W2:Y:S02]  /*b4e0*/  @!P0 SYNCS.PHASECHK.TRANS64 P0, [R0+URZ+0x100], R5 ;  /* 0x00010005000085a7 */ /* 0x000ea400080010ff */
[----:B--2---:R-:W-:Y:S05]  /*b4f0*/  @!P0 BRA `(.L_x_146) ;  /* 0xfffffffc00f08947 */ /* 0x004fea000383ffff */
[----:B------:R-:W-:Y:S05]  /*b500*/  BRA `(.L_x_24) ;  /* 0xffffff6c00b87947 */ /* 0x000fea000383ffff */
.L_x_32:
[----:B------:R-:W-:Y:S07]  /*b510*/  MOV R0, UR28 ;  /* 0x0000001c00007c02 */ /* 0x000fee0008000f00 */
.L_x_147:
[----:B-1----:R1:W2:Y:S02]  /*b520*/  SYNCS.PHASECHK.TRANS64.TRYWAIT P0, [R0+URZ+0x100], R5 ;  /* 0x00010005000075a7 */ /* 0x0022a400080011ff */
[----:B--2---:R-:W-:Y:S05]  /*b530*/  @!P0 NANOSLEEP.SYNCS 0x989680 ;  /* 0x009896800000895d */ /* 0x004fea0003900000 */
[----:B------:R-:W2:Y:S02]  /*b540*/  @!P0 SYNCS.PHASECHK.TRANS64 P0, [R0+URZ+0x100], R5 ;  /* 0x00010005000085a7 */ /* 0x000ea400080010ff */
[----:B--2---:R-:W-:Y:S05]  /*b550*/  @!P0 BRA `(.L_x_147) ;  /* 0xfffffffc00f08947 */ /* 0x004fea000383ffff */
[----:B------:R-:W-:Y:S05]  /*b560*/  BRA `(.L_x_31) ;  /* 0xffffff7400287947 */ /* 0x000fea000383ffff */
.L_x_37:
[----:B-1----:R-:W-:-:S07]  /*b570*/  MOV R0, UR30 ;  /* 0x0000001e00007c02 */ /* 0x002fce0008000f00 */
.L_x_148:
[----:B-1----:R1:W2:Y:S02]  /*b580*/  SYNCS.PHASECHK.TRANS64.TRYWAIT P0, [R0+URZ+0x230], R3 ;  /* 0x00023003000075a7 */ /* 0x0022a400080011ff */
[----:B--2---:R-:W-:Y:S05]  /*b590*/  @!P0 NANOSLEEP.SYNCS 0x989680 ;  /* 0x009896800000895d */ /* 0x004fea0003900000 */
[----:B------:R-:W2:Y:S02]  /*b5a0*/  @!P0 SYNCS.PHASECHK.TRANS64 P0, [R0+URZ+0x230], R3 ;  /* 0x00023003000085a7 */ /* 0x000ea400080010ff */
[----:B--2---:R-:W-:Y:S05]  /*b5b0*/  @!P0 BRA `(.L_x_148) ;  /* 0xfffffffc00f08947 */ /* 0x004fea000383ffff */
[----:B------:R-:W-:Y:S05]  /*b5c0*/  BRA `(.L_x_149) ;  /* 0xffffff7800187947 */ /* 0x000fea000383ffff */
.L_x_41:
[----:B------:R-:W-:-:S07]  /*b5d0*/  MOV R0, UR4 ;  /* 0x0000000400007c02 */ /* 0x000fce0008000f00 */
.L_x_150:
[----:B-1----:R1:W2:Y:S02]  /*b5e0*/  SYNCS.PHASECHK.TRANS64.TRYWAIT P0, [R0+URZ], R3 ;  /* 0x00000003000075a7 */ /* 0x0022a400080011ff */
[----:B--2---:R-:W-:Y:S05]  /*b5f0*/  @!P0 NANOSLEEP.SYNCS 0x989680 ;  /* 0x009896800000895d */ /* 0x004fea0003900000 */
[----:B------:R-:W2:Y:S02]  /*b600*/  @!P0 SYNCS.PHASECHK.TRANS64 P0, [R0+URZ], R3 ;  /* 0x00000003000085a7 */ /* 0x000ea400080010ff */
[----:B--2---:R-:W-:Y:S05]  /*b610*/  @!P0 BRA `(.L_x_150) ;  /* 0xfffffffc00f08947 */ /* 0x004fea000383ffff */
[----:B------:R-:W-:Y:S05]  /*b620*/  BRA `(.L_x_151) ;  /* 0xffffff7c00ac7947 */ /* 0x000fea000383ffff */
.L_x_42:
[----:B------:R-:W-:-:S07]  /*b630*/  MOV R0, UR5 ;  /* 0x0000000500007c02 */ /* 0x000fce0008000f00 */
.L_x_152:
[----:B-1----:R1:W2:Y:S02]  /*b640*/  SYNCS.PHASECHK.TRANS64.TRYWAIT P0, [R0+URZ], R3 ;  /* 0x00000003000075a7 */ /* 0x0022a400080011ff */
[----:B--2---:R-:W-:Y:S05]  /*b650*/  @!P0 NANOSLEEP.SYNCS 0x989680 ;  /* 0x009896800000895d */ /* 0x004fea0003900000 */
[----:B------:R-:W2:Y:S02]  /*b660*/  @!P0 SYNCS.PHASECHK.TRANS64 P0, [R0+URZ], R3 ;  /* 0x00000003000085a7 */ /* 0x000ea400080010ff */
[----:B--2---:R-:W-:Y:S05]  /*b670*/  @!P0 BRA `(.L_x_152) ;  /* 0xfffffffc00f08947 */ /* 0x004fea000383ffff */
[----:B------:R-:W-:Y:S05]  /*b680*/  BRA `(.L_x_153) ;  /* 0xffffff7c00bc7947 */ /* 0x000fea000383ffff */
.L_x_43:
[----:B------:R-:W-:-:S07]  /*b690*/  MOV R0, UR5 ;  /* 0x0000000500007c02 */ /* 0x000fce0008000f00 */
.L_x_154:
[----:B-1----:R1:W2:Y:S02]  /*b6a0*/  SYNCS.PHASECHK.TRANS64.TRYWAIT P0, [R0+URZ], R3 ;  /* 0x00000003000075a7 */ /* 0x0022a400080011ff */
[----:B--2---:R-:W-:Y:S05]  /*b6b0*/  @!P0 NANOSLEEP.SYNCS 0x989680 ;  /* 0x009896800000895d */ /* 0x004fea0003900000 */
[----:B------:R-:W2:Y:S02]  /*b6c0*/  @!P0 SYNCS.PHASECHK.TRANS64 P0, [R0+URZ], R3 ;  /* 0x00000003000085a7 */ /* 0x000ea400080010ff */
[----:B--2---:R-:W-:Y:S05]  /*b6d0*/  @!P0 BRA `(.L_x_154) ;  /* 0xfffffffc00f08947 */ /* 0x004fea000383ffff */
[----:B------:R-:W-:Y:S05]  /*b6e0*/  BRA `(.L_x_155) ;  /* 0xffffff7c00cc7947 */ /* 0x000fea000383ffff */
.L_x_44:
[----:B------:R-:W-:-:S07]  /*b6f0*/  MOV R0, UR5 ;  /* 0x0000000500007c02 */ /* 0x000fce0008000f00 */
.L_x_156:
[----:B-1----:R1:W2:Y:S02]  /*b700*/  SYNCS.PHASECHK.TRANS64.TRYWAIT P0, [R0+URZ], R3 ;  /* 0x00000003000075a7 */ /* 0x0022a400080011ff */
[----:B--2---:R-:W-:Y:S05]  /*b710*/  @!P0 NANOSLEEP.SYNCS 0x989680 ;  /* 0x009896800000895d */ /* 0x004fea0003900000 */
[----:B------:R-:W2:Y:S02]  /*b720*/  @!P0 SYNCS.PHASECHK.TRANS64 P0, [R0+URZ], R3 ;  /* 0x00000003000085a7 */ /* 0x000ea400080010ff */
[----:B--2---:R-:W-:Y:S05]  /*b730*/  @!P0 BRA `(.L_x_156) ;  /* 0xfffffffc00f08947 */ /* 0x004fea000383ffff */
[----:B------:R-:W-:Y:S05]  /*b740*/  BRA `(.L_x_157) ;  /* 0xffffff7c00dc7947 */ /* 0x000fea000383ffff */
.L_x_45:
[----:B------:R-:W-:-:S07]  /*b750*/  MOV R0, UR5 ;  /* 0x0000000500007c02 */ /* 0x000fce0008000f00 */
.L_x_158:
[----:B-1----:R1:W2:Y:S02]  /*b760*/  SYNCS.PHASECHK.TRANS64.TRYWAIT P0, [R0+URZ], R3 ;  /* 0x00000003000075a7 */ /* 0x0022a400080011ff */
[----:B--2---:R-:W-:Y:S05]  /*b770*/  @!P0 NANOSLEEP.SYNCS 0x989680 ;  /* 0x009896800000895d */ /* 0x004fea0003900000 */
[----:B------:R-:W2:Y:S02]  /*b780*/  @!P0 SYNCS.PHASECHK.TRANS64 P0, [R0+URZ], R3 ;  /* 0x00000003000085a7 */ /* 0x000ea400080010ff */
[----:B--2---:R-:W-:Y:S05]  /*b790*/  @!P0 BRA `(.L_x_158) ;  /* 0xfffffffc00f08947 */ /* 0x004fea000383ffff */
[----:B------:R-:W-:Y:S05]  /*b7a0*/  BRA `(.L_x_159) ;  /* 0xffffff7c00ec7947 */ /* 0x000fea000383ffff */
.L_x_46:
[----:B------:R-:W-:-:S07]  /*b7b0*/  MOV R0, UR5 ;  /* 0x0000000500007c02 */ /* 0x000fce0008000f00 */
.L_x_160:
[----:B-1----:R1:W2:Y:S02]  /*b7c0*/  SYNCS.PHASECHK.TRANS64.TRYWAIT P0, [R0+URZ], R3 ;  /* 0x00000003000075a7 */ /* 0x0022a400080011ff */
[----:B--2---:R-:W-:Y:S05]  /*b7d0*/  @!P0 NANOSLEEP.SYNCS 0x989680 ;  /* 0x009896800000895d */ /* 0x004fea0003900000 */
[----:B------:R-:W2:Y:S02]  /*b7e0*/  @!P0 SYNCS.PHASECHK.TRANS64 P0, [R0+URZ], R3 ;  /* 0x00000003000085a7 */ /* 0x000ea400080010ff */
[----:B--2---:R-:W-:Y:S05]  /*b7f0*/  @!P0 BRA `(.L_x_160) ;  /* 0xfffffffc00f08947 */ /* 0x004fea000383ffff */
[----:B------:R-:W-:Y:S05]  /*b800*/  BRA `(.L_x_161) ;  /* 0xffffff7c00fc7947 */ /* 0x000fea000383ffff */
.L_x_47:
[----:B------:R-:W-:-:S07]  /*b810*/  MOV R0, UR5 ;  /* 0x0000000500007c02 */ /* 0x000fce0008000f00 */
.L_x_162:
[----:B-1----:R1:W2:Y:S02]  /*b820*/  SYNCS.PHASECHK.TRANS64.TRYWAIT P0, [R0+URZ], R3 ;  /* 0x00000003000075a7 */ /* 0x0022a400080011ff */
[----:B--2---:R-:W-:Y:S05]  /*b830*/  @!P0 NANOSLEEP.SYNCS 0x989680 ;  /* 0x009896800000895d */ /* 0x004fea0003900000 */
[----:B------:R-:W2:Y:S02]  /*b840*/  @!P0 SYNCS.PHASECHK.TRANS64 P0, [R0+URZ], R3 ;  /* 0x00000003000085a7 */ /* 0x000ea400080010ff */
[----:B--2---:R-:W-:Y:S05]  /*b850*/  @!P0 BRA `(.L_x_162) ;  /* 0xfffffffc00f08947 */ /* 0x004fea000383ffff */
[----:B------:R-:W-:Y:S05]  /*b860*/  BRA `(.L_x_163) ;  /* 0xffffff80000c7947 */ /* 0x000fea000383ffff */
.L_x_48:
[----:B------:R-:W-:-:S07]  /*b870*/  MOV R0, UR5 ;  /* 0x0000000500007c02 */ /* 0x000fce0008000f00 */
.L_x_164:
[----:B-1----:R1:W2:Y:S02]  /*b880*/  SYNCS.PHASECHK.TRANS64.TRYWAIT P0, [R0+URZ], R3 ;  /* 0x00000003000075a7 */ /* 0x0022a400080011ff */
[----:B--2---:R-:W-:Y:S05]  /*b890*/  @!P0 NANOSLEEP.SYNCS 0x989680 ;  /* 0x009896800000895d */ /* 0x004fea0003900000 */
[----:B------:R-:W2:Y:S02]  /*b8a0*/  @!P0 SYNCS.PHASECHK.TRANS64 P0, [R0+URZ], R3 ;  /* 0x00000003000085a7 */ /* 0x000ea400080010ff */
[----:B--2---:R-:W-:Y:S05]  /*b8b0*/  @!P0 BRA `(.L_x_164) ;  /* 0xfffffffc00f08947 */ /* 0x004fea000383ffff */
[----:B------:R-:W-:Y:S05]  /*b8c0*/  BRA `(.L_x_165) ;  /* 0xffffff80001c7947 */ /* 0x000fea000383ffff */
.L_x_49:
[----:B------:R-:W-:-:S07]  /*b8d0*/  MOV R0, UR5 ;  /* 0x0000000500007c02 */ /* 0x000fce0008000f00 */
.L_x_166:
[----:B-1----:R1:W2:Y:S02]  /*b8e0*/  SYNCS.PHASECHK.TRANS64.TRYWAIT P0, [R0+URZ], R3 ;  /* 0x00000003000075a7 */ /* 0x0022a400080011ff */
[----:B--2---:R-:W-:Y:S05]  /*b8f0*/  @!P0 NANOSLEEP.SYNCS 0x989680 ;  /* 0x009896800000895d */ /* 0x004fea0003900000 */
[----:B------:R-:W2:Y:S02]  /*b900*/  @!P0 SYNCS.PHASECHK.TRANS64 P0, [R0+URZ], R3 ;  /* 0x00000003000085a7 */ /* 0x000ea400080010ff */
[----:B--2---:R-:W-:Y:S05]  /*b910*/  @!P0 BRA `(.L_x_166) ;  /* 0xfffffffc00f08947 */ /* 0x004fea000383ffff */
[----:B------:R-:W-:Y:S05]  /*b920*/  BRA `(.L_x_167) ;  /* 0xffffff80002c7947 */ /* 0x000fea000383ffff */
.L_x_50:
[----:B------:R-:W-:-:S07]  /*b930*/  MOV R0, UR5 ;  /* 0x0000000500007c02 */ /* 0x000fce0008000f00 */
.L_x_168:
[----:B-1----:R1:W2:Y:S02]  /*b940*/  SYNCS.PHASECHK.TRANS64.TRYWAIT P0, [R0+URZ], R3 ;  /* 0x00000003000075a7 */ /* 0x0022a400080011ff */
[----:B--2---:R-:W-:Y:S05]  /*b950*/  @!P0 NANOSLEEP.SYNCS 0x989680 ;  /* 0x009896800000895d */ /* 0x004fea0003900000 */
[----:B------:R-:W2:Y:S02]  /*b960*/  @!P0 SYNCS.PHASECHK.TRANS64 P0, [R0+URZ], R3 ;  /* 0x00000003000085a7 */ /* 0x000ea400080010ff */
[----:B--2---:R-:W-:Y:S05]  /*b970*/  @!P0 BRA `(.L_x_168) ;  /* 0xfffffffc00f08947 */ /* 0x004fea000383ffff */
[----:B------:R-:W-:Y:S05]  /*b980*/  BRA `(.L_x_169) ;  /* 0xffffff80003c7947 */ /* 0x000fea000383ffff */
.L_x_51:
[----:B------:R-:W-:-:S07]  /*b990*/  MOV R0, UR5 ;  /* 0x0000000500007c02 */ /* 0x000fce0008000f00 */
.L_x_170:
[----:B-1----:R1:W2:Y:S02]  /*b9a0*/  SYNCS.PHASECHK.TRANS64.TRYWAIT P0, [R0+URZ], R3 ;  /* 0x00000003000075a7 */ /* 0x0022a400080011ff */
[----:B--2---:R-:W-:Y:S05]  /*b9b0*/  @!P0 NANOSLEEP.SYNCS 0x989680 ;  /* 0x009896800000895d */ /* 0x004fea0003900000 */
[----:B------:R-:W2:Y:S02]  /*b9c0*/  @!P0 SYNCS.PHASECHK.TRANS64 P0, [R0+URZ], R3 ;  /* 0x00000003000085a7 */ /* 0x000ea400080010ff */
[----:B--2---:R-:W-:Y:S05]  /*b9d0*/  @!P0 BRA `(.L_x_170) ;  /* 0xfffffffc00f08947 */ /* 0x004fea000383ffff */
[----:B------:R-:W-:Y:S05]  /*b9e0*/  BRA `(.L_x_171) ;  /* 0xffffff80004c7947 */ /* 0x000fea000383ffff */
.L_x_52:
[----:B------:R-:W-:-:S07]  /*b9f0*/  MOV R0, UR5 ;  /* 0x0000000500007c02 */ /* 0x000fce0008000f00 */
.L_x_172:
[----:B-1----:R1:W2:Y:S02]  /*ba00*/  SYNCS.PHASECHK.TRANS64.TRYWAIT P0, [R0+URZ], R3 ;  /* 0x00000003000075a7 */ /* 0x0022a400080011ff */
[----:B--2---:R-:W-:Y:S05]  /*ba10*/  @!P0 NANOSLEEP.SYNCS 0x989680 ;  /* 0x009896800000895d */ /* 0x004fea0003900000 */
[----:B------:R-:W2:Y:S02]  /*ba20*/  @!P0 SYNCS.PHASECHK.TRANS64 P0, [R0+URZ], R3 ;  /* 0x00000003000085a7 */ /* 0x000ea400080010ff */
[----:B--2---:R-:W-:Y:S05]  /*ba30*/  @!P0 BRA `(.L_x_172) ;  /* 0xfffffffc00f08947 */ /* 0x004fea000383ffff */
[----:B------:R-:W-:Y:S05]  /*ba40*/  BRA `(.L_x_173) ;  /* 0xffffff80005c7947 */ /* 0x000fea000383ffff */
.L_x_53:
[----:B------:R-:W-:-:S07]  /*ba50*/  MOV R0, UR5 ;  /* 0x0000000500007c02 */ /* 0x000fce0008000f00 */
.L_x_174:
[----:B-1----:R1:W2:Y:S02]  /*ba60*/  SYNCS.PHASECHK.TRANS64.TRYWAIT P0, [R0+URZ], R3 ;  /* 0x00000003000075a7 */ /* 0x0022a400080011ff */
[----:B--2---:R-:W-:Y:S05]  /*ba70*/  @!P0 NANOSLEEP.SYNCS 0x989680 ;  /* 0x009896800000895d */ /* 0x004fea0003900000 */
[----:B------:R-:W2:Y:S02]  /*ba80*/  @!P0 SYNCS.PHASECHK.TRANS64 P0, [R0+URZ], R3 ;  /* 0x00000003000085a7 */ /* 0x000ea400080010ff */
[----:B--2---:R-:W-:Y:S05]  /*ba90*/  @!P0 BRA `(.L_x_174) ;  /* 0xfffffffc00f08947 */ /* 0x004fea000383ffff */
[----:B------:R-:W-:Y:S05]  /*baa0*/  BRA `(.L_x_175) ;  /* 0xffffff80006c7947 */ /* 0x000fea000383ffff */
.L_x_54:
[----:B------:R-:W-:-:S07]  /*bab0*/  MOV R0, UR5 ;  /* 0x0000000500007c02 */ /* 0x000fce0008000f00 */
.L_x_176:
[----:B-1----:R1:W2:Y:S02]  /*bac0*/  SYNCS.PHASECHK.TRANS64.TRYWAIT P0, [R0+URZ], R3 ;  /* 0x00000003000075a7 */ /* 0x0022a400080011ff */
[----:B--2---:R-:W-:Y:S05]  /*bad0*/  @!P0 NANOSLEEP.SYNCS 0x989680 ;  /* 0x009896800000895d */ /* 0x004fea0003900000 */
[----:B------:R-:W2:Y:S02]  /*bae0*/  @!P0 SYNCS.PHASECHK.TRANS64 P0, [R0+URZ], R3 ;  /* 0x00000003000085a7 */ /* 0x000ea400080010ff */
[----:B--2---:R-:W-:Y:S05]  /*baf0*/  @!P0 BRA `(.L_x_176) ;  /* 0xfffffffc00f08947 */ /* 0x004fea000383ffff */
[----:B------:R-:W-:Y:S05]  /*bb00*/  BRA `(.L_x_177) ;  /* 0xffffff80007c7947 */ /* 0x000fea000383ffff */
.L_x_55:
[----:B------:R-:W-:-:S07]  /*bb10*/  MOV R0, UR5 ;  /* 0x0000000500007c02 */ /* 0x000fce0008000f00 */
.L_x_178:
[----:B-1----:R1:W2:Y:S02]  /*bb20*/  SYNCS.PHASECHK.TRANS64.TRYWAIT P0, [R0+URZ], R3 ;  /* 0x00000003000075a7 */ /* 0x0022a400080011ff */
[----:B--2---:R-:W-:Y:S05]  /*bb30*/  @!P0 NANOSLEEP.SYNCS 0x989680 ;  /* 0x009896800000895d */ /* 0x004fea0003900000 */
[----:B------:R-:W2:Y:S02]  /*bb40*/  @!P0 SYNCS.PHASECHK.TRANS64 P0, [R0+URZ], R3 ;  /* 0x00000003000085a7 */ /* 0x000ea400080010ff */
[----:B--2---:R-:W-:Y:S05]  /*bb50*/  @!P0 BRA `(.L_x_178) ;  /* 0xfffffffc00f08947 */ /* 0x004fea000383ffff */
[----:B------:R-:W-:Y:S05]  /*bb60*/  BRA `(.L_x_179) ;  /* 0xffffff80008c7947 */ /* 0x000fea000383ffff */
.L_x_56:
[----:B------:R-:W-:-:S07]  /*bb70*/  MOV R0, UR5 ;  /* 0x0000000500007c02 */ /* 0x000fce0008000f00 */
.L_x_180:
[----:B-1----:R1:W2:Y:S02]  /*bb80*/  SYNCS.PHASECHK.TRANS64.TRYWAIT P0, [R0+URZ], R3 ;  /* 0x00000003000075a7 */ /* 0x0022a400080011ff */
[----:B--2---:R-:W-:Y:S05]  /*bb90*/  @!P0 NANOSLEEP.SYNCS 0x989680 ;  /* 0x009896800000895d */ /* 0x004fea0003900000 */
[----:B------:R-:W2:Y:S02]  /*bba0*/  @!P0 SYNCS.PHASECHK.TRANS64 P0, [R0+URZ], R3 ;  /* 0x00000003000085a7 */ /* 0x000ea400080010ff */
[----:B--2---:R-:W-:Y:S05]  /*bbb0*/  @!P0 BRA `(.L_x_180) ;  /* 0xfffffffc00f08947 */ /* 0x004fea000383ffff */
[----:B------:R-:W-:Y:S05]  /*bbc0*/  BRA `(.L_x_181) ;  /* 0xffffff80009c7947 */ /* 0x000fea000383ffff */
.L_x_57:
[----:B------:R-:W-:-:S07]  /*bbd0*/  MOV R0, UR5 ;  /* 0x0000000500007c02 */ /* 0x000fce0008000f00 */
.L_x_182:
[----:B-1----:R1:W2:Y:S02]  /*bbe0*/  SYNCS.PHASECHK.TRANS64.TRYWAIT P0, [R0+URZ], R3 ;  /* 0x00000003000075a7 */ /* 0x0022a400080011ff */
[----:B--2---:R-:W-:Y:S05]  /*bbf0*/  @!P0 NANOSLEEP.SYNCS 0x989680 ;  /* 0x009896800000895d */ /* 0x004fea0003900000 */
[----:B------:R-:W2:Y:S02]  /*bc00*/  @!P0 SYNCS.PHASECHK.TRANS64 P0, [R0+URZ], R3 ;  /* 0x00000003000085a7 */ /* 0x000ea400080010ff */
[----:B--2---:R-:W-:Y:S05]  /*bc10*/  @!P0 BRA `(.L_x_182) ;  /* 0xfffffffc00f08947 */ /* 0x004fea000383ffff */
[----:B------:R-:W-:Y:S05]  /*bc20*/  BRA `(.L_x_183) ;  /* 0xffffff8000ac7947 */ /* 0x000fea000383ffff */
.L_x_58:
[----:B------:R-:W-:-:S07]  /*bc30*/  MOV R0, UR5 ;  /* 0x0000000500007c02 */ /* 0x000fce0008000f00 */
.L_x_184:
[----:B-1----:R1:W2:Y:S02]  /*bc40*/  SYNCS.PHASECHK.TRANS64.TRYWAIT P0, [R0+URZ], R3 ;  /* 0x00000003000075a7 */ /* 0x0022a400080011ff */
[----:B--2---:R-:W-:Y:S05]  /*bc50*/  @!P0 NANOSLEEP.SYNCS 0x989680 ;  /* 0x009896800000895d */ /* 0x004fea0003900000 */
[----:B------:R-:W2:Y:S02]  /*bc60*/  @!P0 SYNCS.PHASECHK.TRANS64 P0, [R0+URZ], R3 ;  /* 0x00000003000085a7 */ /* 0x000ea400080010ff */
[----:B--2---:R-:W-:Y:S05]  /*bc70*/  @!P0 BRA `(.L_x_184) ;  /* 0xfffffffc00f08947 */ /* 0x004fea000383ffff */
[----:B------:R-:W-:Y:S05]  /*bc80*/  BRA `(.L_x_185) ;  /* 0xffffff8000bc7947 */ /* 0x000fea000383ffff */
.L_x_59:
[----:B------:R-:W-:-:S07]  /*bc90*/  MOV R0, UR5 ;  /* 0x0000000500007c02 */ /* 0x000fce0008000f00 */
.L_x_186:
[----:B-1----:R1:W2:Y:S02]  /*bca0*/  SYNCS.PHASECHK.TRANS64.TRYWAIT P0, [R0+URZ], R3 ;  /* 0x00000003000075a7 */ /* 0x0022a400080011ff */
[----:B--2---:R-:W-:Y:S05]  /*bcb0*/  @!P0 NANOSLEEP.SYNCS 0x989680 ;  /* 0x009896800000895d */ /* 0x004fea0003900000 */
[----:B------:R-:W2:Y:S02]  /*bcc0*/  @!P0 SYNCS.PHASECHK.TRANS64 P0, [R0+URZ], R3 ;  /* 0x00000003000085a7 */ /* 0x000ea400080010ff */
[----:B--2---:R-:W-:Y:S05]  /*bcd0*/  @!P0 BRA `(.L_x_186) ;  /* 0xfffffffc00f08947 */ /* 0x004fea000383ffff */
[----:B------:R-:W-:Y:S05]  /*bce0*/  BRA `(.L_x_187) ;  /* 0xffffff8000cc7947 */ /* 0x000fea000383ffff */
.L_x_60:
[----:B------:R-:W-:-:S07]  /*bcf0*/  MOV R0, UR5 ;  /* 0x0000000500007c02 */ /* 0x000fce0008000f00 */
.L_x_188:
[----:B-1----:R1:W2:Y:S02]  /*bd00*/  SYNCS.PHASECHK.TRANS64.TRYWAIT P0, [R0+URZ], R3 ;  /* 0x00000003000075a7 */ /* 0x0022a400080011ff */
[----:B--2---:R-:W-:Y:S05]  /*bd10*/  @!P0 NANOSLEEP.SYNCS 0x989680 ;  /* 0x009896800000895d */ /* 0x004fea0003900000 */
[----:B------:R-:W2:Y:S02]  /*bd20*/  @!P0 SYNCS.PHASECHK.TRANS64 P0, [R0+URZ], R3 ;  /* 0x00000003000085a7 */ /* 0x000ea400080010ff */
[----:B--2---:R-:W-:Y:S05]  /*bd30*/  @!P0 BRA `(.L_x_188) ;  /* 0xfffffffc00f08947 */ /* 0x004fea000383ffff */
[----:B------:R-:W-:Y:S05]  /*bd40*/  BRA `(.L_x_189) ;  /* 0xffffff8000dc7947 */ /* 0x000fea000383ffff */
.L_x_61:
[----:B------:R-:W-:-:S07]  /*bd50*/  MOV R0, UR5 ;  /* 0x0000000500007c02 */ /* 0x000fce0008000f00 */
.L_x_190:
[----:B-1----:R1:W2:Y:S02]  /*bd60*/  SYNCS.PHASECHK.TRANS64.TRYWAIT P0, [R0+URZ], R3 ;  /* 0x00000003000075a7 */ /* 0x0022a400080011ff */
[----:B--2---:R-:W-:Y:S05]  /*bd70*/  @!P0 NANOSLEEP.SYNCS 0x989680 ;  /* 0x009896800000895d */ /* 0x004fea0003900000 */
[----:B------:R-:W2:Y:S02]  /*bd80*/  @!P0 SYNCS.PHASECHK.TRANS64 P0, [R0+URZ], R3 ;  /* 0x00000003000085a7 */ /* 0x000ea400080010ff */
[----:B--2---:R-:W-:Y:S05]  /*bd90*/  @!P0 BRA `(.L_x_190) ;  /* 0xfffffffc00f08947 */ /* 0x004fea000383ffff */
[----:B------:R-:W-:Y:S05]  /*bda0*/  BRA `(.L_x_191) ;  /* 0xffffff8000ec7947 */ /* 0x000fea000383ffff */
.L_x_62:
[----:B------:R-:W-:-:S07]  /*bdb0*/  MOV R0, UR5 ;  /* 0x0000000500007c02 */ /* 0x000fce0008000f00 */
.L_x_192:
[----:B-1----:R1:W2:Y:S02]  /*bdc0*/  SYNCS.PHASECHK.TRANS64.TRYWAIT P0, [R0+URZ], R3 ;  /* 0x00000003000075a7 */ /* 0x0022a400080011ff */
[----:B--2---:R-:W-:Y:S05]  /*bdd0*/  @!P0 NANOSLEEP.SYNCS 0x989680 ;  /* 0x009896800000895d */ /* 0x004fea0003900000 */
[----:B------:R-:W2:Y:S02]  /*bde0*/  @!P0 SYNCS.PHASECHK.TRANS64 P0, [R0+URZ], R3 ;  /* 0x00000003000085a7 */ /* 0x000ea400080010ff */
[----:B--2---:R-:W-:Y:S05]  /*bdf0*/  @!P0 BRA `(.L_x_192) ;  /* 0xfffffffc00f08947 */ /* 0x004fea000383ffff */
[----:B------:R-:W-:Y:S05]  /*be00*/  BRA `(.L_x_193) ;  /* 0xffffff8000fc7947 */ /* 0x000fea000383ffff */
.L_x_63:
[----:B------:R-:W-:-:S07]  /*be10*/  MOV R0, UR5 ;  /* 0x0000000500007c02 */ /* 0x000fce0008000f00 */
.L_x_194:
[----:B-1----:R1:W2:Y:S02]  /*be20*/  SYNCS.PHASECHK.TRANS64.TRYWAIT P0, [R0+URZ], R3 ;  /* 0x00000003000075a7 */ /* 0x0022a400080011ff */
[----:B--2---:R-:W-:Y:S05]  /*be30*/  @!P0 NANOSLEEP.SYNCS 0x989680 ;  /* 0x009896800000895d */ /* 0x004fea0003900000 */
[----:B------:R-:W2:Y:S02]  /*be40*/  @!P0 SYNCS.PHASECHK.TRANS64 P0, [R0+URZ], R3 ;  /* 0x00000003000085a7 */ /* 0x000ea400080010ff */
[----:B--2---:R-:W-:Y:S05]  /*be50*/  @!P0 BRA `(.L_x_194) ;  /* 0xfffffffc00f08947 */ /* 0x004fea000383ffff */
[----:B------:R-:W-:Y:S05]  /*be60*/  BRA `(.L_x_195) ;  /* 0xffffff84000c7947 */ /* 0x000fea000383ffff */
.L_x_64:
[----:B------:R-:W-:-:S07]  /*be70*/  MOV R0, UR5 ;  /* 0x0000000500007c02 */ /* 0x000fce0008000f00 */
.L_x_196:
[----:B-1----:R1:W2:Y:S02]  /*be80*/  SYNCS.PHASECHK.TRANS64.TRYWAIT P0, [R0+URZ], R3 ;  /* 0x00000003000075a7 */ /* 0x0022a400080011ff */
[----:B--2---:R-:W-:Y:S05]  /*be90*/  @!P0 NANOSLEEP.SYNCS 0x989680 ;  /* 0x009896800000895d */ /* 0x004fea0003900000 */
[----:B------:R-:W2:Y:S02]  /*bea0*/  @!P0 SYNCS.PHASECHK.TRANS64 P0, [R0+URZ], R3 ;  /* 0x00000003000085a7 */ /* 0x000ea400080010ff */
[----:B--2---:R-:W-:Y:S05]  /*beb0*/  @!P0 BRA `(.L_x_196) ;  /* 0xfffffffc00f08947 */ /* 0x004fea000383ffff */
[----:B------:R-:W-:Y:S05]  /*bec0*/  BRA `(.L_x_197) ;  /* 0xffffff84001c7947 */ /* 0x000fea000383ffff */
.L_x_65:
[----:B------:R-:W-:-:S07]  /*bed0*/  MOV R0, UR5 ;  /* 0x0000000500007c02 */ /* 0x000fce0008000f00 */
.L_x_198:
[----:B-1----:R1:W2:Y:S02]  /*bee0*/  SYNCS.PHASECHK.TRANS64.TRYWAIT P0, [R0+URZ], R3 ;  /* 0x00000003000075a7 */ /* 0x0022a400080011ff */
[----:B--2---:R-:W-:Y:S05]  /*bef0*/  @!P0 NANOSLEEP.SYNCS 0x989680 ;  /* 0x009896800000895d */ /* 0x004fea0003900000 */
[----:B------:R-:W2:Y:S02]  /*bf00*/  @!P0 SYNCS.PHASECHK.TRANS64 P0, [R0+URZ], R3 ;  /* 0x00000003000085a7 */ /* 0x000ea400080010ff */
[----:B--2---:R-:W-:Y:S05]  /*bf10*/  @!P0 BRA `(.L_x_198) ;  /* 0xfffffffc00f08947 */ /* 0x004fea000383ffff */
[----:B------:R-:W-:Y:S05]  /*bf20*/  BRA `(.L_x_199) ;  /* 0xffffff84002c7947 */ /* 0x000fea000383ffff */
.L_x_66:
[----:B------:R-:W-:-:S07]  /*bf30*/  MOV R0, UR5 ;  /* 0x0000000500007c02 */ /* 0x000fce0008000f00 */
.L_x_200:
[----:B-1----:R1:W2:Y:S02]  /*bf40*/  SYNCS.PHASECHK.TRANS64.TRYWAIT P0, [R0+URZ], R3 ;  /* 0x00000003000075a7 */ /* 0x0022a400080011ff */
[----:B--2---:R-:W-:Y:S05]  /*bf50*/  @!P0 NANOSLEEP.SYNCS 0x989680 ;  /* 0x009896800000895d */ /* 0x004fea0003900000 */
[----:B------:R-:W2:Y:S02]  /*bf60*/  @!P0 SYNCS.PHASECHK.TRANS64 P0, [R0+URZ], R3 ;  /* 0x00000003000085a7 */ /* 0x000ea400080010ff */
[----:B--2---:R-:W-:Y:S05]  /*bf70*/  @!P0 BRA `(.L_x_200) ;  /* 0xfffffffc00f08947 */ /* 0x004fea000383ffff */
[----:B------:R-:W-:Y:S05]  /*bf80*/  BRA `(.L_x_201) ;  /* 0xffffff84003c7947 */ /* 0x000fea000383ffff */
.L_x_67:
[----:B------:R-:W-:-:S07]  /*bf90*/  MOV R0, UR5 ;  /* 0x0000000500007c02 */ /* 0x000fce0008000f00 */
.L_x_202:
[----:B-1----:R1:W2:Y:S02]  /*bfa0*/  SYNCS.PHASECHK.TRANS64.TRYWAIT P0, [R0+URZ], R3 ;  /* 0x00000003000075a7 */ /* 0x0022a400080011ff */
[----:B--2---:R-:W-:Y:S05]  /*bfb0*/  @!P0 NANOSLEEP.SYNCS 0x989680 ;  /* 0x009896800000895d */ /* 0x004fea0003900000 */
[----:B------:R-:W2:Y:S02]  /*bfc0*/  @!P0 SYNCS.PHASECHK.TRANS64 P0, [R0+URZ], R3 ;  /* 0x00000003000085a7 */ /* 0x000ea400080010ff */
[----:B--2---:R-:W-:Y:S05]  /*bfd0*/  @!P0 BRA `(.L_x_202) ;  /* 0xfffffffc00f08947 */ /* 0x004fea000383ffff */
[----:B------:R-:W-:Y:S05]  /*bfe0*/  BRA `(.L_x_203) ;  /* 0xffffff84004c7947 */ /* 0x000fea000383ffff */
.L_x_68:
[----:B------:R-:W-:-:S07]  /*bff0*/  MOV R0, UR5 ;  /* 0x0000000500007c02 */ /* 0x000fce0008000f00 */
.L_x_204:
[----:B-1----:R1:W2:Y:S02]  /*c000*/  SYNCS.PHASECHK.TRANS64.TRYWAIT P0, [R0+URZ], R3 ;  /* 0x00000003000075a7 */ /* 0x0022a400080011ff */
[----:B--2---:R-:W-:Y:S05]  /*c010*/  @!P0 NANOSLEEP.SYNCS 0x989680 ;  /* 0x009896800000895d */ /* 0x004fea0003900000 */
[----:B------:R-:W2:Y:S02]  /*c020*/  @!P0 SYNCS.PHASECHK.TRANS64 P0, [R0+URZ], R3 ;  /* 0x00000003000085a7 */ /* 0x000ea400080010ff */
[----:B--2---:R-:W-:Y:S05]  /*c030*/  @!P0 BRA `(.L_x_204) ;  /* 0xfffffffc00f08947 */ /* 0x004fea000383ffff */
[----:B------:R-:W-:Y:S05]  /*c040*/  BRA `(.L_x_205) ;  /* 0xffffff84005c7947 */ /* 0x000fea000383ffff */
.L_x_69:
[----:B------:R-:W-:-:S07]  /*c050*/  MOV R0, UR5 ;  /* 0x0000000500007c02 */ /* 0x000fce0008000f00 */
.L_x_206:
[----:B-1----:R1:W2:Y:S02]  /*c060*/  SYNCS.PHASECHK.TRANS64.TRYWAIT P0, [R0+URZ], R3 ;  /* 0x00000003000075a7 */ /* 0x0022a400080011ff */
[----:B--2---:R-:W-:Y:S05]  /*c070*/  @!P0 NANOSLEEP.SYNCS 0x989680 ;  /* 0x009896800000895d */ /* 0x004fea0003900000 */
[----:B------:R-:W2:Y:S02]  /*c080*/  @!P0 SYNCS.PHASECHK.TRANS64 P0, [R0+URZ], R3 ;  /* 0x00000003000085a7 */ /* 0x000ea400080010ff */
[----:B--2---:R-:W-:Y:S05]  /*c090*/  @!P0 BRA `(.L_x_206) ;  /* 0xfffffffc00f08947 */ /* 0x004fea000383ffff */
[----:B------:R-:W-:Y:S05]  /*c0a0*/  BRA `(.L_x_207) ;  /* 0xffffff84006c7947 */ /* 0x000fea000383ffff */
.L_x_70:
[----:B------:R-:W-:-:S07]  /*c0b0*/  MOV R0, UR5 ;  /* 0x0000000500007c02 */ /* 0x000fce0008000f00 */
.L_x_208:
[----:B-1----:R1:W2:Y:S02]  /*c0c0*/  SYNCS.PHASECHK.TRANS64.TRYWAIT P0, [R0+URZ], R3 ;  /* 0x00000003000075a7 */ /* 0x0022a400080011ff */
[----:B--2---:R-:W-:Y:S05]  /*c0d0*/  @!P0 NANOSLEEP.SYNCS 0x989680 ;  /* 0x009896800000895d */ /* 0x004fea0003900000 */
[----:B------:R-:W2:Y:S02]  /*c0e0*/  @!P0 SYNCS.PHASECHK.TRANS64 P0, [R0+URZ], R3 ;  /* 0x00000003000085a7 */ /* 0x000ea400080010ff */
[----:B--2---:R-:W-:Y:S05]  /*c0f0*/  @!P0 BRA `(.L_x_208) ;  /* 0xfffffffc00f08947 */ /* 0x004fea000383ffff */
[----:B------:R-:W-:Y:S05]  /*c100*/  BRA `(.L_x_209) ;  /* 0xffffff84007c7947 */ /* 0x000fea000383ffff */
.L_x_71:
[----:B------:R-:W-:-:S07]  /*c110*/  MOV R0, UR5 ;  /* 0x0000000500007c02 */ /* 0x000fce0008000f00 */
.L_x_210:
[----:B-1----:R1:W2:Y:S02]  /*c120*/  SYNCS.PHASECHK.TRANS64.TRYWAIT P0, [R0+URZ], R3 ;  /* 0x00000003000075a7 */ /* 0x0022a400080011ff */
[----:B--2---:R-:W-:Y:S05]  /*c130*/  @!P0 NANOSLEEP.SYNCS 0x989680 ;  /* 0x009896800000895d */ /* 0x004fea0003900000 */
[----:B------:R-:W2:Y:S02]  /*c140*/  @!P0 SYNCS.PHASECHK.TRANS64 P0, [R0+URZ], R3 ;  /* 0x00000003000085a7 */ /* 0x000ea400080010ff */
[----:B--2---:R-:W-:Y:S05]  /*c150*/  @!P0 BRA `(.L_x_210) ;  /* 0xfffffffc00f08947 */ /* 0x004fea000383ffff */
[----:B------:R-:W-:Y:S05]  /*c160*/  BRA `(.L_x_211) ;  /* 0xffffff84008c7947 */ /* 0x000fea000383ffff */
.L_x_74:
[----:B------:R-:W-:-:S07]  /*c170*/  MOV R4, UR4 ;  /* 0x0000000400047c02 */ /* 0x000fce0008000f00 */
.L_x_212:
[----:B--2---:R2:W3:Y:S02]  /*c180*/  SYNCS.PHASECHK.TRANS64.TRYWAIT P1, [R4+URZ+0x238], R7 ;  /* 0x00023807040075a7 */ /* 0x0044e400080211ff */
[----:B---3--:R-:W-:Y:S05]  /*c190*/  @!P1 NANOSLEEP.SYNCS 0x989680 ;  /* 0x009896800000995d */ /* 0x008fea0003900000 */
[----:B------:R-:W3:Y:S02]  /*c1a0*/  @!P1 SYNCS.PHASECHK.TRANS64 P1, [R4+URZ+0x238], R7 ;  /* 0x00023807040095a7 */ /* 0x000ee400080210ff */
[----:B---3--:R-:W-:Y:S05]  /*c1b0*/  @!P1 BRA `(.L_x_212) ;  /* 0xfffffffc00f09947 */ /* 0x008fea000383ffff */
[----:B------:R-:W-:Y:S05]  /*c1c0*/  BRA `(.L_x_213) ;  /* 0xffffff8400f47947 */ /* 0x000fea000383ffff */
.L_x_75:
[----:B--2---:R-:W-:-:S07]  /*c1d0*/  MOV R4, UR4 ;  /* 0x0000000400047c02 */ /* 0x004fce0008000f00 */
.L_x_214:
[----:B--2---:R2:W3:Y:S02]  /*c1e0*/  SYNCS.PHASECHK.TRANS64.TRYWAIT P1, [R4+URZ+0x230], R5 ;  /* 0x00023005040075a7 */ /* 0x0044e400080211ff */
[----:B---3--:R-:W-:Y:S05]  /*c1f0*/  @!P1 NANOSLEEP.SYNCS 0x989680 ;  /* 0x009896800000995d */ /* 0x008fea0003900000 */
[----:B------:R-:W3:Y:S02]  /*c200*/  @!P1 SYNCS.PHASECHK.TRANS64 P1, [R4+URZ+0x230], R5 ;  /* 0x00023005040095a7 */ /* 0x000ee400080210ff */
[----:B---3--:R-:W-:Y:S05]  /*c210*/  @!P1 BRA `(.L_x_214) ;  /* 0xfffffffc00f09947 */ /* 0x008fea000383ffff */
[----:B------:R-:W-:Y:S05]  /*c220*/  BRA `(.L_x_215) ;  /* 0xffffff8400fc7947 */ /* 0x000fea000383ffff */
.L_x_85:
[----:B--2---:R-:W-:-:S04]  /*c230*/  MOV R5, UR5 ;  /* 0x0000000500057c02 */ /* 0x004fc80008000f00 */
[----:B------:R2:W3:Y:S03]  /*c240*/  SYNCS.PHASECHK.TRANS64.TRYWAIT P0, [R5+URZ+0x8], R6 ;  /* 0x00000806050075a7 */ /* 0x0004e600080011ff */
[----:B---3--:R-:W-:Y:S05]  /*c250*/  @!P0 NANOSLEEP.SYNCS 0x989680 ;  /* 0x009896800000895d */ /* 0x008fea0003900000 */
[----:B------:R-:W3:Y:S02]  /*c260*/  @!P0 SYNCS.PHASECHK.TRANS64 P0, [R5+URZ+0x8], R6 ;  /* 0x00000806050085a7 */ /* 0x000ee400080010ff */
[----:B---3--:R-:W-:Y:S05]  /*c270*/  @!P0 BRA `(.L_x_85) ;  /* 0xfffffffc00ec8947 */ /* 0x008fea000383ffff */
[----:B------:R-:W-:Y:S05]  /*c280*/  BRA `(.L_x_84) ;  /* 0xffffff8800c47947 */ /* 0x000fea000383ffff */
.L_x_87:
[----:B------:R-:W-:Y:S01]  /*c290*/  BSSY B0, `(.L_x_216) ;  /* 0x0000006000007945 */ /* 0x000fe20003800000 */
[----:B------:R-:W-:-:S07]  /*c2a0*/  MOV R15, 0xffffffff ;  /* 0xffffffff000f7802 */ /* 0x000fce0000000f00 */
[----:B-12--5:R-:W-:Y:S05]  /*c2b0*/  WARPSYNC.COLLECTIVE R15, `(.L_x_217) ;  /* 0x000000000f0c7348 */ /* 0x026fea0003c00000 */
[----:B------:R-:W-:Y:S02]  /*c2c0*/  ELECT P6, UR79, PT ;  /* 0x00000000004f782f */ /* 0x000fe400038c0000 */
[----:B------:R-:W-:Y:S01]  /*c2d0*/  MOV R14, UR79 ;  /* 0x0000004f000e7c02 */ /* 0x000fe20008000f00 */
[----:B-12--5:R-:W-:Y:S10]  /*c2e0*/  ENDCOLLECTIVE ;  /* 0x000000000000791b */ /* 0x026ff40003800000 */
.L_x_217:
[----:B------:R-:W-:Y:S05]  /*c2f0*/  BSYNC B0 ;  /* 0x0000000000007941 */ /* 0x000fea0003800000 */
.L_x_216:
[----:B------:R-:W-:Y:S01]  /*c300*/  PLOP3.LUT P0, PT, P6, PT, PT, 0x80, 0x8 ;  /* 0x000000000008781c */ /* 0x000fe2000370f070 */
[----:B------:R-:W-:-:S12]  /*c310*/  BRA `(.L_x_218) ;  /* 0xffffff8800f07947 */ /* 0x000fd8000383ffff */
.L_x_89:
[----:B--2---:R-:W-:-:S04]  /*c320*/  MOV R3, UR5 ;  /* 0x0000000500037c02 */ /* 0x004fc80008000f00 */
[----:B------:R2:W3:Y:S03]  /*c330*/  SYNCS.PHASECHK.TRANS64.TRYWAIT P0, [R3+URZ+0x8], R4 ;  /* 0x00000804030075a7 */ /* 0x0004e600080011ff */
[----:B---3--:R-:W-:Y:S05]  /*c340*/  @!P0 NANOSLEEP.SYNCS 0x989680 ;  /* 0x009896800000895d */ /* 0x008fea0003900000 */
[----:B------:R-:W3:Y:S02]  /*c350*/  @!P0 SYNCS.PHASECHK.TRANS64 P0, [R3+URZ+0x8], R4 ;  /* 0x00000804030085a7 */ /* 0x000ee400080010ff */
[----:B---3--:R-:W-:Y:S05]  /*c360*/  @!P0 BRA `(.L_x_89) ;  /* 0xfffffffc00ec8947 */ /* 0x008fea000383ffff */
[----:B------:R-:W-:Y:S05]  /*c370*/  BRA `(.L_x_88) ;  /* 0xffffff8800f47947 */ /* 0x000fea000383ffff */
.L_x_90:
[----:B------:R-:W-:-:S07]  /*c380*/  MOV R4, UR15 ;  /* 0x0000000f00047c02 */ /* 0x000fce0008000f00 */
.L_x_219:
[----:B-1----:R1:W2:Y:S02]  /*c390*/  SYNCS.PHASECHK.TRANS64.TRYWAIT P0, [R4+URZ+0x230], R5 ;  /* 0x00023005040075a7 */ /* 0x0022a400080011ff */
[----:B--2---:R-:W-:Y:S05]  /*c3a0*/  @!P0 NANOSLEEP.SYNCS 0x989680 ;  /* 0x009896800000895d */ /* 0x004fea0003900000 */
[----:B------:R-:W2:Y:S02]  /*c3b0*/  @!P0 SYNCS.PHASECHK.TRANS64 P0, [R4+URZ+0x230], R5 ;  /* 0x00023005040085a7 */ /* 0x000ea400080010ff */
[----:B--2---:R-:W-:Y:S05]  /*c3c0*/  @!P0 BRA `(.L_x_219) ;  /* 0xfffffffc00f08947 */ /* 0x004fea000383ffff */
[----:B------:R-:W-:Y:S05]  /*c3d0*/  BRA `(.L_x_220) ;  /* 0xffffff8c00c87947 */ /* 0x000fea000383ffff */
.L_x_92:
[----:B------:R-:W-:-:S07]  /*c3e0*/  MOV R4, UR20 ;  /* 0x0000001400047c02 */ /* 0x000fce0008000f00 */
.L_x_221:
[----:B-1----:R1:W2:Y:S02]  /*c3f0*/  SYNCS.PHASECHK.TRANS64.TRYWAIT P0, [R4+URZ+0x250], R5 ;  /* 0x00025005040075a7 */ /* 0x0022a400080011ff */
[----:B--2---:R-:W-:Y:S05]  /*c400*/  @!P0 NANOSLEEP.SYNCS 0x989680 ;  /* 0x009896800000895d */ /* 0x004fea0003900000 */
[----:B------:R-:W2:Y:S02]  /*c410*/  @!P0 SYNCS.PHASECHK.TRANS64 P0, [R4+URZ+0x250], R5 ;  /* 0x00025005040085a7 */ /* 0x000ea400080010ff */
[----:B--2---:R-:W-:Y:S05]  /*c420*/  @!P0 BRA `(.L_x_221) ;  /* 0xfffffffc00f08947 */ /* 0x004fea000383ffff */
[----:B------:R-:W-:Y:S05]  /*c430*/  BRA `(.L_x_91) ;  /* 0xffffff8c00e87947 */ /* 0x000fea000383ffff */
.L_x_96:
[----:B-1----:R-:W-:Y:S07]  /*c440*/  MOV R4, UR10 ;  /* 0x0000000a00047c02 */ /* 0x002fee0008000f00 */
.L_x_222:
[----:B-1----:R1:W2:Y:S02]  /*c450*/  SYNCS.PHASECHK.TRANS64.TRYWAIT P0, [R4+URZ], R7 ;  /* 0x00000007040075a7 */ /* 0x0022a400080011ff */
[----:B--2---:R-:W-:Y:S05]  /*c460*/  @!P0 NANOSLEEP.SYNCS 0x989680 ;  /* 0x009896800000895d */ /* 0x004fea0003900000 */
[----:B------:R-:W2:Y:S02]  /*c470*/  @!P0 SYNCS.PHASECHK.TRANS64 P0, [R4+URZ], R7 ;  /* 0x00000007040085a7 */ /* 0x000ea400080010ff */
[----:B--2---:R-:W-:Y:S05]  /*c480*/  @!P0 BRA `(.L_x_222) ;  /* 0xfffffffc00f08947 */ /* 0x004fea000383ffff */
[----:B------:R-:W-:Y:S05]  /*c490*/  BRA `(.L_x_95) ;  /* 0xffffff9000207947 */ /* 0x000fea000383ffff */
.L_x_100:
[----:B--2---:R-:W-:-:S07]  /*c4a0*/  MOV R0, UR4 ;  /* 0x0000000400007c02 */ /* 0x004fce0008000f00 */
.L_x_223:
[----:B-1----:R1:W2:Y:S02]  /*c4b0*/  SYNCS.PHASECHK.TRANS64.TRYWAIT P0, [R0+URZ], R5 ;  /* 0x00000005000075a7 */ /* 0x0022a400080011ff */
[----:B--2---:R-:W-:Y:S05]  /*c4c0*/  @!P0 NANOSLEEP.SYNCS 0x989680 ;  /* 0x009896800000895d */ /* 0x004fea0003900000 */
[----:B------:R-:W2:Y:S02]  /*c4d0*/  @!P0 SYNCS.PHASECHK.TRANS64 P0, [R0+URZ], R5 ;  /* 0x00000005000085a7 */ /* 0x000ea400080010ff */
[----:B--2---:R-:W-:Y:S05]  /*c4e0*/  @!P0 BRA `(.L_x_223) ;  /* 0xfffffffc00f08947 */ /* 0x004fea000383ffff */
[----:B------:R-:W-:Y:S05]  /*c4f0*/  BRA `(.L_x_224) ;  /* 0xffffff9000d07947 */ /* 0x000fea000383ffff */
.L_x_103:
[----:B------:R-:W-:-:S07]  /*c500*/  MOV R0, UR15 ;  /* 0x0000000f00007c02 */ /* 0x000fce0008000f00 */
.L_x_225:
[----:B-1----:R1:W2:Y:S02]  /*c510*/  SYNCS.PHASECHK.TRANS64.TRYWAIT P1, [R0+URZ+0x260], R5 ;  /* 0x00026005000075a7 */ /* 0x0022a400080211ff */
[----:B--2---:R-:W-:Y:S05]  /*c520*/  @!P1 NANOSLEEP.SYNCS 0x989680 ;  /* 0x009896800000995d */ /* 0x004fea0003900000 */
[----:B------:R-:W2:Y:S02]  /*c530*/  @!P1 SYNCS.PHASECHK.TRANS64 P1, [R0+URZ+0x260], R5 ;  /* 0x00026005000095a7 */ /* 0x000ea400080210ff */
[----:B--2---:R-:W-:Y:S05]  /*c540*/  @!P1 BRA `(.L_x_225) ;  /* 0xfffffffc00f09947 */ /* 0x004fea000383ffff */
[----:B------:R-:W-:Y:S05]  /*c550*/  BRA `(.L_x_226) ;  /* 0xffffff94001c7947 */ /* 0x000fea000383ffff */
.L_x_108:
[----:B------:R-:W-:Y:S07]  /*c560*/  MOV R0, UR22 ;  /* 0x0000001600007c02 */ /* 0x000fee0008000f00 */
.L_x_227:
[----:B-1----:R1:W2:Y:S02]  /*c570*/  SYNCS.PHASECHK.TRANS64.TRYWAIT P0, [R0+URZ+0x230], R3 ;  /* 0x00023003000075a7 */ /* 0x0022a400080011ff */
[----:B--2---:R-:W-:Y:S05]  /*c580*/  @!P0 NANOSLEEP.SYNCS 0x989680 ;  /* 0x009896800000895d */ /* 0x004fea0003900000 */
[----:B------:R-:W2:Y:S02]  /*c590*/  @!P0 SYNCS.PHASECHK.TRANS64 P0, [R0+URZ+0x230], R3 ;  /* 0x00023003000085a7 */ /* 0x000ea400080010ff */
[----:B--2---:R-:W-:Y:S05]  /*c5a0*/  @!P0 BRA `(.L_x_227) ;  /* 0xfffffffc00f08947 */ /* 0x004fea000383ffff */
[----:B------:R-:W-:Y:S05]  /*c5b0*/  BRA `(.L_x_228) ;  /* 0xffffff9800ec7947 */ /* 0x000fea000383ffff */
.L_x_111:
[----:B------:R-:W-:Y:S07]  /*c5c0*/  MOV R3, UR22 ;  /* 0x0000001600037c02 */ /* 0x000fee0008000f00 */
.L_x_229:
[----:B-1----:R1:W2:Y:S02]  /*c5d0*/  SYNCS.PHASECHK.TRANS64.TRYWAIT P1, [R3+URZ+0x228], R12 ;  /* 0x0002280c030075a7 */ /* 0x0022a400080211ff */
[----:B--2---:R-:W-:Y:S05]  /*c5e0*/  @!P1 NANOSLEEP.SYNCS 0x989680 ;  /* 0x009896800000995d */ /* 0x004fea0003900000 */
[----:B------:R-:W2:Y:S02]  /*c5f0*/  @!P1 SYNCS.PHASECHK.TRANS64 P1, [R3+URZ+0x228], R12 ;  /* 0x0002280c030095a7 */ /* 0x000ea400080210ff */
[----:B--2---:R-:W-:Y:S05]  /*c600*/  @!P1 BRA `(.L_x_229) ;  /* 0xfffffffc00f09947 */ /* 0x004fea000383ffff */
[----:B------:R-:W-:Y:S05]  /*c610*/  BRA `(.L_x_110) ;  /* 0xffffffa000487947 */ /* 0x000fea000383ffff */
.L_x_114:
[----:B------:R-:W-:Y:S07]  /*c620*/  MOV R0, UR22 ;  /* 0x0000001600007c02 */ /* 0x000fee0008000f00 */
.L_x_230:
[----:B-1----:R1:W2:Y:S02]  /*c630*/  SYNCS.PHASECHK.TRANS64.TRYWAIT P1, [R0+URZ+0x210], R9 ;  /* 0x00021009000075a7 */ /* 0x0022a400080211ff */
[----:B--2---:R-:W-:Y:S05]  /*c640*/  @!P1 NANOSLEEP.SYNCS 0x989680 ;  /* 0x009896800000995d */ /* 0x004fea0003900000 */
[----:B------:R-:W2:Y:S02]  /*c650*/  @!P1 SYNCS.PHASECHK.TRANS64 P1, [R0+URZ+0x210], R9 ;  /* 0x00021009000095a7 */ /* 0x000ea400080210ff */
[----:B--2---:R-:W-:Y:S05]  /*c660*/  @!P1 BRA `(.L_x_230) ;  /* 0xfffffffc00f09947 */ /* 0x004fea000383ffff */
[----:B------:R-:W-:Y:S05]  /*c670*/  BRA `(.L_x_231) ;  /* 0xffffffa400b87947 */ /* 0x000fea000383ffff */
.L_x_115:
[----:B------:R-:W-:Y:S07]  /*c680*/  MOV R0, UR22 ;  /* 0x0000001600007c02 */ /* 0x000fee0008000f00 */
.L_x_232:
[----:B-1----:R1:W2:Y:S02]  /*c690*/  SYNCS.PHASECHK.TRANS64.TRYWAIT P0, [R0+URZ+0x218], R9 ;  /* 0x00021809000075a7 */ /* 0x0022a400080011ff */
[----:B--2---:R-:W-:Y:S05]  /*c6a0*/  @!P0 NANOSLEEP.SYNCS 0x989680 ;  /* 0x009896800000895d */ /* 0x004fea0003900000 */
[----:B------:R-:W2:Y:S02]  /*c6b0*/  @!P0 SYNCS.PHASECHK.TRANS64 P0, [R0+URZ+0x218], R9 ;  /* 0x00021809000085a7 */ /* 0x000ea400080010ff */
[----:B--2---:R-:W-:Y:S05]  /*c6c0*/  @!P0 BRA `(.L_x_232) ;  /* 0xfffffffc00f08947 */ /* 0x004fea000383ffff */
[----:B------:R-:W-:Y:S05]  /*c6d0*/  BRA `(.L_x_233) ;  /* 0xffffffa800007947 */ /* 0x000fea000383ffff */
.L_x_117:
[----:B------:R-:W-:-:S07]  /*c6e0*/  MOV R0, UR22 ;  /* 0x0000001600007c02 */ /* 0x000fce0008000f00 */
.L_x_234:
[----:B--2---:R2:W3:Y:S02]  /*c6f0*/  SYNCS.PHASECHK.TRANS64.TRYWAIT P0, [R0+URZ+0x210], R3 ;  /* 0x00021003000075a7 */ /* 0x0044e400080011ff */
[----:B---3--:R-:W-:Y:S05]  /*c700*/  @!P0 NANOSLEEP.SYNCS 0x989680 ;  /* 0x009896800000895d */ /* 0x008fea0003900000 */
[----:B------:R-:W3:Y:S02]  /*c710*/  @!P0 SYNCS.PHASECHK.TRANS64 P0, [R0+URZ+0x210], R3 ;  /* 0x00021003000085a7 */ /* 0x000ee400080010ff */
[----:B---3--:R-:W-:Y:S05]  /*c720*/  @!P0 BRA `(.L_x_234) ;  /* 0xfffffffc00f08947 */ /* 0x008fea000383ffff */
[----:B------:R-:W-:Y:S05]  /*c730*/  BRA `(.L_x_235) ;  /* 0xffffffa800607947 */ /* 0x000fea000383ffff */
.L_x_119:
[----:B------:R-:W-:Y:S07]  /*c740*/  MOV R0, UR50 ;  /* 0x0000003200007c02 */ /* 0x000fee0008000f00 */
.L_x_236:
[----:B-1----:R1:W2:Y:S02]  /*c750*/  SYNCS.PHASECHK.TRANS64.TRYWAIT P0, [R0+URZ+0x230], R3 ;  /* 0x00023003000075a7 */ /* 0x0022a400080011ff */
[----:B--2---:R-:W-:Y:S05]  /*c760*/  @!P0 NANOSLEEP.SYNCS 0x989680 ;  /* 0x009896800000895d */ /* 0x004fea0003900000 */
[----:B------:R-:W2:Y:S02]  /*c770*/  @!P0 SYNCS.PHASECHK.TRANS64 P0, [R0+URZ+0x230], R3 ;  /* 0x00023003000085a7 */ /* 0x000ea400080010ff */
[----:B--2---:R-:W-:Y:S05]  /*c780*/  @!P0 BRA `(.L_x_236) ;  /* 0xfffffffc00f08947 */ /* 0x004fea000383ffff */
[----:B------:R-:W-:Y:S05]  /*c790*/  BRA `(.L_x_237) ;  /* 0xffffffac00347947 */ /* 0x000fea000383ffff */
.L_x_130:
[----:B---3--:R3:W1:Y:S02]  /*c7a0*/  SYNCS.PHASECHK.TRANS64.TRYWAIT P1, [R0+URZ+0x200], R5 ;  /* 0x00020005000075a7 */ /* 0x00866400080211ff */
[----:B-1----:R-:W-:Y:S05]  /*c7b0*/  @!P1 NANOSLEEP.SYNCS 0x989680 ;  /* 0x009896800000995d */ /* 0x002fea0003900000 */
[----:B------:R-:W1:Y:S02]  /*c7c0*/  @!P1 SYNCS.PHASECHK.TRANS64 P1, [R0+URZ+0x200], R5 ;  /* 0x00020005000095a7 */ /* 0x000e6400080210ff */
[----:B-1----:R-:W-:Y:S05]  /*c7d0*/  @!P1 BRA `(.L_x_130) ;  /* 0xfffffffc00f09947 */ /* 0x002fea000383ffff */
[----:B------:R-:W-:Y:S05]  /*c7e0*/  BRA `(.L_x_129) ;  /* 0xffffffc000447947 */ /* 0x000fea000383ffff */
.L_x_132:
[----:B----4-:R4:W1:Y:S02]  /*c7f0*/  SYNCS.PHASECHK.TRANS64.TRYWAIT P0, [R180+URZ+0x240], R3 ;  /* 0x00024003b40075a7 */ /* 0x01086400080011ff */
[----:B-1----:R-:W-:Y:S05]  /*c800*/  @!P0 NANOSLEEP.SYNCS 0x989680 ;  /* 0x009896800000895d */ /* 0x002fea0003900000 */
[----:B------:R-:W1:Y:S02]  /*c810*/  @!P0 SYNCS.PHASECHK.TRANS64 P0, [R180+URZ+0x240], R3 ;  /* 0x00024003b40085a7 */ /* 0x000e6400080010ff */
[----:B-1----:R-:W-:Y:S05]  /*c820*/  @!P0 BRA `(.L_x_132) ;  /* 0xfffffffc00f08947 */ /* 0x002fea000383ffff */
[----:B------:R-:W-:Y:S05]  /*c830*/  BRA `(.L_x_131) ;  /* 0xffffffc0009c7947 */ /* 0x000fea000383ffff */
.L_x_141:
[----:B---3--:R3:W4:Y:S02]  /*c840*/  SYNCS.PHASECHK.TRANS64.TRYWAIT P0, [R187+URZ+0x200], R2 ;  /* 0x00020002bb0075a7 */ /* 0x00872400080011ff */
[----:B----4-:R-:W-:Y:S05]  /*c850*/  @!P0 NANOSLEEP.SYNCS 0x989680 ;  /* 0x009896800000895d */ /* 0x010fea0003900000 */
[----:B------:R-:W4:Y:S02]  /*c860*/  @!P0 SYNCS.PHASECHK.TRANS64 P0, [R187+URZ+0x200], R2 ;  /* 0x00020002bb0085a7 */ /* 0x000f2400080010ff */
[----:B----4-:R-:W-:Y:S05]  /*c870*/  @!P0 BRA `(.L_x_141) ;  /* 0xfffffffc00f08947 */ /* 0x010fea000383ffff */
[----:B------:R-:W-:Y:S05]  /*c880*/  BRA `(.L_x_140) ;  /* 0xffffffd400ac7947 */ /* 0x000fea000383ffff */
        .weak           $__internal_0_$__cuda_sm10x_tcgen05_guardrail_trap_col_being_dealloced_not_returned_by_alloc
        .type           $__internal_0_$__cuda_sm10x_tcgen05_guardrail_trap_col_being_dealloced_not_returned_by_alloc,@function
        .size           $__internal_0_$__cuda_sm10x_tcgen05_guardrail_trap_col_being_dealloced_not_returned_by_alloc,($__internal_1_$__cuda_sm10x_tcgen05_guardrail_trap_phase_invalid_during_alloc - $__internal_0_$__cuda_sm10x_tcgen05_guardrail_trap_col_being_dealloced_not_returned_by_alloc)
$__internal_0_$__cuda_sm10x_tcgen05_guardrail_trap_col_being_dealloced_not_returned_by_alloc:
[----:B------:R-:W-:Y:S05]  /*c890*/  BPT.TRAP 0x1 ;  /* 0x000000040000795c */ /* 0x000fea0000300000 */
[----:B------:R-:W-:-:S04]  /*c8a0*/  HFMA2 R3, -RZ, RZ, 0, 0 ;  /* 0x00000000ff037431 */ /* 0x000fc800000001ff */
[----:B------:R-:W-:Y:S05]  /*c8b0*/  RET.REL.NODEC R2 `(_ZN7cutlass13device_kernelINS_4conv6kernel13ConvUniversalINS1_16ConvProblemShapeILNS1_8OperatorE2ELi3EEENS1_10collective14CollectiveConvINS1_47MainloopSm100TmaUmmaWarpSpecializedImplicitGemmILS5_2ELi32ELi3ELi1ELi2EN4cute5tupleIJNSA_1CILi2EEENSC_ILi1EEESE_EEEEENSB_IJNSC_ILi256EEENSB_IJNSC_ILi128EEEEEENSB_IJNSC_ILi32EEEEEEEEENS_12float_e4m3_tESN_NSA_8TiledMMAINSA_8MMA_AtomIJNSA_10MMA_TraitsINSA_25SM100_MMA_F8F6F4_2x1SM_SSEJSN_SN_fSH_SI_NSA_17integral_constantINSA_4UMMA5MajorELSU_1EEESV_NSS_INST_7ScaleInELSW_0EEESX_EEEEEENSA_6LayoutINSB_IJSE_SE_SE_EEENSB_IJNSC_ILi0EEES12_S12_EEEEENSB_IJNSA_10UnderscoreES15_S15_EEEEENS7_6detail27Sm100ImplicitGemmTileTraitsINSA_18SM100_TMA_2SM_LOADENSA_14ComposedLayoutINSA_7SwizzleILi3ELi4ELi3EEENSA_18smem_ptr_flag_bitsILi8EEENS10_INSB_IJSI_NSC_ILi8EEEEEENSB_IJSE_SI_EEEEEEEvEENS19_INSA_25SM100_TMA_2SM_LOAD_IM2COLENS1B_INS1C_ILi2ELi4ELi3EEES1F_NS10_INSB_IJNSC_ILi64EEES1G_EEENSB_IJSE_S1O_EEEEEEEvEEEENS_8epilogue10collective18CollectiveEpilogueINS1V_23Sm100TmaWarpSpecializedILi2ELi2ELi64ELb0ELb0EEEJNSB_IJSI_SJ_SL_EEENSB_IJNS10_ISI_SE_EENS10_IS1O_SE_EEEEESN_NSB_IJlNSB_IJSE_lllEEES12_EEESN_S25_NS1V_6fusion15FusionCallbacksIS1Z_NS26_17LinearCombinationISN_fSN_fLNS_15FloatRoundStyleE2EEES20_S23_JEEENSA_5SM1004TMEM4LOAD26SM100_TMEM_LOAD_32dp32b64xENSA_13SM90_TMA_LOADENS1B_IS1N_S1F_NS10_INSB_IJS1G_S1O_EEENSB_IJS1O_SE_EEEEEEENSA_39AutoVectorizingCopyWithAssumedAlignmentILi128EEENSA_14SM90_TMA_STOREES2K_S2M_S2M_EEEvvEEEEvNT_6ParamsE) ;  /* 0xffffff3402d07950 */ /* 0x000fea0003c3ffff */
        .weak           $__internal_1_$__cuda_sm10x_tcgen05_guardrail_trap_phase_invalid_during_alloc
        .type           $__internal_1_$__cuda_sm10x_tcgen05_guardrail_trap_phase_invalid_during_alloc,@function
        .size           $__internal_1_$__cuda_sm10x_tcgen05_guardrail_trap_phase_invalid_during_alloc,($__internal_2_$__cuda_sm10x_tcgen05_guardrail_trap_unallocated_columns_being_dealloced - $__internal_1_$__cuda_sm10x_tcgen05_guardrail_trap_phase_invalid_during_alloc)
$__internal_1_$__cuda_sm10x_tcgen05_guardrail_trap_phase_invalid_during_alloc:
[----:B------:R-:W-:Y:S05]  /*c8c0*/  BPT.TRAP 0x1 ;  /* 0x000000040000795c */ /* 0x000fea0000300000 */
[----:B------:R-:W-:-:S04]  /*c8d0*/  MOV R5, 0x0 ;  /* 0x0000000000057802 */ /* 0x000fc80000000f00 */
[----:B------:R-:W-:Y:S05]  /*c8e0*/  RET.REL.NODEC R4 `(_ZN7cutlass13device_kernelINS_4conv6kernel13ConvUniversalINS1_16ConvProblemShapeILNS1_8OperatorE2ELi3EEENS1_10collective14CollectiveConvINS1_47MainloopSm100TmaUmmaWarpSpecializedImplicitGemmILS5_2ELi32ELi3ELi1ELi2EN4cute5tupleIJNSA_1CILi2EEENSC_ILi1EEESE_EEEEENSB_IJNSC_ILi256EEENSB_IJNSC_ILi128EEEEEENSB_IJNSC_ILi32EEEEEEEEENS_12float_e4m3_tESN_NSA_8TiledMMAINSA_8MMA_AtomIJNSA_10MMA_TraitsINSA_25SM100_MMA_F8F6F4_2x1SM_SSEJSN_SN_fSH_SI_NSA_17integral_constantINSA_4UMMA5MajorELSU_1EEESV_NSS_INST_7ScaleInELSW_0EEESX_EEEEEENSA_6LayoutINSB_IJSE_SE_SE_EEENSB_IJNSC_ILi0EEES12_S12_EEEEENSB_IJNSA_10UnderscoreES15_S15_EEEEENS7_6detail27Sm100ImplicitGemmTileTraitsINSA_18SM100_TMA_2SM_LOADENSA_14ComposedLayoutINSA_7SwizzleILi3ELi4ELi3EEENSA_18smem_ptr_flag_bitsILi8EEENS10_INSB_IJSI_NSC_ILi8EEEEEENSB_IJSE_SI_EEEEEEEvEENS19_INSA_25SM100_TMA_2SM_LOAD_IM2COLENS1B_INS1C_ILi2ELi4ELi3EEES1F_NS10_INSB_IJNSC_ILi64EEES1G_EEENSB_IJSE_S1O_EEEEEEEvEEEENS_8epilogue10collective18CollectiveEpilogueINS1V_23Sm100TmaWarpSpecializedILi2ELi2ELi64ELb0ELb0EEEJNSB_IJSI_SJ_SL_EEENSB_IJNS10_ISI_SE_EENS10_IS1O_SE_EEEEESN_NSB_IJlNSB_IJSE_lllEEES12_EEESN_S25_NS1V_6fusion15FusionCallbacksIS1Z_NS26_17LinearCombinationISN_fSN_fLNS_15FloatRoundStyleE2EEES20_S23_JEEENSA_5SM1004TMEM4LOAD26SM100_TMEM_LOAD_32dp32b64xENSA_13SM90_TMA_LOADENS1B_IS1N_S1F_NS10_INSB_IJS1G_S1O_EEENSB_IJS1O_SE_EEEEEEENSA_39AutoVectorizingCopyWithAssumedAlignmentILi128EEENSA_14SM90_TMA_STOREES2K_S2M_S2M_EEEvvEEEEvNT_6ParamsE) ;  /* 0xffffff3404c47950 */ /* 0x000fea0003c3ffff */
        .weak           $__internal_2_$__cuda_sm10x_tcgen05_guardrail_trap_unallocated_columns_being_dealloced
        .type           $__internal_2_$__cuda_sm10x_tcgen05_guardrail_trap_unallocated_columns_being_dealloced,@function
        .size           $__internal_2_$__cuda_sm10x_tcgen05_guardrail_trap_unallocated_columns_being_dealloced,(.L_x_239 - $__internal_2_$__cuda_sm10x_tcgen05_guardrail_trap_unallocated_columns_being_dealloced)
$__internal_2_$__cuda_sm10x_tcgen05_guardrail_trap_unallocated_columns_being_dealloced:
[----:B------:R-:W-:Y:S05]  /*c8f0*/  BPT.TRAP 0x1 ;  /* 0x000000040000795c */ /* 0x000fea0000300000 */
[----:B------:R-:W-:-:S04]  /*c900*/  HFMA2 R3, -RZ, RZ, 0, 0 ;  /* 0x00000000ff037431 */ /* 0x000fc800000001ff */
[----:B------:R-:W-:Y:S05]  /*c910*/  RET.REL.NODEC R2 `(_ZN7cutlass13device_kernelINS_4conv6kernel13ConvUniversalINS1_16ConvProblemShapeILNS1_8OperatorE2ELi3EEENS1_10collective14CollectiveConvINS1_47MainloopSm100TmaUmmaWarpSpecializedImplicitGemmILS5_2ELi32ELi3ELi1ELi2EN4cute5tupleIJNSA_1CILi2EEENSC_ILi1EEESE_EEEEENSB_IJNSC_ILi256EEENSB_IJNSC_ILi128EEEEEENSB_IJNSC_ILi32EEEEEEEEENS_12float_e4m3_tESN_NSA_8TiledMMAINSA_8MMA_AtomIJNSA_10MMA_TraitsINSA_25SM100_MMA_F8F6F4_2x1SM_SSEJSN_SN_fSH_SI_NSA_17integral_constantINSA_4UMMA5MajorELSU_1EEESV_NSS_INST_7ScaleInELSW_0EEESX_EEEEEENSA_6LayoutINSB_IJSE_SE_SE_EEENSB_IJNSC_ILi0EEES12_S12_EEEEENSB_IJNSA_10UnderscoreES15_S15_EEEEENS7_6detail27Sm100ImplicitGemmTileTraitsINSA_18SM100_TMA_2SM_LOADENSA_14ComposedLayoutINSA_7SwizzleILi3ELi4ELi3EEENSA_18smem_ptr_flag_bitsILi8EEENS10_INSB_IJSI_NSC_ILi8EEEEEENSB_IJSE_SI_EEEEEEEvEENS19_INSA_25SM100_TMA_2SM_LOAD_IM2COLENS1B_INS1C_ILi2ELi4ELi3EEES1F_NS10_INSB_IJNSC_ILi64EEES1G_EEENSB_IJSE_S1O_EEEEEEEvEEEENS_8epilogue10collective18CollectiveEpilogueINS1V_23Sm100TmaWarpSpecializedILi2ELi2ELi64ELb0ELb0EEEJNSB_IJSI_SJ_SL_EEENSB_IJNS10_ISI_SE_EENS10_IS1O_SE_EEEEESN_NSB_IJlNSB_IJSE_lllEEES12_EEESN_S25_NS1V_6fusion15FusionCallbacksIS1Z_NS26_17LinearCombinationISN_fSN_fLNS_15FloatRoundStyleE2EEES20_S23_JEEENSA_5SM1004TMEM4LOAD26SM100_TMEM_LOAD_32dp32b64xENSA_13SM90_TMA_LOADENS1B_IS1N_S1F_NS10_INSB_IJS1G_S1O_EEENSB_IJS1O_SE_EEEEEEENSA_39AutoVectorizingCopyWithAssumedAlignmentILi128EEENSA_14SM90_TMA_STOREES2K_S2M_S2M_EEEvvEEEEvNT_6ParamsE) ;  /* 0xffffff3402b87950 */ /* 0x000fea0003c3ffff */
.L_x_238:
[----:B------:R-:W-:-:S00]  /*c920*/  BRA `(.L_x_238) ;  /* 0xfffffffc00fc7947 */ /* 0x000fc0000383ffff */
[----:B------:R-:W-:-:S00]  /*c930*/  NOP ;  /* 0x0000000000007918 */ /* 0x000fc00000000000 */
        /* <DEDUP_REMOVED lines=12> */
.L_x_239:


//--------------------- .nv.global.init           --------------------------
	.section	.nv.global.init,"aw",@progbits
.nv.global.init:
	.type		$str$29,@object
	.size		$str$29,($str$30 - $str$29)
$str$29:
        /*0000*/ 	.byte	0x28, 0x61, 0x64, 0x64, 0x72, 0x65, 0x73, 0x73, 0x20, 0x26, 0x20, 0x6d, 0x61, 0x73, 0x6b, 0x29
        /*0010*/ 	.byte	0x20, 0x3d, 0x3d, 0x20, 0x30, 0x00
	.type		$str$30,@object
	.size		$str$30,($str$28 - $str$30)
$str$30:
        /*0016*/ 	.byte	0x2f, 0x74, 0x6d, 0x70, 0x2f, 0x63, 0x75, 0x74, 0x6c, 0x61, 0x73, 0x73, 0x5f, 0x73, 0x77, 0x65
        /*0026*/ 	.byte	0x65, 0x70, 0x5f, 0x73, 0x72, 0x63, 0x2f, 0x69, 0x6e, 0x63, 0x6c, 0x75, 0x64, 0x65, 0x2f, 0x63
        /*0036*/ 	.byte	0x75, 0x74, 0x65, 0x2f, 0x70, 0x6f, 0x69, 0x6e, 0x74, 0x65, 0x72, 0x5f, 0x66, 0x6c, 0x61, 0x67
        /*0046*/ 	.byte	0x67, 0x65, 0x64, 0x2e, 0x68, 0x70, 0x70, 0x00
	.type		$str$28,@object
	.size		$str$28,($str$27 - $str$28)
$str$28:
        /*004e*/ 	.byte	0x2f, 0x74, 0x6d, 0x70, 0x2f, 0x63, 0x75, 0x74, 0x6c, 0x61, 0x73, 0x73, 0x5f, 0x73, 0x77, 0x65
        /*005e*/ 	.byte	0x65, 0x70, 0x5f, 0x73, 0x72, 0x63, 0x2f, 0x69, 0x6e, 0x63, 0x6c, 0x75, 0x64, 0x65, 0x2f, 0x63
        /*006e*/ 	.byte	0x75, 0x74, 0x65, 0x2f, 0x61, 0x74, 0x6f, 0x6d, 0x2f, 0x63, 0x6f, 0x70, 0x79, 0x5f, 0x74, 0x72
        /*007e*/ 	.byte	0x61, 0x69, 0x74, 0x73, 0x5f, 0x73, 0x6d, 0x31, 0x30, 0x30, 0x2e, 0x68, 0x70, 0x70, 0x00
	.type		$str$27,@object
	.size		$str$27,(__unnamed_1 - $str$27)
$str$27:
        /*008d*/ 	.byte	0x28, 0x28, 0x75, 0x69, 0x6e, 0x74, 0x33, 0x32, 0x5f, 0x74, 0x28, 0x74, 0x68, 0x72, 0x65, 0x61
        /*009d*/ 	.byte	0x64, 0x49, 0x64, 0x78, 0x2e, 0x78, 0x29, 0x20, 0x2f, 0x20, 0x33, 0x32, 0x29, 0x20, 0x25, 0x20
        /*00ad*/ 	.byte	0x34, 0x29, 0x20, 0x3d, 0x3d, 0x20, 0x28, 0x28, 0x28, 0x74, 0x6d, 0x65, 0x6d, 0x5f, 0x61, 0x64
        /*00bd*/ 	.byte	0x64, 0x72, 0x20, 0x3e, 0x3e, 0x20, 0x31, 0x36, 0x29, 0x20, 0x2f, 0x20, 0x33, 0x32, 0x29, 0x20
        /*00cd*/ 	.byte	0x25, 0x20, 0x34, 0x29, 0x00
	.type		__unnamed_1,@object
	.size		__unnamed_1,(__unnamed_2 - __unnamed_1)
__unnamed_1:
        /*00d2*/ 	.byte	0x61, 0x75, 0x74, 0x6f, 0x20, 0x63, 0x75, 0x74, 0x65, 0x3a, 0x3a, 0x61, 0x73, 0x5f, 0x70, 0x6f
        /* <DEDUP_REMOVED lines=24> */
        /*0262*/ 	.byte	0x43, 0x3c, 0x38, 0x31, 0x39, 0x32, 0x3e, 0x3e, 0x3e, 0x3e, 0x5d, 0x00
	.type		__unnamed_2,@object
	.size		__unnamed_2,(.L_2 - __unnamed_2)
__unnamed_2:
        /* <DEDUP_REMOVED lines=42> */
        /*050e*/ 	.byte	0x3e, 0x3e, 0x3e, 0x3e, 0x5d, 0x00
.L_2:


//--------------------- .nv.shared._ZN7cutlass13device_kernelINS_4conv6kernel13ConvUniversalINS1_16ConvProblemShapeILNS1_8OperatorE2ELi3EEENS1_10collective14CollectiveConvINS1_47MainloopSm100TmaUmmaWarpSpecializedImplicitGemmILS5_2ELi32ELi3ELi1ELi2EN4cute5tupleIJNSA_1CILi2EEENSC_ILi1EEESE_EEEEENSB_IJNSC_ILi256EEENSB_IJNSC_ILi128EEEEEENSB_IJNSC_ILi32EEEEEEEEENS_12float_e4m3_tESN_NSA_8TiledMMAINSA_8MMA_AtomIJNSA_10MMA_TraitsINSA_25SM100_MMA_F8F6F4_2x1SM_SSEJSN_SN_fSH_SI_NSA_17integral_constantINSA_4UMMA5MajorELSU_1EEESV_NSS_INST_7ScaleInELSW_0EEESX_EEEEEENSA_6LayoutINSB_IJSE_SE_SE_EEENSB_IJNSC_ILi0EEES12_S12_EEEEENSB_IJNSA_10UnderscoreES15_S15_EEEEENS7_6detail27Sm100ImplicitGemmTileTraitsINSA_18SM100_TMA_2SM_LOADENSA_14ComposedLayoutINSA_7SwizzleILi3ELi4ELi3EEENSA_18smem_ptr_flag_bitsILi8EEENS10_INSB_IJSI_NSC_ILi8EEEEEENSB_IJSE_SI_EEEEEEEvEENS19_INSA_25SM100_TMA_2SM_LOAD_IM2COLENS1B_INS1C_ILi2ELi4ELi3EEES1F_NS10_INSB_IJNSC_ILi64EEES1G_EEENSB_IJSE_S1O_EEEEEEEvEEEENS_8epilogue10collective18CollectiveEpilogueINS1V_23Sm100TmaWarpSpecializedILi2ELi2ELi64ELb0ELb0EEEJNSB_IJSI_SJ_SL_EEENSB_IJNS10_ISI_SE_EENS10_IS1O_SE_EEEEESN_NSB_IJlNSB_IJSE_lllEEES12_EEESN_S25_NS1V_6fusion15FusionCallbacksIS1Z_NS26_17LinearCombinationISN_fSN_fLNS_15FloatRoundStyleE2EEES20_S23_JEEENSA_5SM1004TMEM4LOAD26SM100_TMEM_LOAD_32dp32b64xENSA_13SM90_TMA_LOADENS1B_IS1N_S1F_NS10_INSB_IJS1G_S1O_EEENSB_IJS1O_SE_EEEEEEENSA_39AutoVectorizingCopyWithAssumedAlignmentILi128EEENSA_14SM90_TMA_STOREES2K_S2M_S2M_EEEvvEEEEvNT_6ParamsE --------------------------
	.section	.nv.shared._ZN7cutlass13device_kernelINS_4conv6kernel13ConvUniversalINS1_16ConvProblemShapeILNS1_8OperatorE2ELi3EEENS1_10collective14CollectiveConvINS1_47MainloopSm100TmaUmmaWarpSpecializedImplicitGemmILS5_2ELi32ELi3ELi1ELi2EN4cute5tupleIJNSA_1CILi2EEENSC_ILi1EEESE_EEEEENSB_IJNSC_ILi256EEENSB_IJNSC_ILi128EEEEEENSB_IJNSC_ILi32EEEEEEEEENS_12float_e4m3_tESN_NSA_8TiledMMAINSA_8MMA_AtomIJNSA_10MMA_TraitsINSA_25SM100_MMA_F8F6F4_2x1SM_SSEJSN_SN_fSH_SI_NSA_17integral_constantINSA_4UMMA5MajorELSU_1EEESV_NSS_INST_7ScaleInELSW_0EEESX_EEEEEENSA_6LayoutINSB_IJSE_SE_SE_EEENSB_IJNSC_ILi0EEES12_S12_EEEEENSB_IJNSA_10UnderscoreES15_S15_EEEEENS7_6detail27Sm100ImplicitGemmTileTraitsINSA_18SM100_TMA_2SM_LOADENSA_14ComposedLayoutINSA_7SwizzleILi3ELi4ELi3EEENSA_18smem_ptr_flag_bitsILi8EEENS10_INSB_IJSI_NSC_ILi8EEEEEENSB_IJSE_SI_EEEEEEEvEENS19_INSA_25SM100_TMA_2SM_LOAD_IM2COLENS1B_INS1C_ILi2ELi4ELi3EEES1F_NS10_INSB_IJNSC_ILi64EEES1G_EEENSB_IJSE_S1O_EEEEEEEvEEEENS_8epilogue10collective18CollectiveEpilogueINS1V_23Sm100TmaWarpSpecializedILi2ELi2ELi64ELb0ELb0EEEJNSB_IJSI_SJ_SL_EEENSB_IJNS10_ISI_SE_EENS10_IS1O_SE_EEEEESN_NSB_IJlNSB_IJSE_lllEEES12_EEESN_S25_NS1V_6fusion15FusionCallbacksIS1Z_NS26_17LinearCombinationISN_fSN_fLNS_15FloatRoundStyleE2EEES20_S23_JEEENSA_5SM1004TMEM4LOAD26SM100_TMEM_LOAD_32dp32b64xENSA_13SM90_TMA_LOADENS1B_IS1N_S1F_NS10_INSB_IJS1G_S1O_EEENSB_IJS1O_SE_EEEEEEENSA_39AutoVectorizingCopyWithAssumedAlignmentILi128EEENSA_14SM90_TMA_STOREES2K_S2M_S2M_EEEvvEEEEvNT_6ParamsE,"aw",@nobits
	.sectionflags	@""
	.align	16
	.zero		1024


//--------------------- .nv.shared.reserved.0     --------------------------
	.section	.nv.shared.reserved.0,"aw",@nobits
	.weak		__nv_reservedSMEM_offset_0_alias
	.size		__nv_reservedSMEM_offset_0_alias, 0, 64
	.other		__nv_reservedSMEM_offset_0_alias,@"STO_CUDA_RESERVED_SHARED STV_DEFAULT"
__nv_reservedSMEM_offset_0_alias:
	.zero		0
.nv.shared.reserved.0:
	.zero		64
	.weak		__nv_reservedSMEM_tcgen05_partition
	.type		__nv_reservedSMEM_tcgen05_partition,@object
	.size		__nv_reservedSMEM_tcgen05_partition,(.L_0 - __nv_reservedSMEM_tcgen05_partition)
__nv_reservedSMEM_tcgen05_partition:
	.zero		32
.L_0:


//--------------------- .nv.global                --------------------------
	.section	.nv.global,"aw",@nobits
.nv.global:
	.type		_ZN39_INTERNAL_b9e56ee1_4_k_cu_c3d4dd3e_32464cute1_E,@object
	.size		_ZN39_INTERNAL_b9e56ee1_4_k_cu_c3d4dd3e_32464cute1_E,(_ZN39_INTERNAL_b9e56ee1_4_k_cu_c3d4dd3e_32464cuda3std3__45__cpo6cbeginE - _ZN39_INTERNAL_b9e56ee1_4_k_cu_c3d4dd3e_32464cute1_E)
_ZN39_INTERNAL_b9e56ee1_4_k_cu_c3d4dd3e_32464cute1_E:
	.zero		1
	.type		_ZN39_INTERNAL_b9e56ee1_4_k_cu_c3d4dd3e_32464cuda3std3__45__cpo6cbeginE,@object
	.size		_ZN39_INTERNAL_b9e56ee1_4_k_cu_c3d4dd3e_32464cuda3std3__45__cpo6cbeginE,(_ZN39_INTERNAL_b9e56ee1_4_k_cu_c3d4dd3e_32464cuda3std3__48in_placeE - _ZN39_INTERNAL_b9e56ee1_4_k_cu_c3d4dd3e_32464cuda3std3__45__cpo6cbeginE)
_ZN39_INTERNAL_b9e56ee1_4_k_cu_c3d4dd3e_32464cuda3std3__45__cpo6cbeginE:
	.zero		1
	.type		_ZN39_INTERNAL_b9e56ee1_4_k_cu_c3d4dd3e_32464cuda3std3__48in_placeE,@object
	.size		_ZN39_INTERNAL_b9e56ee1_4_k_cu_c3d4dd3e_32464cuda3std3__48in_placeE,(_ZN39_INTERNAL_b9e56ee1_4_k_cu_c3d4dd3e_32464cuda3std6ranges3__45__cpo9iter_moveE - _ZN39_INTERNAL_b9e56ee1_4_k_cu_c3d4dd3e_32464cuda3std3__48in_placeE)
_ZN39_INTERNAL_b9e56ee1_4_k_cu_c3d4dd3e_32464cuda3std3__48in_placeE:
	.zero		1
	.type		_ZN39_INTERNAL_b9e56ee1_4_k_cu_c3d4dd3e_32464cuda3std6ranges3__45__cpo9iter_moveE,@object
	.size		_ZN39_INTERNAL_b9e56ee1_4_k_cu_c3d4dd3e_32464cuda3std6ranges3__45__cpo9iter_moveE,(_ZN39_INTERNAL_b9e56ee1_4_k_cu_c3d4dd3e_32464cuda3std3__45__cpo5beginE - _ZN39_INTERNAL_b9e56ee1_4_k_cu_c3d4dd3e_32464cuda3std6ranges3__45__cpo9iter_moveE)
_ZN39_INTERNAL_b9e56ee1_4_k_cu_c3d4dd3e_32464cuda3std6ranges3__45__cpo9iter_moveE:
	.zero		1
	.type		_ZN39_INTERNAL_b9e56ee1_4_k_cu_c3d4dd3e_32464cuda3std3__45__cpo5beginE,@object
	.size		_ZN39_INTERNAL_b9e56ee1_4_k_cu_c3d4dd3e_32464cuda3std3__45__cpo5beginE,(_ZN39_INTERNAL_b9e56ee1_4_k_cu_c3d4dd3e_32464cuda3std3__441_GLOBAL__N__b9e56ee1_4_k_cu_c3d4dd3e_32466ignoreE - _ZN39_INTERNAL_b9e56ee1_4_k_cu_c3d4dd3e_32464cuda3std3__45__cpo5beginE)
_ZN39_INTERNAL_b9e56ee1_4_k_cu_c3d4dd3e_32464cuda3std3__45__cpo5beginE:
	.zero		1
	.type		_ZN39_INTERNAL_b9e56ee1_4_k_cu_c3d4dd3e_32464cuda3std3__441_GLOBAL__N__b9e56ee1_4_k_cu_c3d4dd3e_32466ignoreE,@object
	.size		_ZN39_INTERNAL_b9e56ee1_4_k_cu_c3d4dd3e_32464cuda3std3__441_GLOBAL__N__b9e56ee1_4_k_cu_c3d4dd3e_32466ignoreE,(_ZN39_INTERNAL_b9e56ee1_4_k_cu_c3d4dd3e_32464cute7productE - _ZN39_INTERNAL_b9e56ee1_4_k_cu_c3d4dd3e_32464cuda3std3__441_GLOBAL__N__b9e56ee1_4_k_cu_c3d4dd3e_32466ignoreE)
_ZN39_INTERNAL_b9e56ee1_4_k_cu_c3d4dd3e_32464cuda3std3__441_GLOBAL__N__b9e56ee1_4_k_cu_c3d4dd3e_32466ignoreE:
	.zero		1
	.type		_ZN39_INTERNAL_b9e56ee1_4_k_cu_c3d4dd3e_32464cute7productE,@object
	.size		_ZN39_INTERNAL_b9e56ee1_4_k_cu_c3d4dd3e_32464cute7productE,(_ZN39_INTERNAL_b9e56ee1_4_k_cu_c3d4dd3e_32464cuda3std3__45__cpo3endE - _ZN39_INTERNAL_b9e56ee1_4_k_cu_c3d4dd3e_32464cute7productE)
_ZN39_INTERNAL_b9e56ee1_4_k_cu_c3d4dd3e_32464cute7productE:
	.zero		1
	.type		_ZN39_INTERNAL_b9e56ee1_4_k_cu_c3d4dd3e_32464cuda3std3__45__cpo3endE,@object
	.size		_ZN39_INTERNAL_b9e56ee1_4_k_cu_c3d4dd3e_32464cuda3std3__45__cpo3endE,(_ZN39_INTERNAL_b9e56ee1_4_k_cu_c3d4dd3e_32464cuda3std3__419piecewise_constructE - _ZN39_INTERNAL_b9e56ee1_4_k_cu_c3d4dd3e_32464cuda3std3__45__cpo3endE)
_ZN39_INTERNAL_b9e56ee1_4_k_cu_c3d4dd3e_32464cuda3std3__45__cpo3endE:
	.zero		1
	.type		_ZN39_INTERNAL_b9e56ee1_4_k_cu_c3d4dd3e_32464cuda3std3__419piecewise_constructE,@object
	.size		_ZN39_INTERNAL_b9e56ee1_4_k_cu_c3d4dd3e_32464cuda3std3__419piecewise_constructE,(_ZN39_INTERNAL_b9e56ee1_4_k_cu_c3d4dd3e_32464cuda3std3__45__cpo4cendE - _ZN39_INTERNAL_b9e56ee1_4_k_cu_c3d4dd3e_32464cuda3std3__419piecewise_constructE)
_ZN39_INTERNAL_b9e56ee1_4_k_cu_c3d4dd3e_32464cuda3std3__419piecewise_constructE:
	.zero		1
	.type		_ZN39_INTERNAL_b9e56ee1_4_k_cu_c3d4dd3e_32464cuda3std3__45__cpo4cendE,@object
	.size		_ZN39_INTERNAL_b9e56ee1_4_k_cu_c3d4dd3e_32464cuda3std3__45__cpo4cendE,(_ZN39_INTERNAL_b9e56ee1_4_k_cu_c3d4dd3e_32464cuda3std6ranges3__45__cpo4swapE - _ZN39_INTERNAL_b9e56ee1_4_k_cu_c3d4dd3e_32464cuda3std3__45__cpo4cendE)
_ZN39_INTERNAL_b9e56ee1_4_k_cu_c3d4dd3e_32464cuda3std3__45__cpo4cendE:
	.zero		1
	.type		_ZN39_INTERNAL_b9e56ee1_4_k_cu_c3d4dd3e_32464cuda3std6ranges3__45__cpo4swapE,@object
	.size		_ZN39_INTERNAL_b9e56ee1_4_k_cu_c3d4dd3e_32464cuda3std6ranges3__45__cpo4swapE,(.L_10 - _ZN39_INTERNAL_b9e56ee1_4_k_cu_c3d4dd3e_32464cuda3std6ranges3__45__cpo4swapE)
_ZN39_INTERNAL_b9e56ee1_4_k_cu_c3d4dd3e_32464cuda3std6ranges3__45__cpo4swapE:
	.zero		1
.L_10:


//--------------------- .nv.constant0._ZN7cutlass13device_kernelINS_4conv6kernel13ConvUniversalINS1_16ConvProblemShapeILNS1_8OperatorE2ELi3EEENS1_10collective14CollectiveConvINS1_47MainloopSm100TmaUmmaWarpSpecializedImplicitGemmILS5_2ELi32ELi3ELi1ELi2EN4cute5tupleIJNSA_1CILi2EEENSC_ILi1EEESE_EEEEENSB_IJNSC_ILi256EEENSB_IJNSC_ILi128EEEEEENSB_IJNSC_ILi32EEEEEEEEENS_12float_e4m3_tESN_NSA_8TiledMMAINSA_8MMA_AtomIJNSA_10MMA_TraitsINSA_25SM100_MMA_F8F6F4_2x1SM_SSEJSN_SN_fSH_SI_NSA_17integral_constantINSA_4UMMA5MajorELSU_1EEESV_NSS_INST_7ScaleInELSW_0EEESX_EEEEEENSA_6LayoutINSB_IJSE_SE_SE_EEENSB_IJNSC_ILi0EEES12_S12_EEEEENSB_IJNSA_10UnderscoreES15_S15_EEEEENS7_6detail27Sm100ImplicitGemmTileTraitsINSA_18SM100_TMA_2SM_LOADENSA_14ComposedLayoutINSA_7SwizzleILi3ELi4ELi3EEENSA_18smem_ptr_flag_bitsILi8EEENS10_INSB_IJSI_NSC_ILi8EEEEEENSB_IJSE_SI_EEEEEEEvEENS19_INSA_25SM100_TMA_2SM_LOAD_IM2COLENS1B_INS1C_ILi2ELi4ELi3EEES1F_NS10_INSB_IJNSC_ILi64EEES1G_EEENSB_IJSE_S1O_EEEEEEEvEEEENS_8epilogue10collective18CollectiveEpilogueINS1V_23Sm100TmaWarpSpecializedILi2ELi2ELi64ELb0ELb0EEEJNSB_IJSI_SJ_SL_EEENSB_IJNS10_ISI_SE_EENS10_IS1O_SE_EEEEESN_NSB_IJlNSB_IJSE_lllEEES12_EEESN_S25_NS1V_6fusion15FusionCallbacksIS1Z_NS26_17LinearCombinationISN_fSN_fLNS_15FloatRoundStyleE2EEES20_S23_JEEENSA_5SM1004TMEM4LOAD26SM100_TMEM_LOAD_32dp32b64xENSA_13SM90_TMA_LOADENS1B_IS1N_S1F_NS10_INSB_IJS1G_S1O_EEENSB_IJS1O_SE_EEEEEEENSA_39AutoVectorizingCopyWithAssumedAlignmentILi128EEENSA_14SM90_TMA_STOREES2K_S2M_S2M_EEEvvEEEEvNT_6ParamsE --------------------------
	.section	.nv.constant0._ZN7cutlass13device_kernelINS_4conv6kernel13ConvUniversalINS1_16ConvProblemShapeILNS1_8OperatorE2ELi3EEENS1_10collective14CollectiveConvINS1_47MainloopSm100TmaUmmaWarpSpecializedImplicitGemmILS5_2ELi32ELi3ELi1ELi2EN4cute5tupleIJNSA_1CILi2EEENSC_ILi1EEESE_EEEEENSB_IJNSC_ILi256EEENSB_IJNSC_ILi128EEEEEENSB_IJNSC_ILi32EEEEEEEEENS_12float_e4m3_tESN_NSA_8TiledMMAINSA_8MMA_AtomIJNSA_10MMA_TraitsINSA_25SM100_MMA_F8F6F4_2x1SM_SSEJSN_SN_fSH_SI_NSA_17integral_constantINSA_4UMMA5MajorELSU_1EEESV_NSS_INST_7ScaleInELSW_0EEESX_EEEEEENSA_6LayoutINSB_IJSE_SE_SE_EEENSB_IJNSC_ILi0EEES12_S12_EEEEENSB_IJNSA_10UnderscoreES15_S15_EEEEENS7_6detail27Sm100ImplicitGemmTileTraitsINSA_18SM100_TMA_2SM_LOADENSA_14ComposedLayoutINSA_7SwizzleILi3ELi4ELi3EEENSA_18smem_ptr_flag_bitsILi8EEENS10_INSB_IJSI_NSC_ILi8EEEEEENSB_IJSE_SI_EEEEEEEvEENS19_INSA_25SM100_TMA_2SM_LOAD_IM2COLENS1B_INS1C_ILi2ELi4ELi3EEES1F_NS10_INSB_IJNSC_ILi64EEES1G_EEENSB_IJSE_S1O_EEEEEEEvEEEENS_8epilogue10collective18CollectiveEpilogueINS1V_23Sm100TmaWarpSpecializedILi2ELi2ELi64ELb0ELb0EEEJNSB_IJSI_SJ_SL_EEENSB_IJNS10_ISI_SE_EENS10_IS1O_SE_EEEEESN_NSB_IJlNSB_IJSE_lllEEES12_EEESN_S25_NS1V_6fusion15FusionCallbacksIS1Z_NS26_17LinearCombinationISN_fSN_fLNS_15FloatRoundStyleE2EEES20_S23_JEEENSA_5SM1004TMEM4LOAD26SM100_TMEM_LOAD_32dp32b64xENSA_13SM90_TMA_LOADENS1B_IS1N_S1F_NS10_INSB_IJS1G_S1O_EEENSB_IJS1O_SE_EEEEEEENSA_39AutoVectorizingCopyWithAssumedAlignmentILi128EEENSA_14SM90_TMA_STOREES2K_S2M_S2M_EEEvvEEEEvNT_6ParamsE,"a",@progbits
	.sectionflags	@""
	.align	4
.nv.constant0._ZN7cutlass13device_kernelINS_4conv6kernel13ConvUniversalINS1_16ConvProblemShapeILNS1_8OperatorE2ELi3EEENS1_10collective14CollectiveConvINS1_47MainloopSm100TmaUmmaWarpSpecializedImplicitGemmILS5_2ELi32ELi3ELi1ELi2EN4cute5tupleIJNSA_1CILi2EEENSC_ILi1EEESE_EEEEENSB_IJNSC_ILi256EEENSB_IJNSC_ILi128EEEEEENSB_IJNSC_ILi32EEEEEEEEENS_12float_e4m3_tESN_NSA_8TiledMMAINSA_8MMA_AtomIJNSA_10MMA_TraitsINSA_25SM100_MMA_F8F6F4_2x1SM_SSEJSN_SN_fSH_SI_NSA_17integral_constantINSA_4UMMA5MajorELSU_1EEESV_NSS_INST_7ScaleInELSW_0EEESX_EEEEEENSA_6LayoutINSB_IJSE_SE_SE_EEENSB_IJNSC_ILi0EEES12_S12_EEEEENSB_IJNSA_10UnderscoreES15_S15_EEEEENS7_6detail27Sm100ImplicitGemmTileTraitsINSA_18SM100_TMA_2SM_LOADENSA_14ComposedLayoutINSA_7SwizzleILi3ELi4ELi3EEENSA_18smem_ptr_flag_bitsILi8EEENS10_INSB_IJSI_NSC_ILi8EEEEEENSB_IJSE_SI_EEEEEEEvEENS19_INSA_25SM100_TMA_2SM_LOAD_IM2COLENS1B_INS1C_ILi2ELi4ELi3EEES1F_NS10_INSB_IJNSC_ILi64EEES1G_EEENSB_IJSE_S1O_EEEEEEEvEEEENS_8epilogue10collective18CollectiveEpilogueINS1V_23Sm100TmaWarpSpecializedILi2ELi2ELi64ELb0ELb0EEEJNSB_IJSI_SJ_SL_EEENSB_IJNS10_ISI_SE_EENS10_IS1O_SE_EEEEESN_NSB_IJlNSB_IJSE_lllEEES12_EEESN_S25_NS1V_6fusion15FusionCallbacksIS1Z_NS26_17LinearCombinationISN_fSN_fLNS_15FloatRoundStyleE2EEES20_S23_JEEENSA_5SM1004TMEM4LOAD26SM100_TMEM_LOAD_32dp32b64xENSA_13SM90_TMA_LOADENS1B_IS1N_S1F_NS10_INSB_IJS1G_S1O_EEENSB_IJS1O_SE_EEEEEEENSA_39AutoVectorizingCopyWithAssumedAlignmentILi128EEENSA_14SM90_TMA_STOREES2K_S2M_S2M_EEEvvEEEEvNT_6ParamsE:
	.zero		3200


//--------------------- SYMBOLS --------------------------

	.type		.nv.reservedSmem.offset0,@object
	.size		.nv.reservedSmem.offset0,0x4
	.type		.nv.reservedSmem.cap,@object
	.size		.nv.reservedSmem.cap,0x4
	.type		__assertfail,@function
